def matmul_kernel(
    a_ptr,
    b_ptr,
    c_ptr,
    M,
    N,
    K,
    stride_am,
    stride_ak,
    stride_bk,
    stride_bn,
    stride_cm,
    stride_cn,
    BLOCK_M: tl.constexpr,
    BLOCK_N: tl.constexpr,
    BLOCK_K: tl.constexpr,
    GROUP_M: tl.constexpr,
):
    pid = tl.program_id(axis=0)
    num_pid_m = tl.cdiv(M, BLOCK_M)
    num_pid_n = tl.cdiv(N, BLOCK_N)
    num_pid_in_group = GROUP_M * num_pid_n
    group_id = pid // num_pid_in_group
    first_pid_m = group_id * GROUP_M
    group_size_m = min(num_pid_m - first_pid_m, GROUP_M)
    pid_m = first_pid_m + ((pid % num_pid_in_group) % group_size_m)
    pid_n = (pid % num_pid_in_group) // group_size_m

    offs_am = (pid_m * BLOCK_M + tl.arange(0, BLOCK_M)) % M
    offs_bn = (pid_n * BLOCK_N + tl.arange(0, BLOCK_N)) % N
    offs_k = tl.arange(0, BLOCK_K)
    a_ptrs = a_ptr + offs_am[:, None] * stride_am + offs_k[None, :] * stride_ak
    b_ptrs = b_ptr + offs_k[:, None] * stride_bk + offs_bn[None, :] * stride_bn

    acc = tl.zeros((BLOCK_M, BLOCK_N), dtype=tl.float32)
    for kk in range(0, tl.cdiv(K, BLOCK_K)):
        a = tl.load(a_ptrs, mask=offs_k[None, :] < K - kk * BLOCK_K, other=0.0)
        b = tl.load(b_ptrs, mask=offs_k[:, None] < K - kk * BLOCK_K, other=0.0)
        acc = tl.dot(a, b, acc)
        a_ptrs += BLOCK_K * stride_ak
        b_ptrs += BLOCK_K * stride_bk

    c = acc.to(c_ptr.dtype.element_ty)
    offs_cm = pid_m * BLOCK_M + tl.arange(0, BLOCK_M)
    offs_cn = pid_n * BLOCK_N + tl.arange(0, BLOCK_N)
    c_ptrs = c_ptr + offs_cm[:, None] * stride_cm + offs_cn[None, :] * stride_cn
    mask = (offs_cm[:, None] < M) & (offs_cn[None, :] < N)
    tl.store(c_ptrs, c, mask=mask)

# config = {"BLOCK_K": 256, "BLOCK_M": 128, "BLOCK_N": 128, "GROUP_M": 8, "arch": "sm_90", "dtype": "bf16", "num_ctas": 1, "num_stages": 3, "num_warps": 4}
# arch = sm_90


// ===== COMPILED SASS (sm_90a) =====

	.target	sm_90a

	.elftype	@"ET_EXEC"


//--------------------- .note.nv.tkinfo           --------------------------
	.section	.note.nv.tkinfo,"",@"SHT_NOTE"
	.sectionflags	@"SHF_NOTE_NV_TKINFO"
	.tkinfo
        /*0018*/ 	.word	0x00000002
        /*0030*/ 	.string	""
        /*0030*/ 	.string	"ptxas"
        /*0030*/ 	.string	"Cuda compilation tools, release 13.0, V13.0.88"
        /*0030*/ 	.string	"Build cuda_13.0.r13.0/compiler.36424714_0"
        /*0030*/ 	.string	"-v  -suppress-debug-info  -lineinfo  -arch sm_90a "



//--------------------- .note.nv.cuinfo           --------------------------
	.section	.note.nv.cuinfo,"",@"SHT_NOTE"
	.sectionflags	@"SHF_NOTE_NV_CUINFO"
        /*0018*/ 	.short	0x0002
        /*001a*/ 	.short	0x005a
        /*001c*/ 	.short	0x0082
	.zero		2


//--------------------- .nv.info                  --------------------------
	.section	.nv.info,"",@"SHT_CUDA_INFO"
	.align	4


	//----- nvinfo : EIATTR_REGCOUNT
	.align		4
        /*0000*/ 	.byte	0x04, 0x2f
        /*0002*/ 	.short	(.L_1 - .L_0)
	.align		4
.L_0:
        /*0004*/ 	.word	index@(matmul_kernel)
        /*0008*/ 	.word	0x000000ff


	//----- nvinfo : EIATTR_FRAME_SIZE
	.align		4
.L_1:
        /*000c*/ 	.byte	0x04, 0x11
        /*000e*/ 	.short	(.L_3 - .L_2)
	.align		4
.L_2:
        /*0010*/ 	.word	index@(matmul_kernel)
        /*0014*/ 	.word	0x000015e0


	//----- nvinfo : EIATTR_MIN_STACK_SIZE
	.align		4
.L_3:
        /*0018*/ 	.byte	0x04, 0x12
        /*001a*/ 	.short	(.L_5 - .L_4)
	.align		4
.L_4:
        /*001c*/ 	.word	index@(matmul_kernel)
        /*0020*/ 	.word	0x000015e0
.L_5:


//--------------------- .nv.compat                --------------------------
	.section	.nv.compat,"",@"SHT_CUDA_COMPAT_INFO"
	.align	4
        /*0000*/ 	.byte	0x02, 0x09, 0x01, 0x00, 0x02, 0x02, 0x04, 0x00, 0x02, 0x05, 0x05, 0x00, 0x03, 0x07, 0x01, 0x01
        /*0010*/ 	.byte	0x02, 0x03, 0x00, 0x00, 0x02, 0x06, 0x01, 0x00, 0x04, 0x0b, 0x08, 0x00, 0x00, 0x00, 0x00, 0x00
        /*0020*/ 	.byte	0x00, 0x00, 0x00, 0x00


//--------------------- .nv.info.matmul_kernel    --------------------------
	.section	.nv.info.matmul_kernel,"",@"SHT_CUDA_INFO"
	.sectionflags	@""
	.align	4


	//----- nvinfo : EIATTR_CUDA_API_VERSION
	.align		4
        /*0000*/ 	.byte	0x04, 0x37
        /*0002*/ 	.short	(.L_7 - .L_6)
.L_6:
        /*0004*/ 	.word	0x00000082


	//----- nvinfo : EIATTR_KPARAM_INFO
	.align		4
.L_7:
        /*0008*/ 	.byte	0x04, 0x17
        /*000a*/ 	.short	(.L_9 - .L_8)
.L_8:
        /*000c*/ 	.word	0x00000000
        /*0010*/ 	.short	0x000d
        /*0012*/ 	.short	0x0048
        /*0014*/ 	.byte	0x00, 0xf4, 0x21, 0x00


	//----- nvinfo : EIATTR_KPARAM_INFO
	.align		4
.L_9:
        /*0018*/ 	.byte	0x04, 0x17
        /*001a*/ 	.short	(.L_11 - .L_10)
.L_10:
        /*001c*/ 	.word	0x00000000
        /*0020*/ 	.short	0x000c
        /*0022*/ 	.short	0x0040
        /*0024*/ 	.byte	0x00, 0xf4, 0x21, 0x00


	//----- nvinfo : EIATTR_KPARAM_INFO
	.align		4
.L_11:
        /*0028*/ 	.byte	0x04, 0x17
        /*002a*/ 	.short	(.L_13 - .L_12)
.L_12:
        /*002c*/ 	.word	0x00000000
        /*0030*/ 	.short	0x000b
        /*0032*/ 	.short	0x0038
        /*0034*/ 	.byte	0x00, 0xf0, 0x11, 0x00


	//----- nvinfo : EIATTR_KPARAM_INFO
	.align		4
.L_13:
        /*0038*/ 	.byte	0x04, 0x17
        /*003a*/ 	.short	(.L_15 - .L_14)
.L_14:
        /*003c*/ 	.word	0x00000000
        /*0040*/ 	.short	0x000a
        /*0042*/ 	.short	0x0034
        /*0044*/ 	.byte	0x00, 0xf0, 0x11, 0x00


	//----- nvinfo : EIATTR_KPARAM_INFO
	.align		4
.L_15:
        /*0048*/ 	.byte	0x04, 0x17
        /*004a*/ 	.short	(.L_17 - .L_16)
.L_16:
        /*004c*/ 	.word	0x00000000
        /*0050*/ 	.short	0x0009
        /*0052*/ 	.short	0x0030
        /*0054*/ 	.byte	0x00, 0xf0, 0x11, 0x00


	//----- nvinfo : EIATTR_KPARAM_INFO
	.align		4
.L_17:
        /*0058*/ 	.byte	0x04, 0x17
        /*005a*/ 	.short	(.L_19 - .L_18)
.L_18:
        /*005c*/ 	.word	0x00000000
        /*0060*/ 	.short	0x0008
        /*0062*/ 	.short	0x002c
        /*0064*/ 	.byte	0x00, 0xf0, 0x11, 0x00


	//----- nvinfo : EIATTR_KPARAM_INFO
	.align		4
.L_19:
        /*0068*/ 	.byte	0x04, 0x17
        /*006a*/ 	.short	(.L_21 - .L_20)
.L_20:
        /*006c*/ 	.word	0x00000000
        /*0070*/ 	.short	0x0007
        /*0072*/ 	.short	0x0028
        /*0074*/ 	.byte	0x00, 0xf0, 0x11, 0x00


	//----- nvinfo : EIATTR_KPARAM_INFO
	.align		4
.L_21:
        /*0078*/ 	.byte	0x04, 0x17
        /*007a*/ 	.short	(.L_23 - .L_22)
.L_22:
        /*007c*/ 	.word	0x00000000
        /*0080*/ 	.short	0x0006
        /*0082*/ 	.short	0x0024
        /*0084*/ 	.byte	0x00, 0xf0, 0x11, 0x00


	//----- nvinfo : EIATTR_KPARAM_INFO
	.align		4
.L_23:
        /*0088*/ 	.byte	0x04, 0x17
        /*008a*/ 	.short	(.L_25 - .L_24)
.L_24:
        /*008c*/ 	.word	0x00000000
        /*0090*/ 	.short	0x0005
        /*0092*/ 	.short	0x0020
        /*0094*/ 	.byte	0x00, 0xf0, 0x11, 0x00


	//----- nvinfo : EIATTR_KPARAM_INFO
	.align		4
.L_25:
        /*0098*/ 	.byte	0x04, 0x17
        /*009a*/ 	.short	(.L_27 - .L_26)
.L_26:
        /*009c*/ 	.word	0x00000000
        /*00a0*/ 	.short	0x0004
        /*00a2*/ 	.short	0x001c
        /*00a4*/ 	.byte	0x00, 0xf0, 0x11, 0x00


	//----- nvinfo : EIATTR_KPARAM_INFO
	.align		4
.L_27:
        /*00a8*/ 	.byte	0x04, 0x17
        /*00aa*/ 	.short	(.L_29 - .L_28)
.L_28:
        /*00ac*/ 	.word	0x00000000
        /*00b0*/ 	.short	0x0003
        /*00b2*/ 	.short	0x0018
        /*00b4*/ 	.byte	0x00, 0xf0, 0x11, 0x00


	//----- nvinfo : EIATTR_KPARAM_INFO
	.align		4
.L_29:
        /*00b8*/ 	.byte	0x04, 0x17
        /*00ba*/ 	.short	(.L_31 - .L_30)
.L_30:
        /*00bc*/ 	.word	0x00000000
        /*00c0*/ 	.short	0x0002
        /*00c2*/ 	.short	0x0010
        /*00c4*/ 	.byte	0x00, 0xf4, 0x21, 0x00


	//----- nvinfo : EIATTR_KPARAM_INFO
	.align		4
.L_31:
        /*00c8*/ 	.byte	0x04, 0x17
        /*00ca*/ 	.short	(.L_33 - .L_32)
.L_32:
        /*00cc*/ 	.word	0x00000000
        /*00d0*/ 	.short	0x0001
        /*00d2*/ 	.short	0x0008
        /*00d4*/ 	.byte	0x00, 0xf4, 0x21, 0x00


	//----- nvinfo : EIATTR_KPARAM_INFO
	.align		4
.L_33:
        /*00d8*/ 	.byte	0x04, 0x17
        /*00da*/ 	.short	(.L_35 - .L_34)
.L_34:
        /*00dc*/ 	.word	0x00000000
        /*00e0*/ 	.short	0x0000
        /*00e2*/ 	.short	0x0000
        /*00e4*/ 	.byte	0x00, 0xf4, 0x21, 0x00


	//----- nvinfo : EIATTR_SPARSE_MMA_MASK
	.align		4
.L_35:
        /*00e8*/ 	.byte	0x03, 0x50
        /*00ea*/ 	.short	0x0000


	//----- nvinfo : EIATTR_MAXREG_COUNT
	.align		4
        /*00ec*/ 	.byte	0x03, 0x1b
        /*00ee*/ 	.short	0x00ff


	//----- nvinfo : EIATTR_NUM_BARRIERS
	.align		4
        /*00f0*/ 	.byte	0x02, 0x4c
        /*00f2*/ 	.byte	0x01
	.zero		1


	//----- nvinfo : EIATTR_ANNOTATIONS
	.align		4
        /*00f4*/ 	.byte	0x04, 0x55
        /*00f6*/ 	.short	(.L_37 - .L_36)


	//   ....[0]....
.L_36:
        /*00f8*/ 	.word	0x00000001
        /*00fc*/ 	.byte	0x10, 0x06, 0x00, 0x00, 0x01, 0x00, 0x00, 0x00, 0x50, 0x07, 0x00, 0x00, 0x01, 0x00, 0x00, 0x00
        /* <DEDUP_REMOVED lines=2523> */
        /*9ebc*/ 	.byte	0x20, 0x1e, 0x03, 0x00


	//----- nvinfo : EIATTR_MERCURY_ISA_VERSION
	.align		4
.L_37:
        /*9ec0*/ 	.byte	0x03, 0x5f
        /*9ec2*/ 	.short	0x0101


	//----- nvinfo : EIATTR_EXIT_INSTR_OFFSETS
	.align		4
        /*9ec4*/ 	.byte	0x04, 0x1c
        /*9ec6*/ 	.short	(.L_39 - .L_38)


	//   ....[0]....
.L_38:
        /*9ec8*/ 	.word	0x00035f00


	//   ....[1]....
        /*9ecc*/ 	.word	0x00035f30


	//----- nvinfo : EIATTR_REQNTID
	.align		4
.L_39:
        /*9ed0*/ 	.byte	0x04, 0x10
        /*9ed2*/ 	.short	(.L_41 - .L_40)
.L_40:
        /*9ed4*/ 	.word	0x00000080
        /*9ed8*/ 	.word	0x00000001
        /*9edc*/ 	.word	0x00000001


	//----- nvinfo : EIATTR_CBANK_PARAM_SIZE
	.align		4
.L_41:
        /*9ee0*/ 	.byte	0x03, 0x19
        /*9ee2*/ 	.short	0x0050


	//----- nvinfo : EIATTR_PARAM_CBANK
	.align		4
        /*9ee4*/ 	.byte	0x04, 0x0a
        /*9ee6*/ 	.short	(.L_43 - .L_42)
	.align		4
.L_42:
        /*9ee8*/ 	.word	index@(.nv.constant0.matmul_kernel)
        /*9eec*/ 	.short	0x0210
        /*9eee*/ 	.short	0x0050


	//----- nvinfo : EIATTR_SW_WAR
	.align		4
.L_43:
        /*9ef0*/ 	.byte	0x04, 0x36
        /*9ef2*/ 	.short	(.L_45 - .L_44)
.L_44:
        /*9ef4*/ 	.word	0x00000008
.L_45:


//--------------------- .nv.callgraph             --------------------------
	.section	.nv.callgraph,"",@"SHT_CUDA_CALLGRAPH"
	.align	4
	.sectionentsize	8
	.align		4
        /*0000*/ 	.word	0x00000000
	.align		4
        /*0004*/ 	.word	0xffffffff
	.align		4
        /*0008*/ 	.word	0x00000000
	.align		4
        /*000c*/ 	.word	0xfffffffe
	.align		4
        /*0010*/ 	.word	0x00000000
	.align		4
        /*0014*/ 	.word	0xfffffffd
	.align		4
        /*0018*/ 	.word	0x00000000
	.align		4
        /*001c*/ 	.word	0xfffffffc


//--------------------- .text.matmul_kernel       --------------------------
	.section	.text.matmul_kernel,"ax",@progbits
	.align	128
        .global         matmul_kernel
        .type           matmul_kernel,@function
        .size           matmul_kernel,(.L_x_3 - matmul_kernel)
        .other          matmul_kernel,@"STO_CUDA_ENTRY STV_DEFAULT"
matmul_kernel:
.text.matmul_kernel:
[----:B------:R-:W0:Y:S08]  /*0000*/  LDC R1, c[0x0][0x28] ;  /* 0x00000a00ff017b82 */ /* 0x000e300000000800 */
[----:B------:R-:W1:Y:S01]  /*0010*/  LDC.64 R10, c[0x0][0x228] ;  /* 0x00008a00ff0a7b82 */ /* 0x000e620000000a00 */
[----:B------:R-:W2:Y:S01]  /*0020*/  S2R R5, SR_CTAID.X ;  /* 0x0000000000057919 */ /* 0x000ea20000002500 */
[----:B0-----:R-:W-:Y:S01]  /*0030*/  VIADD R1, R1, 0xffffea20 ;  /* 0xffffea2001017836 */ /* 0x001fe20000000000 */
[----:B------:R-:W-:Y:S01]  /*0040*/  ULDC.64 UR60, c[0x0][0x208] ;  /* 0x00008200003c7ab9 */ /* 0x000fe20000000a00 */
[----:B------:R-:W-:-:S02]  /*0050*/  CS2R R24, SRZ ;  /* 0x0000000000187805 */ /* 0x000fc4000001ff00 */
[----:B------:R-:W-:Y:S02]  /*0060*/  CS2R R26, SRZ ;  /* 0x00000000001a7805 */ /* 0x000fe4000001ff00 */
[----:B------:R-:W-:Y:S02]  /*0070*/  CS2R R28, SRZ ;  /* 0x00000000001c7805 */ /* 0x000fe4000001ff00 */
[----:B------:R-:W-:Y:S01]  /*0080*/  CS2R R30, SRZ ;  /* 0x00000000001e7805 */ /* 0x000fe2000001ff00 */
[----:B------:R-:W0:Y:S01]  /*0090*/  LDC R252, c[0x0][0x230] ;  /* 0x00008c00fffc7b82 */ /* 0x000e220000000800 */
[----:B------:R-:W-:Y:S02]  /*00a0*/  CS2R R32, SRZ ;  /* 0x0000000000207805 */ /* 0x000fe4000001ff00 */
[----:B------:R-:W-:Y:S02]  /*00b0*/  CS2R R34, SRZ ;  /* 0x0000000000227805 */ /* 0x000fe4000001ff00 */
[----:B------:R-:W-:-:S02]  /*00c0*/  CS2R R36, SRZ ;  /* 0x0000000000247805 */ /* 0x000fc4000001ff00 */
[----:B------:R-:W-:Y:S02]  /*00d0*/  CS2R R38, SRZ ;  /* 0x0000000000267805 */ /* 0x000fe4000001ff00 */
[----:B------:R-:W-:Y:S02]  /*00e0*/  CS2R R40, SRZ ;  /* 0x0000000000287805 */ /* 0x000fe4000001ff00 */
[----:B------:R-:W-:Y:S02]  /*00f0*/  CS2R R42, SRZ ;  /* 0x00000000002a7805 */ /* 0x000fe4000001ff00 */
        /* <DEDUP_REMOVED lines=8> */
[----:B------:R-:W-:Y:S01]  /*0180*/  CS2R R60, SRZ ;  /* 0x00000000003c7805 */ /* 0x000fe2000001ff00 */
[----:B-1----:R-:W-:Y:S01]  /*0190*/  VIADD R0, R11, 0x7f ;  /* 0x0000007f0b007836 */ /* 0x002fe20000000000 */
[----:B------:R-:W-:-:S02]  /*01a0*/  CS2R R62, SRZ ;  /* 0x00000000003e7805 */ /* 0x000fc4000001ff00 */
[----:B------:R-:W-:Y:S02]  /*01b0*/  CS2R R64, SRZ ;  /* 0x0000000000407805 */ /* 0x000fe4000001ff00 */
[----:B------:R-:W-:Y:S02]  /*01c0*/  CS2R R66, SRZ ;  /* 0x0000000000427805 */ /* 0x000fe4000001ff00 */
[----:B------:R-:W-:Y:S02]  /*01d0*/  CS2R R68, SRZ ;  /* 0x0000000000447805 */ /* 0x000fe4000001ff00 */
[----:B------:R-:W-:Y:S02]  /*01e0*/  SHF.R.S32.HI R3, RZ, 0x1f, R0 ;  /* 0x0000001fff037819 */ /* 0x000fe40000011400 */
[----:B------:R-:W-:Y:S02]  /*01f0*/  CS2R R70, SRZ ;  /* 0x0000000000467805 */ /* 0x000fe4000001ff00 */
[----:B------:R-:W-:Y:S01]  /*0200*/  CS2R R72, SRZ ;  /* 0x0000000000487805 */ /* 0x000fe2000001ff00 */
[----:B0-----:R-:W-:Y:S01]  /*0210*/  VIADD R252, R252, 0xff ;  /* 0x000000fffcfc7836 */ /* 0x001fe20000000000 */
[----:B------:R-:W-:-:S02]  /*0220*/  LEA.HI R3, R3, R0, RZ, 0x7 ;  /* 0x0000000003037211 */ /* 0x000fc400078f38ff */
[----:B------:R-:W-:Y:S02]  /*0230*/  CS2R R74, SRZ ;  /* 0x00000000004a7805 */ /* 0x000fe4000001ff00 */
[----:B--2---:R-:W-:Y:S02]  /*0240*/  IABS R8, R5 ;  /* 0x0000000500087213 */ /* 0x004fe40000000000 */
[----:B------:R-:W-:Y:S02]  /*0250*/  CS2R R76, SRZ ;  /* 0x00000000004c7805 */ /* 0x000fe4000001ff00 */
[----:B------:R-:W-:Y:S02]  /*0260*/  SHF.R.S32.HI R3, RZ, 0x7, R3 ;  /* 0x00000007ff037819 */ /* 0x000fe40000011403 */
[----:B------:R-:W-:Y:S02]  /*0270*/  CS2R R78, SRZ ;  /* 0x00000000004e7805 */ /* 0x000fe4000001ff00 */
[----:B------:R-:W-:-:S02]  /*0280*/  CS2R R80, SRZ ;  /* 0x0000000000507805 */ /* 0x000fc4000001ff00 */
[----:B------:R-:W-:Y:S02]  /*0290*/  CS2R R82, SRZ ;  /* 0x0000000000527805 */ /* 0x000fe4000001ff00 */
[----:B------:R-:W-:Y:S01]  /*02a0*/  CS2R R84, SRZ ;  /* 0x0000000000547805 */ /* 0x000fe2000001ff00 */
[----:B------:R-:W-:Y:S01]  /*02b0*/  IMAD.SHL.U32 R4, R3, 0x8, RZ ;  /* 0x0000000803047824 */ /* 0x000fe200078e00ff */
[----:B------:R-:W-:-:S04]  /*02c0*/  CS2R R86, SRZ ;  /* 0x0000000000567805 */ /* 0x000fc8000001ff00 */
[-C--:B------:R-:W-:Y:S02]  /*02d0*/  IABS R7, R4.reuse ;  /* 0x0000000400077213 */ /* 0x080fe40000000000 */
[----:B------:R-:W-:Y:S02]  /*02e0*/  IABS R12, R4 ;  /* 0x00000004000c7213 */ /* 0x000fe40000000000 */
[----:B------:R-:W0:Y:S08]  /*02f0*/  I2F.RP R0, R7 ;  /* 0x0000000700007306 */ /* 0x000e300000209400 */
[----:B0-----:R-:W0:Y:S02]  /*0300*/  MUFU.RCP R0, R0 ;  /* 0x0000000000007308 */ /* 0x001e240000001000 */
[----:B0-----:R-:W-:-:S02]  /*0310*/  VIADD R2, R0, 0xffffffe ;  /* 0x0ffffffe00027836 */ /* 0x001fc40000000000 */
[----:B------:R-:W-:-:S04]  /*0320*/  IMAD.MOV R0, RZ, RZ, -R12 ;  /* 0x000000ffff007224 */ /* 0x000fc800078e0a0c */
[----:B------:R0:W1:Y:S02]  /*0330*/  F2I.FTZ.U32.TRUNC.NTZ R3, R2 ;  /* 0x0000000200037305 */ /* 0x000064000021f000 */
[----:B0-----:R-:W-:Y:S02]  /*0340*/  IMAD.MOV.U32 R2, RZ, RZ, RZ ;  /* 0x000000ffff027224 */ /* 0x001fe400078e00ff */
[----:B-1----:R-:W-:-:S04]  /*0350*/  IMAD.MOV R6, RZ, RZ, -R3 ;  /* 0x000000ffff067224 */ /* 0x002fc800078e0a03 */
[----:B------:R-:W-:Y:S02]  /*0360*/  IMAD R9, R6, R7, RZ ;  /* 0x0000000706097224 */ /* 0x000fe400078e02ff */
[----:B------:R-:W-:Y:S02]  /*0370*/  IMAD.MOV.U32 R6, RZ, RZ, R8 ;  /* 0x000000ffff067224 */ /* 0x000fe400078e0008 */
[----:B------:R-:W-:-:S06]  /*0380*/  IMAD.HI.U32 R3, R3, R9, R2 ;  /* 0x0000000903037227 */ /* 0x000fcc00078e0002 */
[----:B------:R-:W-:-:S04]  /*0390*/  IMAD.HI.U32 R3, R3, R6, RZ ;  /* 0x0000000603037227 */ /* 0x000fc800078e00ff */
[----:B------:R-:W-:-:S05]  /*03a0*/  IMAD R0, R3, R0, R6 ;  /* 0x0000000003007224 */ /* 0x000fca00078e0206 */
[----:B------:R-:W-:-:S13]  /*03b0*/  ISETP.GT.U32.AND P1, PT, R7, R0, PT ;  /* 0x000000000700720c */ /* 0x000fda0003f24070 */
[----:B------:R-:W-:Y:S02]  /*03c0*/  @!P1 IMAD.IADD R0, R0, 0x1, -R7 ;  /* 0x0000000100009824 */ /* 0x000fe400078e0a07 */
[----:B------:R-:W-:Y:S01]  /*03d0*/  @!P1 VIADD R3, R3, 0x1 ;  /* 0x0000000103039836 */ /* 0x000fe20000000000 */
[----:B------:R-:W-:Y:S02]  /*03e0*/  ISETP.NE.AND P1, PT, R4, RZ, PT ;  /* 0x000000ff0400720c */ /* 0x000fe40003f25270 */
[----:B------:R-:W-:Y:S02]  /*03f0*/  ISETP.GE.U32.AND P0, PT, R0, R7, PT ;  /* 0x000000070000720c */ /* 0x000fe40003f06070 */
[----:B------:R-:W-:-:S04]  /*0400*/  LOP3.LUT R0, R5, R4, RZ, 0x3c, !PT ;  /* 0x0000000405007212 */ /* 0x000fc800078e3cff */
[----:B------:R-:W-:Y:S01]  /*0410*/  ISETP.GE.AND P2, PT, R0, RZ, PT ;  /* 0x000000ff0000720c */ /* 0x000fe20003f46270 */
[----:B------:R-:W-:-:S06]  /*0420*/  VIADD R0, R10, 0x7f ;  /* 0x0000007f0a007836 */ /* 0x000fcc0000000000 */
[----:B------:R-:W-:-:S04]  /*0430*/  @P0 VIADD R3, R3, 0x1 ;  /* 0x0000000103030836 */ /* 0x000fc80000000000 */
[----:B------:R-:W-:Y:S01]  /*0440*/  IMAD.MOV.U32 R2, RZ, RZ, R3 ;  /* 0x000000ffff027224 */ /* 0x000fe200078e0003 */
[----:B------:R-:W-:-:S03]  /*0450*/  SHF.R.S32.HI R3, RZ, 0x1f, R0 ;  /* 0x0000001fff037819 */ /* 0x000fc60000011400 */
[----:B------:R-:W-:Y:S01]  /*0460*/  @!P2 IMAD.MOV R2, RZ, RZ, -R2 ;  /* 0x000000ffff02a224 */ /* 0x000fe200078e0a02 */
[----:B------:R-:W-:Y:S02]  /*0470*/  @!P1 LOP3.LUT R2, RZ, R4, RZ, 0x33, !PT ;  /* 0x00000004ff029212 */ /* 0x000fe400078e33ff */
[----:B------:R-:W-:-:S03]  /*0480*/  LEA.HI R3, R3, R0, RZ, 0x7 ;  /* 0x0000000003037211 */ /* 0x000fc600078f38ff */
[----:B------:R-:W-:Y:S02]  /*0490*/  IMAD.SHL.U32 R8, R2, 0x8, RZ ;  /* 0x0000000802087824 */ /* 0x000fe400078e00ff */
[----:B------:R-:W-:-:S03]  /*04a0*/  IMAD.MOV R2, RZ, RZ, -R2 ;  /* 0x000000ffff027224 */ /* 0x000fc600078e0a02 */
[----:B------:R-:W-:Y:S01]  /*04b0*/  LEA.HI.SX32 R3, R3, -R8, 0x19 ;  /* 0x8000000803037211 */ /* 0x000fe200078fcaff */
[----:B------:R-:W-:-:S03]  /*04c0*/  IMAD R6, R4, R2, R5 ;  /* 0x0000000204067224 */ /* 0x000fc600078e0205 */
[----:B------:R-:W-:-:S04]  /*04d0*/  VIMNMX R13, R3, 0x8, PT ;  /* 0x00000008030d7848 */ /* 0x000fc80003fe0100 */
[-C--:B------:R-:W-:Y:S02]  /*04e0*/  IABS R7, R13.reuse ;  /* 0x0000000d00077213 */ /* 0x080fe40000000000 */
[----:B------:R-:W-:Y:S02]  /*04f0*/  IABS R4, R13 ;  /* 0x0000000d00047213 */ /* 0x000fe40000000000 */
[----:B------:R-:W0:Y:S08]  /*0500*/  I2F.RP R0, R7 ;  /* 0x0000000700007306 */ /* 0x000e300000209400 */
[----:B0-----:R-:W0:Y:S02]  /*0510*/  MUFU.RCP R0, R0 ;  /* 0x0000000000007308 */ /* 0x001e240000001000 */
[----:B0-----:R-:W-:-:S02]  /*0520*/  VIADD R3, R0, 0xffffffe ;  /* 0x0ffffffe00037836 */ /* 0x001fc40000000000 */
[----:B------:R-:W-:Y:S02]  /*0530*/  IMAD.MOV R0, RZ, RZ, -R4 ;  /* 0x000000ffff007224 */ /* 0x000fe400078e0a04 */
[----:B------:R-:W0:Y:S02]  /*0540*/  S2R R4, SR_CgaCtaId ;  /* 0x0000000000047919 */ /* 0x000e240000008800 */
[----:B------:R-:W1:Y:S02]  /*0550*/  F2I.FTZ.U32.TRUNC.NTZ R3, R3 ;  /* 0x0000000300037305 */ /* 0x000e64000021f000 */
[----:B-1----:R-:W-:-:S04]  /*0560*/  IMAD.MOV R9, RZ, RZ, -R3 ;  /* 0x000000ffff097224 */ /* 0x002fc800078e0a03 */
[----:B------:R-:W-:Y:S01]  /*0570*/  IMAD.MOV.U32 R2, RZ, RZ, R9 ;  /* 0x000000ffff027224 */ /* 0x000fe200078e0009 */
[----:B------:R-:W-:-:S03]  /*0580*/  IABS R9, R6 ;  /* 0x0000000600097213 */ /* 0x000fc60000000000 */
[----:B------:R-:W-:Y:S02]  /*0590*/  IMAD R5, R2, R7, RZ ;  /* 0x0000000702057224 */ /* 0x000fe400078e02ff */
[----:B------:R-:W-:-:S04]  /*05a0*/  IMAD.MOV.U32 R2, RZ, RZ, RZ ;  /* 0x000000ffff027224 */ /* 0x000fc800078e00ff */
[----:B------:R-:W-:Y:S01]  /*05b0*/  IMAD.HI.U32 R2, R3, R5, R2 ;  /* 0x0000000503027227 */ /* 0x000fe200078e0002 */
[----:B------:R-:W-:Y:S01]  /*05c0*/  MOV R3, 0x400 ;  /* 0x0000040000037802 */ /* 0x000fe20000000f00 */
[----:B------:R-:W1:Y:S03]  /*05d0*/  S2R R5, SR_TID.X ;  /* 0x0000000000057919 */ /* 0x000e660000002100 */
[----:B0-----:R-:W-:Y:S01]  /*05e0*/  LEA R206, R4, R3, 0x18 ;  /* 0x0000000304ce7211 */ /* 0x001fe200078ec0ff */
[----:B------:R-:W-:-:S04]  /*05f0*/  IMAD.HI.U32 R2, R2, R9, RZ ;  /* 0x0000000902027227 */ /* 0x000fc800078e00ff */
[----:B------:R-:W-:Y:S01]  /*0600*/  IMAD R0, R2, R0, R9 ;  /* 0x0000000002007224 */ /* 0x000fe200078e0209 */
[----:B------:R0:W-:Y:S04]  /*0610*/  STL [R1+0x129c], R206 ;  /* 0x00129cce01007387 */ /* 0x0001e80000100800 */
[----:B------:R-:W-:-:S13]  /*0620*/  ISETP.GT.U32.AND P1, PT, R7, R0, PT ;  /* 0x000000000700720c */ /* 0x000fda0003f24070 */
[----:B------:R-:W-:Y:S02]  /*0630*/  @!P1 IMAD.IADD R0, R0, 0x1, -R7 ;  /* 0x0000000100009824 */ /* 0x000fe400078e0a07 */
[----:B------:R-:W-:Y:S01]  /*0640*/  @!P1 VIADD R2, R2, 0x1 ;  /* 0x0000000102029836 */ /* 0x000fe20000000000 */
[----:B------:R-:W-:Y:S02]  /*0650*/  ISETP.NE.AND P1, PT, R13, RZ, PT ;  /* 0x000000ff0d00720c */ /* 0x000fe40003f25270 */
[----:B------:R-:W-:Y:S02]  /*0660*/  ISETP.GE.U32.AND P0, PT, R0, R7, PT ;  /* 0x000000070000720c */ /* 0x000fe40003f06070 */
[----:B------:R-:W-:Y:S02]  /*0670*/  LOP3.LUT R0, R6, R13, RZ, 0x3c, !PT ;  /* 0x0000000d06007212 */ /* 0x000fe400078e3cff */
[----:B-1----:R-:W-:Y:S02]  /*0680*/  LOP3.LUT R204, R5, 0x7f, RZ, 0xc0, !PT ;  /* 0x0000007f05cc7812 */ /* 0x002fe400078ec0ff */
[----:B------:R-:W-:-:S07]  /*0690*/  ISETP.GE.AND P2, PT, R0, RZ, PT ;  /* 0x000000ff0000720c */ /* 0x000fce0003f46270 */
[----:B------:R-:W-:Y:S01]  /*06a0*/  @P0 VIADD R2, R2, 0x1 ;  /* 0x0000000102020836 */ /* 0x000fe20000000000 */
[----:B------:R-:W-:-:S05]  /*06b0*/  ISETP.GE.AND P0, PT, R252, 0x100, PT ;  /* 0x00000100fc00780c */ /* 0x000fca0003f06270 */
[----:B------:R-:W-:Y:S01]  /*06c0*/  @!P2 IMAD.MOV R2, RZ, RZ, -R2 ;  /* 0x000000ffff02a224 */ /* 0x000fe200078e0a02 */
[----:B------:R-:W-:-:S05]  /*06d0*/  @!P1 LOP3.LUT R2, RZ, R13, RZ, 0x33, !PT ;  /* 0x0000000dff029212 */ /* 0x000fca00078e33ff */
[----:B------:R-:W-:-:S04]  /*06e0*/  IMAD.MOV R0, RZ, RZ, -R2 ;  /* 0x000000ffff007224 */ /* 0x000fc800078e0a02 */
[----:B------:R-:W-:-:S04]  /*06f0*/  IMAD R0, R13, R0, R6 ;  /* 0x000000000d007224 */ /* 0x000fc800078e0206 */
[----:B------:R-:W-:Y:S02]  /*0700*/  IMAD.IADD R8, R8, 0x1, R0 ;  /* 0x0000000108087824 */ /* 0x000fe400078e0200 */
[----:B------:R-:W-:Y:S02]  /*0710*/  IMAD.SHL.U32 R0, R2, 0x80, RZ ;  /* 0x0000008002007824 */ /* 0x000fe400078e00ff */
[----:B------:R-:W-:Y:S02]  /*0720*/  IMAD R166, R8, 0x80, R204 ;  /* 0x0000008008a67824 */ /* 0x000fe400078e02cc */
[C---:B------:R-:W-:Y:S02]  /*0730*/  VIADD R54, R0.reuse, 0x1 ;  /* 0x0000000100367836 */ /* 0x040fe40000000000 */
[C---:B------:R-:W-:Y:S01]  /*0740*/  VIADD R96, R0.reuse, 0x2 ;  /* 0x0000000200607836 */ /* 0x040fe20000000000 */
[----:B------:R0:W-:Y:S01]  /*0750*/  STL [R1+0x12a0], R166 ;  /* 0x0012a0a601007387 */ /* 0x0001e20000100800 */
[----:B------:R-:W-:-:S02]  /*0760*/  VIADD R92, R0, 0x3 ;  /* 0x00000003005c7836 */ /* 0x000fc40000000000 */
[C---:B------:R-:W-:Y:S02]  /*0770*/  VIADD R100, R0.reuse, 0x4 ;  /* 0x0000000400647836 */ /* 0x040fe40000000000 */
[C---:B------:R-:W-:Y:S02]  /*0780*/  VIADD R90, R0.reuse, 0x5 ;  /* 0x00000005005a7836 */ /* 0x040fe40000000000 */
[C---:B------:R-:W-:Y:S02]  /*0790*/  VIADD R88, R0.reuse, 0x6 ;  /* 0x0000000600587836 */ /* 0x040fe40000000000 */
[C---:B------:R-:W-:Y:S02]  /*07a0*/  VIADD R94, R0.reuse, 0x7 ;  /* 0x00000007005e7836 */ /* 0x040fe40000000000 */
[C---:B------:R-:W-:Y:S02]  /*07b0*/  VIADD R114, R0.reuse, 0x8 ;  /* 0x0000000800727836 */ /* 0x040fe40000000000 */
        /* <DEDUP_REMOVED lines=118> */
[----:B------:R-:W-:Y:S01]  /*0f20*/  VIADD R160, R0, 0x7f ;  /* 0x0000007f00a07836 */ /* 0x000fe20000000000 */
[----:B0-----:R-:W-:Y:S06]  /*0f30*/  @!P0 BRA `(.L_x_0) ;  /* 0x0000030c00a08947 */ /* 0x001fec0003800000 */
[----:B------:R-:W-:Y:S01]  /*0f40*/  IABS R24, R10 ;  /* 0x0000000a00187213 */ /* 0x000fe20000000000 */
[----:B------:R-:W0:Y:S01]  /*0f50*/  LDC R241, c[0x0][0x240] ;  /* 0x00009000fff17b82 */ /* 0x000e220000000800 */
[----:B------:R-:W-:Y:S02]  /*0f60*/  IABS R8, R11 ;  /* 0x0000000b00087213 */ /* 0x000fe40000000000 */
[----:B------:R-:W1:Y:S01]  /*0f70*/  I2F.RP R9, R24 ;  /* 0x0000001800097306 */ /* 0x000e620000209400 */
[----:B------:R-:W-:Y:S02]  /*0f80*/  IABS R219, R0 ;  /* 0x0000000000db7213 */ /* 0x000fe40000000000 */
[----:B------:R-:W-:Y:S02]  /*0f90*/  IABS R221, R160 ;  /* 0x000000a000dd7213 */ /* 0x000fe40000000000 */
[----:B------:R-:W-:Y:S02]  /*0fa0*/  IABS R225, R148 ;  /* 0x0000009400e17213 */ /* 0x000fe40000000000 */
[----:B------:R-:W-:Y:S01]  /*0fb0*/  IABS R223, R154 ;  /* 0x0000009a00df7213 */ /* 0x000fe20000000000 */
[----:B------:R-:W2:Y:S01]  /*0fc0*/  I2F.RP R14, R8 ;  /* 0x00000008000e7306 */ /* 0x000ea20000209400 */
[----:B------:R-:W-:-:S02]  /*0fd0*/  ISETP.GE.AND P2, PT, R166, RZ, PT ;  /* 0x000000ffa600720c */ /* 0x000fc40003f46270 */
[----:B------:R-:W-:Y:S02]  /*0fe0*/  ISETP.NE.AND P3, PT, R10, RZ, PT ;  /* 0x000000ff0a00720c */ /* 0x000fe40003f65270 */
[----:B------:R-:W-:Y:S02]  /*0ff0*/  IABS R229, R136 ;  /* 0x0000008800e57213 */ /* 0x000fe40000000000 */
[----:B------:R-:W-:Y:S01]  /*1000*/  IABS R235, R142 ;  /* 0x0000008e00eb7213 */ /* 0x000fe20000000000 */
[----:B-1----:R-:W1:Y:S01]  /*1010*/  MUFU.RCP R9, R9 ;  /* 0x0000000900097308 */ /* 0x002e620000001000 */
[----:B------:R-:W-:Y:S02]  /*1020*/  ISETP.GE.AND P0, PT, R160, RZ, PT ;  /* 0x000000ffa000720c */ /* 0x000fe40003f06270 */
[----:B------:R-:W-:Y:S02]  /*1030*/  IABS R27, R102 ;  /* 0x00000066001b7213 */ /* 0x000fe40000000000 */
[----:B------:R-:W-:-:S02]  /*1040*/  IABS R29, R98 ;  /* 0x00000062001d7213 */ /* 0x000fc40000000000 */
[----:B------:R-:W-:Y:S01]  /*1050*/  IABS R31, R203 ;  /* 0x000000cb001f7213 */ /* 0x000fe20000000000 */
[----:B--2---:R-:W2:Y:S01]  /*1060*/  MUFU.RCP R14, R14 ;  /* 0x0000000e000e7308 */ /* 0x004ea20000001000 */
[----:B------:R-:W-:Y:S02]  /*1070*/  IABS R33, R201 ;  /* 0x000000c900217213 */ /* 0x000fe40000000000 */
[----:B------:R-:W-:Y:S02]  /*1080*/  IABS R245, R197 ;  /* 0x000000c500f57213 */ /* 0x000fe40000000000 */
[----:B------:R-:W-:Y:S02]  /*1090*/  IABS R249, R196 ;  /* 0x000000c400f97213 */ /* 0x000fe40000000000 */
[----:B------:R-:W-:Y:S01]  /*10a0*/  IABS R251, R198 ;  /* 0x000000c600fb7213 */ /* 0x000fe20000000000 */
[----:B-1----:R-:W-:Y:S01]  /*10b0*/  VIADD R20, R9, 0xffffffe ;  /* 0x0ffffffe09147836 */ /* 0x002fe20000000000 */
[----:B------:R-:W-:-:S02]  /*10c0*/  IABS R9, R166 ;  /* 0x000000a600097213 */ /* 0x000fc40000000000 */
[----:B------:R-:W-:Y:S01]  /*10d0*/  IABS R247, R199 ;  /* 0x000000c700f77213 */ /* 0x000fe20000000000 */
[----:B------:R1:W3:Y:S01]  /*10e0*/  F2I.FTZ.U32.TRUNC.NTZ R21, R20 ;  /* 0x0000001400157305 */ /* 0x0002e2000021f000 */
[----:B------:R-:W-:Y:S02]  /*10f0*/  IABS R243, R194 ;  /* 0x000000c200f37213 */ /* 0x000fe40000000000 */
[----:B------:R-:W-:Y:S01]  /*1100*/  IABS R239, R195 ;  /* 0x000000c300ef7213 */ /* 0x000fe20000000000 */
[----:B--2---:R-:W-:Y:S01]  /*1110*/  VIADD R22, R14, 0xffffffe ;  /* 0x0ffffffe0e167836 */ /* 0x004fe20000000000 */
[----:B------:R-:W-:Y:S02]  /*1120*/  IABS R237, R15 ;  /* 0x0000000f00ed7213 */ /* 0x000fe40000000000 */
[----:B------:R-:W-:Y:S01]  /*1130*/  IABS R233, R19 ;  /* 0x0000001300e97213 */ /* 0x000fe20000000000 */
[----:B------:R2:W4:Y:S01]  /*1140*/  F2I.FTZ.U32.TRUNC.NTZ R23, R22 ;  /* 0x0000001600177305 */ /* 0x000522000021f000 */
[----:B-1----:R-:W-:Y:S01]  /*1150*/  IMAD.MOV.U32 R20, RZ, RZ, RZ ;  /* 0x000000ffff147224 */ /* 0x002fe200078e00ff */
[----:B------:R-:W-:-:S02]  /*1160*/  IABS R231, R193 ;  /* 0x000000c100e77213 */ /* 0x000fc40000000000 */
[----:B------:R-:W-:Y:S02]  /*1170*/  IABS R227, R189 ;  /* 0x000000bd00e37213 */ /* 0x000fe40000000000 */
[----:B------:R-:W-:Y:S01]  /*1180*/  IABS R217, R190 ;  /* 0x000000be00d97213 */ /* 0x000fe20000000000 */
[--C-:B---3--:R-:W-:Y:S01]  /*1190*/  IMAD.MOV R25, RZ, RZ, -R21.reuse ;  /* 0x000000ffff197224 */ /* 0x108fe200078e0a15 */
[----:B------:R-:W-:Y:S01]  /*11a0*/  IABS R215, R191 ;  /* 0x000000bf00d77213 */ /* 0x000fe20000000000 */
[----:B--2---:R-:W-:Y:S01]  /*11b0*/  IMAD.MOV.U32 R22, RZ, RZ, RZ ;  /* 0x000000ffff167224 */ /* 0x004fe200078e00ff */
[----:B------:R-:W-:Y:S01]  /*11c0*/  IABS R213, R192 ;  /* 0x000000c000d57213 */ /* 0x000fe20000000000 */
[----:B------:R-:W-:Y:S01]  /*11d0*/  IMAD R25, R25, R24, RZ ;  /* 0x0000001819197224 */ /* 0x000fe200078e02ff */
[----:B------:R-:W-:Y:S02]  /*11e0*/  IABS R207, R187 ;  /* 0x000000bb00cf7213 */ /* 0x000fe40000000000 */
[----:B------:R-:W-:Y:S01]  /*11f0*/  IABS R205, R177 ;  /* 0x000000b100cd7213 */ /* 0x000fe20000000000 */
[----:B------:R-:W-:Y:S01]  /*1200*/  IMAD.HI.U32 R21, R21, R25, R20 ;  /* 0x0000001915157227 */ /* 0x000fe200078e0014 */
[----:B------:R-:W-:-:S02]  /*1210*/  IABS R209, R171 ;  /* 0x000000ab00d17213 */ /* 0x000fc40000000000 */
[----:B------:R-:W-:Y:S01]  /*1220*/  IABS R211, R12 ;  /* 0x0000000c00d37213 */ /* 0x000fe20000000000 */
[----:B----4-:R-:W-:Y:S01]  /*1230*/  IMAD.MOV R25, RZ, RZ, -R23 ;  /* 0x000000ffff197224 */ /* 0x010fe200078e0a17 */
[----:B------:R-:W-:Y:S01]  /*1240*/  IABS R123, R4 ;  /* 0x00000004007b7213 */ /* 0x000fe20000000000 */
[----:B------:R-:W-:Y:S01]  /*1250*/  IMAD.HI.U32 R21, R21, R9, RZ ;  /* 0x0000000915157227 */ /* 0x000fe200078e00ff */
[----:B------:R-:W-:Y:S02]  /*1260*/  IABS R121, R5 ;  /* 0x0000000500797213 */ /* 0x000fe40000000000 */
[----:B------:R-:W-:Y:S01]  /*1270*/  IABS R87, R93 ;  /* 0x0000005d00577213 */ /* 0x000fe20000000000 */
[----:B------:R-:W-:Y:S01]  /*1280*/  IMAD.MOV R21, RZ, RZ, -R21 ;  /* 0x000000ffff157224 */ /* 0x000fe200078e0a15 */
[----:B------:R-:W-:Y:S02]  /*1290*/  IABS R85, R91 ;  /* 0x0000005b00557213 */ /* 0x000fe40000000000 */
[----:B------:R-:W-:Y:S01]  /*12a0*/  IABS R83, R168 ;  /* 0x000000a800537213 */ /* 0x000fe20000000000 */
[----:B------:R-:W-:Y:S01]  /*12b0*/  IMAD R9, R24, R21, R9 ;  /* 0x0000001518097224 */ /* 0x000fe200078e0209 */
[----:B------:R-:W-:Y:S01]  /*12c0*/  IABS R81, R170 ;  /* 0x000000aa00517213 */ /* 0x000fe20000000000 */
[----:B------:R-:W-:Y:S01]  /*12d0*/  IMAD R21, R25, R8, RZ ;  /* 0x0000000819157224 */ /* 0x000fe200078e02ff */
[----:B------:R-:W-:-:S02]  /*12e0*/  IABS R25, R106 ;  /* 0x0000006a00197213 */ /* 0x000fc40000000000 */
[----:B------:R-:W-:Y:S01]  /*12f0*/  ISETP.GT.U32.AND P1, PT, R24, R9, PT ;  /* 0x000000091800720c */ /* 0x000fe20003f24070 */
[----:B------:R-:W-:Y:S01]  /*1300*/  IMAD.HI.U32 R16, R23, R21, R22 ;  /* 0x0000001517107227 */ /* 0x000fe200078e0016 */
[----:B------:R-:W-:Y:S02]  /*1310*/  IABS R79, R172 ;  /* 0x000000ac004f7213 */ /* 0x000fe40000000000 */
[----:B------:R-:W-:Y:S02]  /*1320*/  IABS R77, R174 ;  /* 0x000000ae004d7213 */ /* 0x000fe40000000000 */
[----:B------:R-:W-:Y:S01]  /*1330*/  IABS R75, R162 ;  /* 0x000000a2004b7213 */ /* 0x000fe20000000000 */
[C---:B------:R-:W-:Y:S01]  /*1340*/  IMAD.HI.U32 R14, R16.reuse, R219, RZ ;  /* 0x000000db100e7227 */ /* 0x040fe200078e00ff */
[----:B------:R-:W-:Y:S02]  /*1350*/  IABS R73, R164 ;  /* 0x000000a400497213 */ /* 0x000fe40000000000 */
[----:B------:R-:W-:Y:S01]  /*1360*/  IABS R71, R158 ;  /* 0x0000009e00477213 */ /* 0x000fe20000000000 */
[----:B------:R-:W-:Y:S01]  /*1370*/  IMAD.MOV R22, RZ, RZ, -R14 ;  /* 0x000000ffff167224 */ /* 0x000fe200078e0a0e */
[----:B------:R-:W-:Y:S01]  /*1380*/  IABS R67, R152 ;  /* 0x0000009800437213 */ /* 0x000fe20000000000 */
[----:B------:R-:W-:Y:S01]  /*1390*/  @!P1 IMAD.IADD R9, R9, 0x1, -R24 ;  /* 0x0000000109099824 */ /* 0x000fe200078e0a18 */
[----:B------:R-:W-:Y:S01]  /*13a0*/  IABS R69, R156 ;  /* 0x0000009c00457213 */ /* 0x000fe20000000000 */
[----:B------:R-:W-:Y:S01]  /*13b0*/  IMAD.HI.U32 R14, R16, R221, RZ ;  /* 0x000000dd100e7227 */ /* 0x000fe200078e00ff */
[----:B------:R-:W-:-:S02]  /*13c0*/  IABS R61, R140 ;  /* 0x0000008c003d7213 */ /* 0x000fc40000000000 */
[----:B------:R-:W-:Y:S01]  /*13d0*/  ISETP.GT.U32.AND P1, PT, R24, R9, PT ;  /* 0x000000091800720c */ /* 0x000fe20003f24070 */
[----:B------:R-:W-:Y:S01]  /*13e0*/  IMAD R219, R8, R22, R219 ;  /* 0x0000001608db7224 */ /* 0x000fe200078e02db */
[----:B------:R-:W-:Y:S01]  /*13f0*/  IABS R63, R146 ;  /* 0x00000092003f7213 */ /* 0x000fe20000000000 */
[----:B------:R-:W-:Y:S01]  /*1400*/  IMAD.HI.U32 R21, R16, R225, RZ ;  /* 0x000000e110157227 */ /* 0x000fe200078e00ff */
[----:B------:R-:W-:Y:S02]  /*1410*/  IABS R65, R150 ;  /* 0x0000009600417213 */ /* 0x000fe40000000000 */
[C---:B------:R-:W-:Y:S01]  /*1420*/  ISETP.GT.U32.AND P4, PT, R8.reuse, R219, PT ;  /* 0x000000db0800720c */ /* 0x040fe20003f84070 */
[----:B------:R-:W-:Y:S01]  /*1430*/  IMAD.MOV R14, RZ, RZ, -R14 ;  /* 0x000000ffff0e7224 */ /* 0x000fe200078e0a0e */
[----:B------:R-:W-:Y:S01]  /*1440*/  IABS R59, R144 ;  /* 0x00000090003b7213 */ /* 0x000fe20000000000 */
[----:B------:R-:W-:Y:S01]  /*1450*/  IMAD.MOV R21, RZ, RZ, -R21 ;  /* 0x000000ffff157224 */ /* 0x000fe200078e0a15 */
[----:B------:R-:W-:Y:S01]  /*1460*/  IABS R57, R132 ;  /* 0x0000008400397213 */ /* 0x000fe20000000000 */
[----:B------:R-:W-:Y:S01]  /*1470*/  IMAD R221, R8, R14, R221 ;  /* 0x0000000e08dd7224 */ /* 0x000fe200078e02dd */
[----:B------:R-:W-:Y:S01]  /*1480*/  IABS R51, R55 ;  /* 0x0000003700337213 */ /* 0x000fe20000000000 */
[----:B------:R-:W-:Y:S01]  /*1490*/  IMAD.HI.U32 R20, R16, R223, RZ ;  /* 0x000000df10147227 */ /* 0x000fe200078e00ff */
[----:B------:R-:W-:-:S02]  /*14a0*/  IABS R49, R126 ;  /* 0x0000007e00317213 */ /* 0x000fc40000000000 */
[----:B------:R-:W-:Y:S01]  /*14b0*/  IABS R47, R128 ;  /* 0x00000080002f7213 */ /* 0x000fe20000000000 */
[C---:B------:R-:W-:Y:S01]  /*14c0*/  IMAD R225, R8.reuse, R21, R225 ;  /* 0x0000001508e17224 */ /* 0x040fe200078e02e1 */
[----:B------:R-:W-:Y:S01]  /*14d0*/  IABS R21, R130 ;  /* 0x0000008200157213 */ /* 0x000fe20000000000 */
[----:B------:R-:W-:Y:S01]  /*14e0*/  @!P1 IMAD.IADD R9, R9, 0x1, -R24 ;  /* 0x0000000109099824 */ /* 0x000fe200078e0a18 */
[C---:B------:R-:W-:Y:S01]  /*14f0*/  ISETP.GT.U32.AND P1, PT, R8.reuse, R221, PT ;  /* 0x000000dd0800720c */ /* 0x040fe20003f24070 */
[----:B------:R-:W-:Y:S01]  /*1500*/  IMAD.MOV R20, RZ, RZ, -R20 ;  /* 0x000000ffff147224 */ /* 0x000fe200078e0a14 */
[C---:B------:R-:W-:Y:S01]  /*1510*/  ISETP.GT.U32.AND P5, PT, R8.reuse, R225, PT ;  /* 0x000000e10800720c */ /* 0x040fe20003fa4070 */
[----:B------:R-:W-:Y:S01]  /*1520*/  @!P4 IMAD.IADD R219, R219, 0x1, -R8 ;  /* 0x00000001dbdbc824 */ /* 0x000fe200078e0a08 */
[----:B------:R-:W-:Y:S01]  /*1530*/  IABS R45, R116 ;  /* 0x00000074002d7213 */ /* 0x000fe20000000000 */
[----:B------:R-:W-:Y:S01]  /*1540*/  IMAD R223, R8, R20, R223 ;  /* 0x0000001408df7224 */ /* 0x000fe200078e02df */
[----:B------:R-:W-:Y:S01]  /*1550*/  IABS R41, R124 ;  /* 0x0000007c00297213 */ /* 0x000fe20000000000 */
[----:B------:R-:W-:Y:S01]  /*1560*/  IMAD.HI.U32 R14, R16, R229, RZ ;  /* 0x000000e5100e7227 */ /* 0x000fe200078e00ff */
[----:B------:R-:W-:-:S02]  /*1570*/  ISETP.GT.U32.AND P6, PT, R8, R219, PT ;  /* 0x000000db0800720c */ /* 0x000fc40003fc4070 */
[----:B------:R-:W-:Y:S01]  /*1580*/  ISETP.GT.U32.AND P4, PT, R8, R223, PT ;  /* 0x000000df0800720c */ /* 0x000fe20003f84070 */
[----:B------:R-:W-:Y:S01]  /*1590*/  @!P2 IMAD.MOV R9, RZ, RZ, -R9 ;  /* 0x000000ffff09a224 */ /* 0x000fe200078e0a09 */
[----:B------:R-:W-:Y:S01]  /*15a0*/  @!P3 LOP3.LUT R9, RZ, R10, RZ, 0x33, !PT ;  /* 0x0000000aff09b212 */ /* 0x000fe200078e33ff */
[----:B------:R-:W-:Y:S01]  /*15b0*/  @!P1 IMAD.IADD R221, R221, 0x1, -R8 ;  /* 0x00000001dddd9824 */ /* 0x000fe200078e0a08 */
[----:B------:R-:W-:Y:S01]  /*15c0*/  ISETP.GE.AND P3, PT, R0, RZ, PT ;  /* 0x000000ff0000720c */ /* 0x000fe20003f66270 */
[----:B------:R-:W-:Y:S01]  /*15d0*/  VIADD R20, R206, 0x10000 ;  /* 0x00010000ce147836 */ /* 0x000fe20000000000 */
[----:B------:R-:W-:Y:S01]  /*15e0*/  ISETP.GE.AND P2, PT, R154, RZ, PT ;  /* 0x000000ff9a00720c */ /* 0x000fe20003f46270 */
[----:B------:R-:W-:Y:S01]  /*15f0*/  IMAD.MOV R14, RZ, RZ, -R14 ;  /* 0x000000ffff0e7224 */ /* 0x000fe200078e0a0e */
[----:B------:R-:W-:Y:S01]  /*1600*/  IABS R43, R118 ;  /* 0x00000076002b7213 */ /* 0x000fe20000000000 */
[----:B------:R-:W-:Y:S01]  /*1610*/  @!P5 IMAD.IADD R225, R225, 0x1, -R8 ;  /* 0x00000001e1e1d824 */ /* 0x000fe200078e0a08 */
[C---:B------:R-:W-:Y:S01]  /*1620*/  ISETP.GT.U32.AND P5, PT, R8.reuse, R221, PT ;  /* 0x000000dd0800720c */ /* 0x040fe20003fa4070 */
[----:B------:R-:W-:Y:S01]  /*1630*/  IMAD R229, R8, R14, R229 ;  /* 0x0000000e08e57224 */ /* 0x000fe200078e02e5 */
[----:B------:R-:W-:Y:S01]  /*1640*/  SHF.R.U32.HI R14, RZ, 0x4, R20 ;  /* 0x00000004ff0e7819 */ /* 0x000fe20000011614 */
[----:B------:R-:W-:Y:S01]  /*1650*/  IMAD.HI.U32 R10, R16, R235, RZ ;  /* 0x000000eb100a7227 */ /* 0x000fe200078e00ff */
[----:B------:R-:W-:-:S02]  /*1660*/  IABS R35, R110 ;  /* 0x0000006e00237213 */ /* 0x000fc40000000000 */
[----:B------:R-:W-:Y:S01]  /*1670*/  SGXT.U32 R14, R14, 0xe ;  /* 0x0000000e0e0e781a */ /* 0x000fe20000000000 */
[--C-:B------:R-:W-:Y:S01]  /*1680*/  @!P4 IMAD.IADD R223, R223, 0x1, -R8.reuse ;  /* 0x00000001dfdfc824 */ /* 0x100fe200078e0a08 */
[----:B------:R-:W-:Y:S01]  /*1690*/  IABS R37, R108 ;  /* 0x0000006c00257213 */ /* 0x000fe20000000000 */
[----:B------:R-:W-:Y:S01]  /*16a0*/  @!P6 IMAD.IADD R219, R219, 0x1, -R8 ;  /* 0x00000001dbdbe824 */ /* 0x000fe200078e0a08 */
[----:B------:R-:W-:Y:S01]  /*16b0*/  IADD3 R23, P4, R14, 0x2, RZ ;  /* 0x000000020e177810 */ /* 0x000fe20007f9e0ff */
[----:B------:R-:W-:Y:S01]  /*16c0*/  IMAD.MOV R10, RZ, RZ, -R10 ;  /* 0x000000ffff0a7224 */ /* 0x000fe200078e0a0a */
[C---:B------:R-:W-:Y:S01]  /*16d0*/  ISETP.GT.U32.AND P1, PT, R8.reuse, R223, PT ;  /* 0x000000df0800720c */ /* 0x040fe20003f24070 */
[----:B------:R-:W-:Y:S01]  /*16e0*/  IMAD.MOV.U32 R20, RZ, RZ, RZ ;  /* 0x000000ffff147224 */ /* 0x000fe200078e00ff */
[C---:B------:R-:W-:Y:S01]  /*16f0*/  ISETP.GT.U32.AND P6, PT, R8.reuse, R225, PT ;  /* 0x000000e10800720c */ /* 0x040fe20003fc4070 */
[----:B------:R-:W-:Y:S01]  /*1700*/  @!P3 IMAD.MOV R219, RZ, RZ, -R219 ;  /* 0x000000ffffdbb224 */ /* 0x000fe200078e0adb */
[C---:B------:R-:W-:Y:S01]  /*1710*/  ISETP.GT.U32.AND P3, PT, R8.reuse, R229, PT ;  /* 0x000000e50800720c */ /* 0x040fe20003f64070 */
[----:B------:R-:W-:Y:S01]  /*1720*/  IMAD R235, R8, R10, R235 ;  /* 0x0000000a08eb7224 */ /* 0x000fe200078e02eb */
[----:B------:R-:W-:Y:S01]  /*1730*/  IADD3.X R10, R20, 0x40000040, RZ, P4, !PT ;  /* 0x40000040140a7810 */ /* 0x000fe200027fe4ff */
[----:B------:R-:W-:Y:S01]  /*1740*/  @!P5 IMAD.IADD R221, R221, 0x1, -R8 ;  /* 0x00000001ddddd824 */ /* 0x000fe200078e0a08 */
[----:B------:R-:W-:Y:S01]  /*1750*/  ISETP.GE.AND P4, PT, R148, RZ, PT ;  /* 0x000000ff9400720c */ /* 0x000fe20003f86270 */
[----:B------:R-:W-:Y:S01]  /*1760*/  IMAD.HI.U32 R20, R16, R21, RZ ;  /* 0x0000001510147227 */ /* 0x000fe200078e00ff */
[----:B------:R-:W-:-:S02]  /*1770*/  ISETP.GT.U32.AND P5, PT, R8, R235, PT ;  /* 0x000000eb0800720c */ /* 0x000fc40003fa4070 */
[----:B------:R-:W-:Y:S01]  /*1780*/  IABS R39, R104 ;  /* 0x0000006800277213 */ /* 0x000fe20000000000 */
[----:B------:R-:W-:Y:S01]  /*1790*/  IMAD.MOV R20, RZ, RZ, -R20 ;  /* 0x000000ffff147224 */ /* 0x000fe200078e0a14 */
[----:B------:R-:W-:Y:S01]  /*17a0*/  R2UR UR6, R23 ;  /* 0x00000000170672ca */ /* 0x000fe200000e0000 */
[--C-:B------:R-:W-:Y:S01]  /*17b0*/  @!P1 IMAD.IADD R223, R223, 0x1, -R8.reuse ;  /* 0x00000001dfdf9824 */ /* 0x100fe200078e0a08 */
[----:B------:R-:W-:Y:S01]  /*17c0*/  ISETP.GE.AND P1, PT, R136, RZ, PT ;  /* 0x000000ff8800720c */ /* 0x000fe20003f26270 */
[--C-:B------:R-:W-:Y:S01]  /*17d0*/  @!P3 IMAD.IADD R229, R229, 0x1, -R8.reuse ;  /* 0x00000001e5e5b824 */ /* 0x100fe200078e0a08 */
[----:B------:R-:W-:Y:S01]  /*17e0*/  ISETP.GE.AND P3, PT, R130, RZ, PT ;  /* 0x000000ff8200720c */ /* 0x000fe20003f66270 */
[----:B------:R-:W-:Y:S01]  /*17f0*/  IMAD R166, R8, R20, R21 ;  /* 0x0000001408a67224 */ /* 0x000fe200078e0215 */
[----:B------:R-:W-:Y:S01]  /*1800*/  R2UR UR7, R10 ;  /* 0x000000000a0772ca */ /* 0x000fe200000e0000 */
[----:B------:R-:W-:Y:S01]  /*1810*/  @!P2 IMAD.MOV R223, RZ, RZ, -R223 ;  /* 0x000000ffffdfa224 */ /* 0x000fe200078e0adf */
[----:B------:R-:W-:Y:S01]  /*1820*/  LOP3.LUT R10, RZ, R11, RZ, 0x33, !PT ;  /* 0x0000000bff0a7212 */ /* 0x000fe200078e33ff */
[--C-:B------:R-:W-:Y:S01]  /*1830*/  @!P5 IMAD.IADD R235, R235, 0x1, -R8.reuse ;  /* 0x00000001ebebd824 */ /* 0x100fe200078e0a08 */
[C---:B------:R-:W-:Y:S01]  /*1840*/  ISETP.GT.U32.AND P5, PT, R8.reuse, R229, PT ;  /* 0x000000e50800720c */ /* 0x040fe20003fa4070 */
[----:B------:R-:W-:Y:S01]  /*1850*/  @!P0 IMAD.MOV R221, RZ, RZ, -R221 ;  /* 0x000000ffffdd8224 */ /* 0x000fe200078e0add */
[C---:B------:R-:W-:Y:S01]  /*1860*/  ISETP.GT.U32.AND P2, PT, R8.reuse, R166, PT ;  /* 0x000000a60800720c */ /* 0x040fe20003f44070 */
[----:B------:R-:W-:Y:S01]  /*1870*/  @!P6 IMAD.IADD R225, R225, 0x1, -R8 ;  /* 0x00000001e1e1e824 */ /* 0x000fe200078e0a08 */
[----:B------:R-:W-:Y:S01]  /*1880*/  ISETP.GT.U32.AND P0, PT, R8, R235, PT ;  /* 0x000000eb0800720c */ /* 0x000fe20003f04070 */
[----:B------:R-:W-:Y:S01]  /*1890*/  IMAD.HI.U32 R20, R16, R25, RZ ;  /* 0x0000001910147227 */ /* 0x000fe200078e00ff */
[----:B------:R-:W-:-:S02]  /*18a0*/  ISETP.GE.AND P6, PT, R142, RZ, PT ;  /* 0x000000ff8e00720c */ /* 0x000fc40003fc6270 */
[----:B------:R-:W-:Y:S01]  /*18b0*/  R2UR UR58, R14 ;  /* 0x000000000e3a72ca */ /* 0x000fe200000e0000 */
[----:B------:R-:W-:-:S04]  /*18c0*/  IMAD.HI.U32 R21, R16, R27, RZ ;  /* 0x0000001b10157227 */ /* 0x000fc800078e00ff */
[--C-:B------:R-:W-:Y:S01]  /*18d0*/  @!P5 IMAD.IADD R229, R229, 0x1, -R8.reuse ;  /* 0x00000001e5e5d824 */ /* 0x100fe200078e0a08 */
[----:B------:R-:W-:Y:S01]  /*18e0*/  ISETP.GE.AND P5, PT, R102, RZ, PT ;  /* 0x000000ff6600720c */ /* 0x000fe20003fa6270 */
[----:B------:R-:W-:Y:S01]  /*18f0*/  @!P2 IMAD.IADD R166, R166, 0x1, -R8 ;  /* 0x00000001a6a6a824 */ /* 0x000fe200078e0a08 */
[----:B------:R-:W-:Y:S01]  /*1900*/  ISETP.GE.AND P2, PT, R53, RZ, PT ;  /* 0x000000ff3500720c */ /* 0x000fe20003f46270 */
[----:B------:R-:W-:Y:S02]  /*1910*/  @!P1 IMAD.MOV R229, RZ, RZ, -R229 ;  /* 0x000000ffffe59224 */ /* 0x000fe400078e0ae5 */
[----:B------:R-:W-:Y:S01]  /*1920*/  IMAD.MOV R20, RZ, RZ, -R20 ;  /* 0x000000ffff147224 */ /* 0x000fe200078e0a14 */
[C---:B------:R-:W-:Y:S01]  /*1930*/  ISETP.GT.U32.AND P1, PT, R8.reuse, R166, PT ;  /* 0x000000a60800720c */ /* 0x040fe20003f24070 */
[----:B------:R-:W-:Y:S02]  /*1940*/  IMAD.MOV R21, RZ, RZ, -R21 ;  /* 0x000000ffff157224 */ /* 0x000fe400078e0a15 */
[----:B------:R-:W-:Y:S01]  /*1950*/  IMAD R160, R8, R20, R25 ;  /* 0x0000001408a07224 */ /* 0x000fe200078e0219 */
[----:B------:R-:W-:Y:S01]  /*1960*/  IABS R25, R52 ;  /* 0x0000003400197213 */ /* 0x000fe20000000000 */
[----:B------:R-:W-:Y:S01]  /*1970*/  @!P0 IMAD.IADD R235, R235, 0x1, -R8 ;  /* 0x00000001ebeb8824 */ /* 0x000fe200078e0a08 */
[----:B------:R-:W-:Y:S01]  /*1980*/  ISETP.GE.AND P0, PT, R52, RZ, PT ;  /* 0x000000ff3400720c */ /* 0x000fe20003f06270 */
[C---:B------:R-:W-:Y:S01]  /*1990*/  IMAD R154, R8.reuse, R21, R27 ;  /* 0x00000015089a7224 */ /* 0x040fe200078e021b */
[----:B------:R-:W-:Y:S01]  /*19a0*/  IABS R27, R53 ;  /* 0x00000035001b7213 */ /* 0x000fe20000000000 */
[----:B------:R-:W-:Y:S01]  /*19b0*/  @!P6 IMAD.MOV R235, RZ, RZ, -R235 ;  /* 0x000000ffffebe224 */ /* 0x000fe200078e0aeb */
[----:B------:R-:W-:Y:S01]  /*19c0*/  ISETP.GT.U32.AND P6, PT, R8, R160, PT ;  /* 0x000000a00800720c */ /* 0x000fe20003fc4070 */
[----:B------:R-:W-:Y:S01]  /*19d0*/  IMAD.HI.U32 R20, R16, R25, RZ ;  /* 0x0000001910147227 */ /* 0x000fe200078e00ff */
[----:B------:R-:W-:-:S03]  /*19e0*/  IABS R53, R138 ;  /* 0x0000008a00357213 */ /* 0x000fc60000000000 */
[----:B------:R-:W-:Y:S01]  /*19f0*/  @!P1 IMAD.IADD R166, R166, 0x1, -R8 ;  /* 0x00000001a6a69824 */ /* 0x000fe200078e0a08 */
[----:B------:R-:W-:Y:S01]  /*1a00*/  ISETP.GT.U32.AND P1, PT, R8, R154, PT ;  /* 0x0000009a0800720c */ /* 0x000fe20003f24070 */
[----:B------:R-:W-:Y:S02]  /*1a10*/  IMAD.MOV R20, RZ, RZ, -R20 ;  /* 0x000000ffff147224 */ /* 0x000fe400078e0a14 */
[----:B------:R-:W-:-:S04]  /*1a20*/  IMAD.HI.U32 R21, R16, R27, RZ ;  /* 0x0000001b10157227 */ /* 0x000fc800078e00ff */
[----:B------:R-:W-:Y:S01]  /*1a30*/  IMAD R148, R8, R20, R25 ;  /* 0x0000001408947224 */ /* 0x000fe200078e0219 */
[----:B------:R-:W-:Y:S01]  /*1a40*/  IABS R25, R202 ;  /* 0x000000ca00197213 */ /* 0x000fe20000000000 */
[--C-:B------:R-:W-:Y:S02]  /*1a50*/  @!P6 IMAD.IADD R160, R160, 0x1, -R8.reuse ;  /* 0x00000001a0a0e824 */ /* 0x100fe400078e0a08 */
[----:B------:R-:W-:Y:S01]  /*1a60*/  @!P4 IMAD.MOV R225, RZ, RZ, -R225 ;  /* 0x000000ffffe1c224 */ /* 0x000fe200078e0ae1 */
[----:B------:R-:W-:Y:S01]  /*1a70*/  ISETP.GT.U32.AND P6, PT, R8, R148, PT ;  /* 0x000000940800720c */ /* 0x000fe20003fc4070 */
[----:B------:R-:W-:Y:S01]  /*1a80*/  @!P1 IMAD.IADD R154, R154, 0x1, -R8 ;  /* 0x000000019a9a9824 */ /* 0x000fe200078e0a08 */
[----:B------:R-:W-:Y:S01]  /*1a90*/  ISETP.GT.U32.AND P1, PT, R8, R160, PT ;  /* 0x000000a00800720c */ /* 0x000fe20003f24070 */
[----:B------:R-:W-:Y:S01]  /*1aa0*/  IMAD.MOV R21, RZ, RZ, -R21 ;  /* 0x000000ffff157224 */ /* 0x000fe200078e0a15 */
[----:B------:R-:W-:Y:S01]  /*1ab0*/  ISETP.GE.AND P4, PT, R106, RZ, PT ;  /* 0x000000ff6a00720c */ /* 0x000fe20003f86270 */
[----:B------:R-:W-:-:S04]  /*1ac0*/  IMAD.HI.U32 R20, R16, R29, RZ ;  /* 0x0000001d10147227 */ /* 0x000fc800078e00ff */
[----:B------:R-:W-:Y:S01]  /*1ad0*/  @!P3 IMAD.MOV R166, RZ, RZ, -R166 ;  /* 0x000000ffffa6b224 */ /* 0x000fe200078e0aa6 */
[C---:B------:R-:W-:Y:S01]  /*1ae0*/  ISETP.GT.U32.AND P3, PT, R8.reuse, R154, PT ;  /* 0x0000009a0800720c */ /* 0x040fe20003f64070 */
[----:B------:R-:W-:Y:S01]  /*1af0*/  IMAD R142, R8, R21, R27 ;  /* 0x00000015088e7224 */ /* 0x000fe200078e021b */
[----:B------:R-:W-:Y:S01]  /*1b00*/  IABS R27, R200 ;  /* 0x000000c8001b7213 */ /* 0x000fe20000000000 */
[----:B------:R-:W-:-:S04]  /*1b10*/  IMAD.HI.U32 R21, R16, R31, RZ ;  /* 0x0000001f10157227 */ /* 0x000fc800078e00ff */
[----:B------:R-:W-:Y:S02]  /*1b20*/  IMAD.MOV R20, RZ, RZ, -R20 ;  /* 0x000000ffff147224 */ /* 0x000fe400078e0a14 */
[----:B------:R-:W-:Y:S02]  /*1b30*/  IMAD.MOV R21, RZ, RZ, -R21 ;  /* 0x000000ffff157224 */ /* 0x000fe400078e0a15 */
[----:B------:R-:W-:Y:S01]  /*1b40*/  IMAD R136, R8, R20, R29 ;  /* 0x0000001408887224 */ /* 0x000fe200078e021d */
[----:B------:R-:W-:Y:S01]  /*1b50*/  IABS R29, R133 ;  /* 0x00000085001d7213 */ /* 0x000fe20000000000 */
[--C-:B------:R-:W-:Y:S02]  /*1b60*/  @!P6 IMAD.IADD R148, R148, 0x1, -R8.reuse ;  /* 0x000000019494e824 */ /* 0x100fe400078e0a08 */
[----:B------:R-:W-:Y:S01]  /*1b70*/  @!P1 IMAD.IADD R160, R160, 0x1, -R8 ;  /* 0x00000001a0a09824 */ /* 0x000fe200078e0a08 */
[C---:B------:R-:W-:Y:S01]  /*1b80*/  ISETP.GT.U32.AND P1, PT, R8.reuse, R142, PT ;  /* 0x0000008e0800720c */ /* 0x040fe20003f24070 */
[C---:B------:R-:W-:Y:S01]  /*1b90*/  IMAD R130, R8.reuse, R21, R31 ;  /* 0x0000001508827224 */ /* 0x040fe200078e021f */
[C---:B------:R-:W-:Y:S01]  /*1ba0*/  ISETP.GT.U32.AND P6, PT, R8.reuse, R148, PT ;  /* 0x000000940800720c */ /* 0x040fe20003fc4070 */
        /* <DEDUP_REMOVED lines=10> */
[----:B------:R-:W-:Y:S02]  /*1c50*/  IMAD.MOV R20, RZ, RZ, -R20 ;  /* 0x000000ffff147224 */ /* 0x000fe400078e0a14 */
[--C-:B------:R-:W-:Y:S01]  /*1c60*/  @!P1 IMAD.IADD R142, R142, 0x1, -R8.reuse ;  /* 0x000000018e8e9824 */ /* 0x100fe200078e0a08 */
[----:B------:R-:W-:Y:S01]  /*1c70*/  ISETP.GE.AND P1, PT, R98, RZ, PT ;  /* 0x000000ff6200720c */ /* 0x000fe20003f26270 */
[--C-:B------:R-:W-:Y:S01]  /*1c80*/  @!P6 IMAD.IADD R148, R148, 0x1, -R8.reuse ;  /* 0x000000019494e824 */ /* 0x100fe200078e0a08 */
[C---:B------:R-:W-:Y:S01]  /*1c90*/  ISETP.GT.U32.AND P6, PT, R8.reuse, R106, PT ;  /* 0x0000006a0800720c */ /* 0x040fe20003fc4070 */
[----:B------:R-:W-:Y:S01]  /*1ca0*/  IMAD R102, R8, R20, R25 ;  /* 0x0000001408667224 */ /* 0x000fe200078e0219 */
[----:B------:R-:W-:Y:S01]  /*1cb0*/  IABS R25, R151 ;  /* 0x0000009700197213 */ /* 0x000fe20000000000 */
[----:B------:R-:W-:Y:S01]  /*1cc0*/  @!P4 IMAD.IADD R136, R136, 0x1, -R8 ;  /* 0x000000018888c824 */ /* 0x000fe200078e0a08 */
[----:B------:R-:W-:Y:S01]  /*1cd0*/  ISETP.GT.U32.AND P4, PT, R8, R142, PT ;  /* 0x0000008e0800720c */ /* 0x000fe20003f84070 */
[----:B------:R-:W-:-:S04]  /*1ce0*/  IMAD.HI.U32 R21, R16, R27, RZ ;  /* 0x0000001b10157227 */ /* 0x000fc800078e00ff */
[----:B------:R-:W-:Y:S01]  /*1cf0*/  @!P3 IMAD.IADD R130, R130, 0x1, -R8 ;  /* 0x000000018282b824 */ /* 0x000fe200078e0a08 */
[C---:B------:R-:W-:Y:S01]  /*1d00*/  ISETP.GT.U32.AND P3, PT, R8.reuse, R136, PT ;  /* 0x000000880800720c */ /* 0x040fe20003f64070 */
[----:B------:R-:W-:Y:S01]  /*1d10*/  @!P0 IMAD.MOV R148, RZ, RZ, -R148 ;  /* 0x000000ffff948224 */ /* 0x000fe200078e0a94 */
[----:B------:R-:W-:Y:S01]  /*1d20*/  ISETP.GT.U32.AND P0, PT, R8, R102, PT ;  /* 0x000000660800720c */ /* 0x000fe20003f04070 */
[----:B------:R-:W-:Y:S02]  /*1d30*/  IMAD.MOV R21, RZ, RZ, -R21 ;  /* 0x000000ffff157224 */ /* 0x000fe400078e0a15 */
[--C-:B------:R-:W-:Y:S01]  /*1d40*/  @!P6 IMAD.IADD R106, R106, 0x1, -R8.reuse ;  /* 0x000000016a6ae824 */ /* 0x100fe200078e0a08 */
[C---:B------:R-:W-:Y:S01]  /*1d50*/  ISETP.GT.U32.AND P6, PT, R8.reuse, R130, PT ;  /* 0x000000820800720c */ /* 0x040fe20003fc4070 */
[----:B------:R-:W-:Y:S01]  /*1d60*/  IMAD R98, R8, R21, R27 ;  /* 0x0000001508627224 */ /* 0x000fe200078e021b */
[----:B------:R-:W-:Y:S01]  /*1d70*/  IABS R27, R155 ;  /* 0x0000009b001b7213 */ /* 0x000fe20000000000 */
[----:B------:R-:W-:-:S02]  /*1d80*/  @!P4 IMAD.IADD R142, R142, 0x1, -R8 ;  /* 0x000000018e8ec824 */ /* 0x000fc400078e0a08 */
[----:B------:R-:W-:Y:S01]  /*1d90*/  IMAD.HI.U32 R20, R16, R245, RZ ;  /* 0x000000f510147227 */ /* 0x000fe200078e00ff */
[----:B------:R-:W-:-:S03]  /*1da0*/  ISETP.GT.U32.AND P4, PT, R8, R98, PT ;  /* 0x000000620800720c */ /* 0x000fc60003f84070 */
[--C-:B------:R-:W-:Y:S01]  /*1db0*/  @!P3 IMAD.IADD R136, R136, 0x1, -R8.reuse ;  /* 0x000000018888b824 */ /* 0x100fe200078e0a08 */
[----:B------:R-:W-:Y:S01]  /*1dc0*/  ISETP.GE.AND P3, PT, R203, RZ, PT ;  /* 0x000000ffcb00720c */ /* 0x000fe20003f66270 */
[----:B------:R-:W-:Y:S01]  /*1dd0*/  @!P0 IMAD.IADD R102, R102, 0x1, -R8 ;  /* 0x0000000166668824 */ /* 0x000fe200078e0a08 */
[----:B------:R-:W-:Y:S01]  /*1de0*/  ISETP.GE.AND P0, PT, R202, RZ, PT ;  /* 0x000000ffca00720c */ /* 0x000fe20003f06270 */
[----:B------:R-:W-:Y:S01]  /*1df0*/  IMAD.HI.U32 R22, R16, R249, RZ ;  /* 0x000000f910167227 */ /* 0x000fe200078e00ff */
[----:B------:R-:W-:-:S03]  /*1e00*/  IABS R203, R176 ;  /* 0x000000b000cb7213 */ /* 0x000fc60000000000 */
[----:B------:R-:W-:Y:S01]  /*1e10*/  @!P2 IMAD.MOV R142, RZ, RZ, -R142 ;  /* 0x000000ffff8ea224 */ /* 0x000fe200078e0a8e */
[----:B------:R-:W-:Y:S01]  /*1e20*/  ISETP.GT.U32.AND P2, PT, R8, R102, PT ;  /* 0x000000660800720c */ /* 0x000fe20003f44070 */
[----:B------:R-:W-:Y:S02]  /*1e30*/  IMAD.MOV R21, RZ, RZ, -R20 ;  /* 0x000000ffff157224 */ /* 0x000fe400078e0a14 */
[----:B------:R-:W-:Y:S02]  /*1e40*/  IMAD.MOV R22, RZ, RZ, -R22 ;  /* 0x000000ffff167224 */ /* 0x000fe400078e0a16 */
[----:B------:R-:W-:-:S04]  /*1e50*/  IMAD.HI.U32 R20, R16, R251, RZ ;  /* 0x000000fb10147227 */ /* 0x000fc800078e00ff */
[----:B------:R-:W-:Y:S02]  /*1e60*/  IMAD R249, R8, R22, R249 ;  /* 0x0000001608f97224 */ /* 0x000fe400078e02f9 */
[--C-:B------:R-:W-:Y:S02]  /*1e70*/  @!P6 IMAD.IADD R130, R130, 0x1, -R8.reuse ;  /* 0x000000018282e824 */ /* 0x100fe400078e0a08 */
[----:B------:R-:W-:Y:S01]  /*1e80*/  @!P4 IMAD.IADD R98, R98, 0x1, -R8 ;  /* 0x000000016262c824 */ /* 0x000fe200078e0a08 */
[C---:B------:R-:W-:Y:S01]  /*1e90*/  ISETP.GT.U32.AND P6, PT, R8.reuse, R249, PT ;  /* 0x000000f90800720c */ /* 0x040fe20003fc4070 */
[----:B------:R-:W-:Y:S01]  /*1ea0*/  IMAD R245, R8, R21, R245 ;  /* 0x0000001508f57224 */ /* 0x000fe200078e02f5 */
[----:B------:R-:W-:Y:S01]  /*1eb0*/  ISETP.GE.AND P4, PT, R200, RZ, PT ;  /* 0x000000ffc800720c */ /* 0x000fe20003f86270 */
[----:B------:R-:W-:Y:S02]  /*1ec0*/  IMAD.MOV R20, RZ, RZ, -R20 ;  /* 0x000000ffff147224 */ /* 0x000fe400078e0a14 */
[----:B------:R-:W-:Y:S01]  /*1ed0*/  @!P1 IMAD.MOV R136, RZ, RZ, -R136 ;  /* 0x000000ffff889224 */ /* 0x000fe200078e0a88 */
[C---:B------:R-:W-:Y:S01]  /*1ee0*/  ISETP.GT.U32.AND P1, PT, R8.reuse, R98, PT ;  /* 0x000000620800720c */ /* 0x040fe20003f24070 */
[----:B------:R-:W-:Y:S01]  /*1ef0*/  @!P3 IMAD.MOV R130, RZ, RZ, -R130 ;  /* 0x000000ffff82b224 */ /* 0x000fe200078e0a82 */
[C---:B------:R-:W-:Y:S01]  /*1f00*/  ISETP.GT.U32.AND P3, PT, R8.reuse, R245, PT ;  /* 0x000000f50800720c */ /* 0x040fe20003f64070 */
[----:B------:R-:W-:-:S02]  /*1f10*/  IMAD R251, R8, R20, R251 ;  /* 0x0000001408fb7224 */ /* 0x000fc400078e02fb */
[----:B------:R-:W-:Y:S02]  /*1f20*/  @!P2 IMAD.IADD R102, R102, 0x1, -R8 ;  /* 0x000000016666a824 */ /* 0x000fe400078e0a08 */
[----:B------:R-:W-:Y:S01]  /*1f30*/  IMAD.HI.U32 R20, R16, R247, RZ ;  /* 0x000000f710147227 */ /* 0x000fe200078e00ff */
[----:B------:R-:W-:-:S03]  /*1f40*/  ISETP.GT.U32.AND P2, PT, R8, R251, PT ;  /* 0x000000fb0800720c */ /* 0x000fc60003f44070 */
[----:B------:R-:W-:Y:S02]  /*1f50*/  IMAD.MOV R20, RZ, RZ, -R20 ;  /* 0x000000ffff147224 */ /* 0x000fe400078e0a14 */
[--C-:B------:R-:W-:Y:S02]  /*1f60*/  @!P6 IMAD.IADD R249, R249, 0x1, -R8.reuse ;  /* 0x00000001f9f9e824 */ /* 0x100fe400078e0a08 */
[--C-:B------:R-:W-:Y:S01]  /*1f70*/  @!P1 IMAD.IADD R98, R98, 0x1, -R8.reuse ;  /* 0x0000000162629824 */ /* 0x100fe200078e0a08 */
[----:B------:R-:W-:Y:S01]  /*1f80*/  ISETP.GE.AND P1, PT, R197, RZ, PT ;  /* 0x000000ffc500720c */ /* 0x000fe20003f26270 */
[--C-:B------:R-:W-:Y:S01]  /*1f90*/  @!P3 IMAD.IADD R245, R245, 0x1, -R8.reuse ;  /* 0x00000001f5f5b824 */ /* 0x100fe200078e0a08 */
[C---:B------:R-:W-:Y:S01]  /*1fa0*/  ISETP.GT.U32.AND P6, PT, R8.reuse, R249, PT ;  /* 0x000000f90800720c */ /* 0x040fe20003fc4070 */
[C---:B------:R-:W-:Y:S01]  /*1fb0*/  IMAD R247, R8.reuse, R20, R247 ;  /* 0x0000001408f77224 */ /* 0x040fe200078e02f7 */
[----:B------:R-:W-:Y:S01]  /*1fc0*/  ISETP.GE.AND P3, PT, R199, RZ, PT ;  /* 0x000000ffc700720c */ /* 0x000fe20003f66270 */
[----:B------:R-:W-:Y:S01]  /*1fd0*/  @!P2 IMAD.IADD R251, R251, 0x1, -R8 ;  /* 0x00000001fbfba824 */ /* 0x000fe200078e0a08 */
[C---:B------:R-:W-:Y:S01]  /*1fe0*/  ISETP.GT.U32.AND P2, PT, R8.reuse, R245, PT ;  /* 0x000000f50800720c */ /* 0x040fe20003f44070 */
[----:B------:R-:W-:Y:S01]  /*1ff0*/  @!P4 IMAD.MOV R98, RZ, RZ, -R98 ;  /* 0x000000ffff62c224 */ /* 0x000fe200078e0a62 */
[C---:B------:R-:W-:Y:S01]  /*2000*/  ISETP.GT.U32.AND P4, PT, R8.reuse, R247, PT ;  /* 0x000000f70800720c */ /* 0x040fe20003f84070 */
[----:B------:R-:W-:Y:S01]  /*2010*/  @!P5 IMAD.MOV R154, RZ, RZ, -R154 ;  /* 0x000000ffff9ad224 */ /* 0x000fe200078e0a9a */
[C---:B------:R-:W-:Y:S01]  /*2020*/  ISETP.GT.U32.AND P5, PT, R8.reuse, R106, PT ;  /* 0x0000006a0800720c */ /* 0x040fe20003fa4070 */
[----:B------:R-:W-:Y:S01]  /*2030*/  @!P0 IMAD.MOV R102, RZ, RZ, -R102 ;  /* 0x000000ffff668224 */ /* 0x000fe200078e0a66 */
[----:B------:R-:W-:Y:S01]  /*2040*/  ISETP.GT.U32.AND P0, PT, R8, R251, PT ;  /* 0x000000fb0800720c */ /* 0x000fe20003f04070 */
[----:B------:R-:W-:Y:S01]  /*2050*/  IMAD.HI.U32 R20, R16, R243, RZ ;  /* 0x000000f310147227 */ /* 0x000fe200078e00ff */
[----:B------:R-:W-:-:S02]  /*2060*/  IABS R199, R188 ;  /* 0x000000bc00c77213 */ /* 0x000fc40000000000 */
[----:B------:R-:W-:Y:S01]  /*2070*/  IABS R197, R183 ;  /* 0x000000b700c57213 */ /* 0x000fe20000000000 */
[--C-:B------:R-:W-:Y:S01]  /*2080*/  @!P6 IMAD.IADD R249, R249, 0x1, -R8.reuse ;  /* 0x00000001f9f9e824 */ /* 0x100fe200078e0a08 */
[----:B------:R-:W-:Y:S01]  /*2090*/  ISETP.GE.AND P6, PT, R198, RZ, PT ;  /* 0x000000ffc600720c */ /* 0x000fe20003fc6270 */
[--C-:B------:R-:W-:Y:S01]  /*20a0*/  @!P2 IMAD.IADD R245, R245, 0x1, -R8.reuse ;  /* 0x00000001f5f5a824 */ /* 0x100fe200078e0a08 */
[----:B------:R-:W-:Y:S01]  /*20b0*/  ISETP.GE.AND P2, PT, R195, RZ, PT ;  /* 0x000000ffc300720c */ /* 0x000fe20003f46270 */
[----:B------:R-:W-:Y:S01]  /*20c0*/  @!P4 IMAD.IADD R247, R247, 0x1, -R8 ;  /* 0x00000001f7f7c824 */ /* 0x000fe200078e0a08 */
[----:B------:R-:W-:Y:S01]  /*20d0*/  ISETP.GE.AND P4, PT, R19, RZ, PT ;  /* 0x000000ff1300720c */ /* 0x000fe20003f86270 */
[----:B------:R-:W-:Y:S01]  /*20e0*/  @!P1 IMAD.MOV R245, RZ, RZ, -R245 ;  /* 0x000000fffff59224 */ /* 0x000fe200078e0af5 */
[----:B------:R-:W-:Y:S01]  /*20f0*/  IABS R195, R184 ;  /* 0x000000b800c37213 */ /* 0x000fe20000000000 */
[----:B------:R-:W-:Y:S01]  /*2100*/  IMAD.HI.U32 R21, R16, R239, RZ ;  /* 0x000000ef10157227 */ /* 0x000fe200078e00ff */
[----:B------:R-:W-:-:S03]  /*2110*/  ISETP.GT.U32.AND P1, PT, R8, R247, PT ;  /* 0x000000f70800720c */ /* 0x000fc60003f24070 */
[----:B------:R-:W-:Y:S02]  /*2120*/  IMAD.MOV R20, RZ, RZ, -R20 ;  /* 0x000000ffff147224 */ /* 0x000fe400078e0a14 */
[--C-:B------:R-:W-:Y:S01]  /*2130*/  @!P5 IMAD.IADD R106, R106, 0x1, -R8.reuse ;  /* 0x000000016a6ad824 */ /* 0x100fe200078e0a08 */
[----:B------:R-:W-:Y:S01]  /*2140*/  ISETP.GE.AND P5, PT, R201, RZ, PT ;  /* 0x000000ffc900720c */ /* 0x000fe20003fa6270 */
[----:B------:R-:W-:Y:S01]  /*2150*/  IMAD.MOV R21, RZ, RZ, -R21 ;  /* 0x000000ffff157224 */ /* 0x000fe200078e0a15 */
[----:B------:R-:W-:Y:S01]  /*2160*/  IABS R201, R185 ;  /* 0x000000b900c97213 */ /* 0x000fe20000000000 */
[C---:B------:R-:W-:Y:S02]  /*2170*/  IMAD R243, R8.reuse, R20, R243 ;  /* 0x0000001408f37224 */ /* 0x040fe400078e02f3 */
[--C-:B------:R-:W-:Y:S01]  /*2180*/  @!P0 IMAD.IADD R251, R251, 0x1, -R8.reuse ;  /* 0x00000001fbfb8824 */ /* 0x100fe200078e0a08 */
[----:B------:R-:W-:Y:S01]  /*2190*/  ISETP.GE.AND P0, PT, R15, RZ, PT ;  /* 0x000000ff0f00720c */ /* 0x000fe20003f06270 */
[C---:B------:R-:W-:Y:S01]  /*21a0*/  IMAD R239, R8.reuse, R21, R239 ;  /* 0x0000001508ef7224 */ /* 0x040fe200078e02ef */
[----:B------:R-:W-:Y:S01]  /*21b0*/  IABS R21, R186 ;  /* 0x000000ba00157213 */ /* 0x000fe20000000000 */
[----:B------:R-:W-:Y:S01]  /*21c0*/  @!P6 IMAD.MOV R251, RZ, RZ, -R251 ;  /* 0x000000fffffbe224 */ /* 0x000fe200078e0afb */
[C---:B------:R-:W-:Y:S01]  /*21d0*/  ISETP.GT.U32.AND P6, PT, R8.reuse, R243, PT ;  /* 0x000000f30800720c */ /* 0x040fe20003fc4070 */
[----:B------:R-:W-:Y:S01]  /*21e0*/  @!P1 IMAD.IADD R247, R247, 0x1, -R8 ;  /* 0x00000001f7f79824 */ /* 0x000fe200078e0a08 */
[----:B------:R-:W-:Y:S01]  /*21f0*/  ISETP.GT.U32.AND P1, PT, R8, R239, PT ;  /* 0x000000ef0800720c */ /* 0x000fe20003f24070 */
[----:B------:R-:W-:-:S04]  /*2200*/  IMAD.HI.U32 R15, R16, R237, RZ ;  /* 0x000000ed100f7227 */ /* 0x000fc800078e00ff */
[----:B------:R-:W-:Y:S01]  /*2210*/  @!P5 IMAD.MOV R106, RZ, RZ, -R106 ;  /* 0x000000ffff6ad224 */ /* 0x000fe200078e0a6a */
[----:B------:R-:W-:Y:S01]  /*2220*/  ISETP.GE.AND P5, PT, R196, RZ, PT ;  /* 0x000000ffc400720c */ /* 0x000fe20003fa6270 */
[----:B------:R-:W-:Y:S02]  /*2230*/  IMAD.MOV R15, RZ, RZ, -R15 ;  /* 0x000000ffff0f7224 */ /* 0x000fe400078e0a0f */
[----:B------:R-:W-:-:S04]  /*2240*/  IMAD.HI.U32 R19, R16, R233, RZ ;  /* 0x000000e910137227 */ /* 0x000fc800078e00ff */
[C---:B------:R-:W-:Y:S02]  /*2250*/  IMAD R237, R8.reuse, R15, R237 ;  /* 0x0000000f08ed7224 */ /* 0x040fe400078e02ed */
[--C-:B------:R-:W-:Y:S02]  /*2260*/  @!P6 IMAD.IADD R243, R243, 0x1, -R8.reuse ;  /* 0x00000001f3f3e824 */ /* 0x100fe400078e0a08 */
[----:B------:R-:W-:Y:S01]  /*2270*/  @!P1 IMAD.IADD R239, R239, 0x1, -R8 ;  /* 0x00000001efef9824 */ /* 0x000fe200078e0a08 */
[C---:B------:R-:W-:Y:S01]  /*2280*/  ISETP.GT.U32.AND P6, PT, R8.reuse, R237, PT ;  /* 0x000000ed0800720c */ /* 0x040fe20003fc4070 */
[----:B------:R-:W-:Y:S01]  /*2290*/  @!P5 IMAD.MOV R249, RZ, RZ, -R249 ;  /* 0x000000fffff9d224 */ /* 0x000fe200078e0af9 */
[----:B------:R-:W-:Y:S01]  /*22a0*/  ISETP.GT.U32.AND P1, PT, R8, R243, PT ;  /* 0x000000f30800720c */ /* 0x000fe20003f24070 */
[----:B------:R-:W-:Y:S01]  /*22b0*/  IMAD.MOV R19, RZ, RZ, -R19 ;  /* 0x000000ffff137224 */ /* 0x000fe200078e0a13 */
[----:B------:R-:W-:Y:S01]  /*22c0*/  ISETP.GE.AND P5, PT, R194, RZ, PT ;  /* 0x000000ffc200720c */ /* 0x000fe20003fa6270 */
[----:B------:R-:W-:-:S04]  /*22d0*/  IMAD.HI.U32 R15, R16, R231, RZ ;  /* 0x000000e7100f7227 */ /* 0x000fc800078e00ff */
[----:B------:R-:W-:Y:S01]  /*22e0*/  @!P3 IMAD.MOV R247, RZ, RZ, -R247 ;  /* 0x000000fffff7b224 */ /* 0x000fe200078e0af7 */
[C---:B------:R-:W-:Y:S01]  /*22f0*/  ISETP.GT.U32.AND P3, PT, R8.reuse, R239, PT ;  /* 0x000000ef0800720c */ /* 0x040fe20003f64070 */
[----:B------:R-:W-:Y:S02]  /*2300*/  IMAD R233, R8, R19, R233 ;  /* 0x0000001308e97224 */ /* 0x000fe400078e02e9 */
[----:B------:R-:W-:-:S04]  /*2310*/  IMAD.HI.U32 R19, R16, R227, RZ ;  /* 0x000000e310137227 */ /* 0x000fc800078e00ff */
[----:B------:R-:W-:Y:S02]  /*2320*/  IMAD.MOV R15, RZ, RZ, -R15 ;  /* 0x000000ffff0f7224 */ /* 0x000fe400078e0a0f */
[----:B------:R-:W-:Y:S02]  /*2330*/  IMAD.MOV R19, RZ, RZ, -R19 ;  /* 0x000000ffff137224 */ /* 0x000fe400078e0a13 */
[C---:B------:R-:W-:Y:S02]  /*2340*/  IMAD R231, R8.reuse, R15, R231 ;  /* 0x0000000f08e77224 */ /* 0x040fe400078e02e7 */
[--C-:B------:R-:W-:Y:S02]  /*2350*/  @!P6 IMAD.IADD R237, R237, 0x1, -R8.reuse ;  /* 0x00000001edede824 */ /* 0x100fe400078e0a08 */
[----:B------:R-:W-:Y:S01]  /*2360*/  @!P1 IMAD.IADD R243, R243, 0x1, -R8 ;  /* 0x00000001f3f39824 */ /* 0x000fe200078e0a08 */
[C---:B------:R-:W-:Y:S01]  /*2370*/  ISETP.GT.U32.AND P1, PT, R8.reuse, R233, PT ;  /* 0x000000e90800720c */ /* 0x040fe20003f24070 */
[C---:B------:R-:W-:Y:S01]  /*2380*/  IMAD R227, R8.reuse, R19, R227 ;  /* 0x0000001308e37224 */ /* 0x040fe200078e02e3 */
[C---:B------:R-:W-:Y:S01]  /*2390*/  ISETP.GT.U32.AND P6, PT, R8.reuse, R237, PT ;  /* 0x000000ed0800720c */ /* 0x040fe20003fc4070 */
[----:B------:R-:W-:Y:S01]  /*23a0*/  @!P5 IMAD.MOV R243, RZ, RZ, -R243 ;  /* 0x000000fffff3d224 */ /* 0x000fe200078e0af3 */
[----:B------:R-:W-:Y:S01]  /*23b0*/  ISETP.GT.U32.AND P5, PT, R8, R231, PT ;  /* 0x000000e70800720c */ /* 0x000fe20003fa4070 */
[----:B------:R-:W-:-:S04]  /*23c0*/  IMAD.HI.U32 R20, R16, R217, RZ ;  /* 0x000000d910147227 */ /* 0x000fc800078e00ff */
[----:B------:R-:W-:Y:S01]  /*23d0*/  @!P3 IMAD.IADD R239, R239, 0x1, -R8 ;  /* 0x00000001efefb824 */ /* 0x000fe200078e0a08 */
[----:B------:R-:W-:Y:S01]  /*23e0*/  ISETP.GT.U32.AND P3, PT, R8, R227, PT ;  /* 0x000000e30800720c */ /* 0x000fe20003f64070 */
[----:B------:R-:W-:Y:S02]  /*23f0*/  IMAD.MOV R20, RZ, RZ, -R20 ;  /* 0x000000ffff147224 */ /* 0x000fe400078e0a14 */
[----:B------:R-:W-:-:S04]  /*2400*/  IMAD.HI.U32 R15, R16, R215, RZ ;  /* 0x000000d7100f7227 */ /* 0x000fc800078e00ff */
[C---:B------:R-:W-:Y:S02]  /*2410*/  IMAD R217, R8.reuse, R20, R217 ;  /* 0x0000001408d97224 */ /* 0x040fe400078e02d9 */
[----:B------:R-:W-:Y:S02]  /*2420*/  IMAD.MOV R15, RZ, RZ, -R15 ;  /* 0x000000ffff0f7224 */ /* 0x000fe400078e0a0f */
[--C-:B------:R-:W-:Y:S01]  /*2430*/  @!P1 IMAD.IADD R233, R233, 0x1, -R8.reuse ;  /* 0x00000001e9e99824 */ /* 0x100fe200078e0a08 */
[----:B------:R-:W-:Y:S01]  /*2440*/  ISETP.GE.AND P1, PT, R193, RZ, PT ;  /* 0x000000ffc100720c */ /* 0x000fe20003f26270 */
[--C-:B------:R-:W-:Y:S01]  /*2450*/  @!P6 IMAD.IADD R237, R237, 0x1, -R8.reuse ;  /* 0x00000001edede824 */ /* 0x100fe200078e0a08 */
[C---:B------:R-:W-:Y:S01]  /*2460*/  ISETP.GT.U32.AND P6, PT, R8.reuse, R217, PT ;  /* 0x000000d90800720c */ /* 0x040fe20003fc4070 */
[C---:B------:R-:W-:Y:S01]  /*2470*/  IMAD R215, R8.reuse, R15, R215 ;  /* 0x0000000f08d77224 */ /* 0x040fe200078e02d7 */
[----:B------:R-:W-:Y:S01]  /*2480*/  IABS R193, R17 ;  /* 0x0000001100c17213 */ /* 0x000fe20000000000 */
[----:B------:R-:W-:Y:S01]  /*2490*/  @!P5 IMAD.IADD R231, R231, 0x1, -R8 ;  /* 0x00000001e7e7d824 */ /* 0x000fe200078e0a08 */
[----:B------:R-:W-:Y:S01]  /*24a0*/  ISETP.GT.U32.AND P5, PT, R8, R233, PT ;  /* 0x000000e90800720c */ /* 0x000fe20003fa4070 */
[----:B------:R-:W-:-:S04]  /*24b0*/  IMAD.HI.U32 R19, R16, R213, RZ ;  /* 0x000000d510137227 */ /* 0x000fc800078e00ff */
[--C-:B------:R-:W-:Y:S01]  /*24c0*/  @!P3 IMAD.IADD R227, R227, 0x1, -R8.reuse ;  /* 0x00000001e3e3b824 */ /* 0x100fe200078e0a08 */
[C---:B------:R-:W-:Y:S01]  /*24d0*/  ISETP.GT.U32.AND P3, PT, R8.reuse, R231, PT ;  /* 0x000000e70800720c */ /* 0x040fe20003f64070 */
[----:B------:R-:W-:Y:S01]  /*24e0*/  @!P0 IMAD.MOV R237, RZ, RZ, -R237 ;  /* 0x000000ffffed8224 */ /* 0x000fe200078e0aed */
[C---:B------:R-:W-:Y:S01]  /*24f0*/  ISETP.GT.U32.AND P0, PT, R8.reuse, R215, PT ;  /* 0x000000d70800720c */ /* 0x040fe20003f04070 */
[----:B------:R-:W-:Y:S02]  /*2500*/  IMAD.MOV R19, RZ, RZ, -R19 ;  /* 0x000000ffff137224 */ /* 0x000fe400078e0a13 */
[--C-:B------:R-:W-:Y:S01]  /*2510*/  @!P6 IMAD.IADD R217, R217, 0x1, -R8.reuse ;  /* 0x00000001d9d9e824 */ /* 0x100fe200078e0a08 */
[C---:B------:R-:W-:Y:S01]  /*2520*/  ISETP.GT.U32.AND P6, PT, R8.reuse, R227, PT ;  /* 0x000000e30800720c */ /* 0x040fe20003fc4070 */
[----:B------:R-:W-:Y:S02]  /*2530*/  IMAD R213, R8, R19, R213 ;  /* 0x0000001308d57224 */ /* 0x000fe400078e02d5 */
        /* <DEDUP_REMOVED lines=8> */
[----:B------:R-:W-:Y:S02]  /*25c0*/  IABS R191, R18 ;  /* 0x0000001200bf7213 */ /* 0x000fe40000000000 */
[----:B------:R-:W-:Y:S01]  /*25d0*/  IABS R189, R173 ;  /* 0x000000ad00bd7213 */ /* 0x000fe20000000000 */
[----:B------:R-:W-:Y:S01]  /*25e0*/  @!P4 IMAD.MOV R233, RZ, RZ, -R233 ;  /* 0x000000ffffe9c224 */ /* 0x000fe200078e0ae9 */
[----:B------:R-:W-:Y:S01]  /*25f0*/  ISETP.GT.U32.AND P4, PT, R8, R215, PT ;  /* 0x000000d70800720c */ /* 0x000fe20003f84070 */
[----:B------:R-:W-:-:S02]  /*2600*/  IMAD.MOV R20, RZ, RZ, -R20 ;  /* 0x000000ffff147224 */ /* 0x000fc400078e0a14 */
[----:B------:R-:W-:Y:S02]  /*2610*/  IMAD.MOV R15, RZ, RZ, -R15 ;  /* 0x000000ffff0f7224 */ /* 0x000fe400078e0a0f */
[----:B------:R-:W-:-:S04]  /*2620*/  IMAD.HI.U32 R19, R16, R207, RZ ;  /* 0x000000cf10137227 */ /* 0x000fc800078e00ff */
[C---:B------:R-:W-:Y:S02]  /*2630*/  IMAD R201, R8.reuse, R20, R201 ;  /* 0x0000001408c97224 */ /* 0x040fe400078e02c9 */
[--C-:B------:R-:W-:Y:S02]  /*2640*/  @!P6 IMAD.IADD R227, R227, 0x1, -R8.reuse ;  /* 0x00000001e3e3e824 */ /* 0x100fe400078e0a08 */
[----:B------:R-:W-:Y:S01]  /*2650*/  @!P5 IMAD.IADD R213, R213, 0x1, -R8 ;  /* 0x00000001d5d5d824 */ /* 0x000fe200078e0a08 */
[C---:B------:R-:W-:Y:S01]  /*2660*/  ISETP.GT.U32.AND P6, PT, R8.reuse, R201, PT ;  /* 0x000000c90800720c */ /* 0x040fe20003fc4070 */
[----:B------:R-:W-:Y:S01]  /*2670*/  IMAD R15, R8, R15, R21 ;  /* 0x0000000f080f7224 */ /* 0x000fe200078e0215 */
[----:B------:R-:W-:Y:S01]  /*2680*/  ISETP.GE.AND P5, PT, R192, RZ, PT ;  /* 0x000000ffc000720c */ /* 0x000fe20003fa6270 */
[----:B------:R-:W-:Y:S01]  /*2690*/  IMAD.MOV R19, RZ, RZ, -R19 ;  /* 0x000000ffff137224 */ /* 0x000fe200078e0a13 */
[----:B------:R-:W-:Y:S01]  /*26a0*/  IABS R21, R179 ;  /* 0x000000b300157213 */ /* 0x000fe20000000000 */
        /* <DEDUP_REMOVED lines=14> */
[----:B------:R-:W-:Y:S01]  /*2790*/  IMAD R199, R8, R19, R199 ;  /* 0x0000001308c77224 */ /* 0x000fe200078e02c7 */
        /* <DEDUP_REMOVED lines=9> */
[----:B------:R-:W-:-:S04]  /*2830*/  IMAD.HI.U32 R19, R16, R197, RZ ;  /* 0x000000c510137227 */ /* 0x000fc800078e00ff */
[--C-:B------:R-:W-:Y:S01]  /*2840*/  @!P6 IMAD.IADD R201, R201, 0x1, -R8.reuse ;  /* 0x00000001c9c9e824 */ /* 0x100fe200078e0a08 */
[----:B------:R-:W-:Y:S01]  /*2850*/  ISETP.GE.AND P6, PT, R187, RZ, PT ;  /* 0x000000ffbb00720c */ /* 0x000fe20003fc6270 */
[--C-:B------:R-:W-:Y:S01]  /*2860*/  @!P4 IMAD.IADD R15, R15, 0x1, -R8.reuse ;  /* 0x000000010f0fc824 */ /* 0x100fe200078e0a08 */
[----:B------:R-:W-:Y:S01]  /*2870*/  IABS R187, R182 ;  /* 0x000000b600bb7213 */ /* 0x000fe20000000000 */
[----:B------:R-:W-:Y:S01]  /*2880*/  @!P5 IMAD.IADD R199, R199, 0x1, -R8 ;  /* 0x00000001c7c7d824 */ /* 0x000fe200078e0a08 */
[----:B------:R-:W-:Y:S01]  /*2890*/  ISETP.GE.AND P5, PT, R18, RZ, PT ;  /* 0x000000ff1200720c */ /* 0x000fe20003fa6270 */
[----:B------:R-:W-:Y:S01]  /*28a0*/  @!P1 IMAD.MOV R15, RZ, RZ, -R15 ;  /* 0x000000ffff0f9224 */ /* 0x000fe200078e0a0f */
[----:B------:R-:W-:Y:S01]  /*28b0*/  ISETP.GE.AND P4, PT, R184, RZ, PT ;  /* 0x000000ffb800720c */ /* 0x000fe20003f86270 */
[----:B------:R-:W-:Y:S01]  /*28c0*/  IMAD.HI.U32 R20, R16, R195, RZ ;  /* 0x000000c310147227 */ /* 0x000fe200078e00ff */
[----:B------:R-:W-:-:S03]  /*28d0*/  ISETP.GT.U32.AND P1, PT, R8, R199, PT ;  /* 0x000000c70800720c */ /* 0x000fc60003f24070 */
[----:B------:R-:W-:Y:S02]  /*28e0*/  IMAD.MOV R19, RZ, RZ, -R19 ;  /* 0x000000ffff137224 */ /* 0x000fe400078e0a13 */
[----:B------:R-:W-:Y:S01]  /*28f0*/  @!P2 IMAD.IADD R217, R217, 0x1, -R8 ;  /* 0x00000001d9d9a824 */ /* 0x000fe200078e0a08 */
[----:B------:R-:W-:Y:S01]  /*2900*/  ISETP.GE.AND P2, PT, R190, RZ, PT ;  /* 0x000000ffbe00720c */ /* 0x000fe20003f46270 */
[----:B------:R-:W-:Y:S02]  /*2910*/  IMAD.MOV R20, RZ, RZ, -R20 ;  /* 0x000000ffff147224 */ /* 0x000fe400078e0a14 */
[C---:B------:R-:W-:Y:S02]  /*2920*/  IMAD R197, R8.reuse, R19, R197 ;  /* 0x0000001308c57224 */ /* 0x040fe400078e02c5 */
[----:B------:R-:W-:Y:S01]  /*2930*/  @!P0 IMAD.IADD R207, R207, 0x1, -R8 ;  /* 0x00000001cfcf8824 */ /* 0x000fe200078e0a08 */
[----:B------:R-:W-:Y:S01]  /*2940*/  ISETP.GE.AND P0, PT, R17, RZ, PT ;  /* 0x000000ff1100720c */ /* 0x000fe20003f06270 */
[----:B------:R-:W-:-:S02]  /*2950*/  IMAD R195, R8, R20, R195 ;  /* 0x0000001408c37224 */ /* 0x000fc400078e02c3 */
[----:B------:R-:W-:Y:S01]  /*2960*/  @!P6 IMAD.MOV R207, RZ, RZ, -R207 ;  /* 0x000000ffffcfe224 */ /* 0x000fe200078e0acf */
[C---:B------:R-:W-:Y:S01]  /*2970*/  ISETP.GT.U32.AND P6, PT, R8.reuse, R197, PT ;  /* 0x000000c50800720c */ /* 0x040fe20003fc4070 */
[----:B------:R-:W-:Y:S01]  /*2980*/  @!P1 IMAD.IADD R199, R199, 0x1, -R8 ;  /* 0x00000001c7c79824 */ /* 0x000fe200078e0a08 */
[----:B------:R-:W-:Y:S01]  /*2990*/  ISETP.GT.U32.AND P1, PT, R8, R195, PT ;  /* 0x000000c30800720c */ /* 0x000fe20003f24070 */
[----:B------:R-:W-:-:S04]  /*29a0*/  IMAD.HI.U32 R17, R16, R193, RZ ;  /* 0x000000c110117227 */ /* 0x000fc800078e00ff */
[----:B------:R-:W-:Y:S01]  /*29b0*/  @!P2 IMAD.MOV R217, RZ, RZ, -R217 ;  /* 0x000000ffffd9a224 */ /* 0x000fe200078e0ad9 */
[----:B------:R-:W-:Y:S01]  /*29c0*/  ISETP.GE.AND P2, PT, R185, RZ, PT ;  /* 0x000000ffb900720c */ /* 0x000fe20003f46270 */
[----:B------:R-:W-:Y:S01]  /*29d0*/  IMAD.MOV R17, RZ, RZ, -R17 ;  /* 0x000000ffff117224 */ /* 0x000fe200078e0a11 */
[----:B------:R-:W-:Y:S01]  /*29e0*/  IABS R185, R178 ;  /* 0x000000b200b97213 */ /* 0x000fe20000000000 */
        /* <DEDUP_REMOVED lines=9> */
[----:B------:R-:W-:Y:S01]  /*2a80*/  IMAD.HI.U32 R17, R16, R187, RZ ;  /* 0x000000bb10117227 */ /* 0x000fe200078e00ff */
[----:B------:R-:W-:-:S03]  /*2a90*/  IABS R183, R181 ;  /* 0x000000b500b77213 */ /* 0x000fc60000000000 */
[----:B------:R-:W-:Y:S01]  /*2aa0*/  @!P3 IMAD.MOV R199, RZ, RZ, -R199 ;  /* 0x000000ffffc7b224 */ /* 0x000fe200078e0ac7 */
[C---:B------:R-:W-:Y:S01]  /*2ab0*/  ISETP.GT.U32.AND P3, PT, R8.reuse, R195, PT ;  /* 0x000000c30800720c */ /* 0x040fe20003f64070 */
[----:B------:R-:W-:Y:S02]  /*2ac0*/  IMAD R191, R8, R18, R191 ;  /* 0x0000001208bf7224 */ /* 0x000fe400078e02bf */
[----:B------:R-:W-:-:S04]  /*2ad0*/  IMAD.HI.U32 R18, R16, R185, RZ ;  /* 0x000000b910127227 */ /* 0x000fc800078e00ff */
[----:B------:R-:W-:-:S04]  /*2ae0*/  IMAD.HI.U32 R19, R16, R21, RZ ;  /* 0x0000001510137227 */ /* 0x000fc800078e00ff */
[----:B------:R-:W-:Y:S02]  /*2af0*/  IMAD.MOV R17, RZ, RZ, -R17 ;  /* 0x000000ffff117224 */ /* 0x000fe400078e0a11 */
[----:B------:R-:W-:Y:S02]  /*2b00*/  IMAD.MOV R18, RZ, RZ, -R18 ;  /* 0x000000ffff127224 */ /* 0x000fe400078e0a12 */
[----:B------:R-:W-:Y:S02]  /*2b10*/  IMAD.MOV R19, RZ, RZ, -R19 ;  /* 0x000000ffff137224 */ /* 0x000fe400078e0a13 */
[C---:B------:R-:W-:Y:S02]  /*2b20*/  IMAD R187, R8.reuse, R17, R187 ;  /* 0x0000001108bb7224 */ /* 0x040fe400078e02bb */
[--C-:B------:R-:W-:Y:S02]  /*2b30*/  @!P6 IMAD.IADD R193, R193, 0x1, -R8.reuse ;  /* 0x00000001c1c1e824 */ /* 0x100fe400078e0a08 */
[--C-:B------:R-:W-:Y:S01]  /*2b40*/  @!P1 IMAD.IADD R197, R197, 0x1, -R8.reuse ;  /* 0x00000001c5c59824 */ /* 0x100fe200078e0a08 */
[C---:B------:R-:W-:Y:S01]  /*2b50*/  ISETP.GT.U32.AND P1, PT, R8.reuse, R191, PT ;  /* 0x000000bf0800720c */ /* 0x040fe20003f24070 */
[C---:B------:R-:W-:Y:S01]  /*2b60*/  IMAD R185, R8.reuse, R18, R185 ;  /* 0x0000001208b97224 */ /* 0x040fe200078e02b9 */
[C---:B------:R-:W-:Y:S01]  /*2b70*/  ISETP.GT.U32.AND P6, PT, R8.reuse, R193, PT ;  /* 0x000000c10800720c */ /* 0x040fe20003fc4070 */
[C---:B------:R-:W-:Y:S01]  /*2b80*/  IMAD R17, R8.reuse, R19, R21 ;  /* 0x0000001308117224 */ /* 0x040fe200078e0215 */
[----:B------:R-:W-:Y:S01]  /*2b90*/  IABS R21, R180 ;  /* 0x000000b400157213 */ /* 0x000fe20000000000 */
[----:B------:R-:W-:Y:S01]  /*2ba0*/  @!P2 IMAD.MOV R197, RZ, RZ, -R197 ;  /* 0x000000ffffc5a224 */ /* 0x000fe200078e0ac5 */
[C---:B------:R-:W-:Y:S01]  /*2bb0*/  ISETP.GT.U32.AND P2, PT, R8.reuse, R187, PT ;  /* 0x000000bb0800720c */ /* 0x040fe20003f44070 */
[----:B------:R-:W-:Y:S01]  /*2bc0*/  @!P3 IMAD.IADD R195, R195, 0x1, -R8 ;  /* 0x00000001c3c3b824 */ /* 0x000fe200078e0a08 */
[----:B------:R-:W-:Y:S01]  /*2bd0*/  ISETP.GT.U32.AND P3, PT, R8, R185, PT ;  /* 0x000000b90800720c */ /* 0x000fe20003f64070 */
[----:B------:R-:W-:-:S04]  /*2be0*/  IMAD.HI.U32 R18, R16, R21, RZ ;  /* 0x0000001510127227 */ /* 0x000fc800078e00ff */
[----:B------:R-:W-:-:S04]  /*2bf0*/  IMAD.HI.U32 R19, R16, R183, RZ ;  /* 0x000000b710137227 */ /* 0x000fc800078e00ff */
[----:B------:R-:W-:Y:S02]  /*2c00*/  IMAD.MOV R18, RZ, RZ, -R18 ;  /* 0x000000ffff127224 */ /* 0x000fe400078e0a12 */
[----:B------:R-:W-:Y:S02]  /*2c10*/  IMAD.MOV R22, RZ, RZ, -R19 ;  /* 0x000000ffff167224 */ /* 0x000fe400078e0a13 */
[--C-:B------:R-:W-:Y:S01]  /*2c20*/  @!P6 IMAD.IADD R193, R193, 0x1, -R8.reuse ;  /* 0x00000001c1c1e824 */ /* 0x100fe200078e0a08 */
[----:B------:R-:W-:Y:S01]  /*2c30*/  ISETP.GT.U32.AND P6, PT, R8, R17, PT ;  /* 0x000000110800720c */ /* 0x000fe20003fc4070 */
[--C-:B------:R-:W-:Y:S01]  /*2c40*/  @!P1 IMAD.IADD R191, R191, 0x1, -R8.reuse ;  /* 0x00000001bfbf9824 */ /* 0x100fe200078e0a08 */
[----:B------:R-:W-:Y:S01]  /*2c50*/  ISETP.GE.AND P1, PT, R182, RZ, PT ;  /* 0x000000ffb600720c */ /* 0x000fe20003f26270 */
[C---:B------:R-:W-:Y:S01]  /*2c60*/  IMAD R19, R8.reuse, R18, R21 ;  /* 0x0000001208137224 */ /* 0x040fe200078e0215 */
[----:B------:R-:W-:Y:S01]  /*2c70*/  IABS R21, R175 ;  /* 0x000000af00157213 */ /* 0x000fe20000000000 */
[--C-:B------:R-:W-:Y:S01]  /*2c80*/  @!P2 IMAD.IADD R187, R187, 0x1, -R8.reuse ;  /* 0x00000001bbbba824 */ /* 0x100fe200078e0a08 */
[----:B------:R-:W-:Y:S01]  /*2c90*/  ISETP.GT.U32.AND P2, PT, R8, R191, PT ;  /* 0x000000bf0800720c */ /* 0x000fe20003f44070 */
[----:B------:R-:W-:-:S02]  /*2ca0*/  @!P3 IMAD.IADD R185, R185, 0x1, -R8 ;  /* 0x00000001b9b9b824 */ /* 0x000fc400078e0a08 */
[----:B------:R-:W-:Y:S01]  /*2cb0*/  @!P0 IMAD.MOV R193, RZ, RZ, -R193 ;  /* 0x000000ffffc18224 */ /* 0x000fe200078e0ac1 */
[----:B------:R-:W-:Y:S01]  /*2cc0*/  ISETP.GT.U32.AND P3, PT, R8, R187, PT ;  /* 0x000000bb0800720c */ /* 0x000fe20003f64070 */
[----:B------:R-:W-:Y:S01]  /*2cd0*/  IMAD.HI.U32 R20, R16, R189, RZ ;  /* 0x000000bd10147227 */ /* 0x000fe200078e00ff */
[----:B------:R-:W-:-:S03]  /*2ce0*/  ISETP.GT.U32.AND P0, PT, R8, R19, PT ;  /* 0x000000130800720c */ /* 0x000fc60003f04070 */
[C---:B------:R-:W-:Y:S02]  /*2cf0*/  IMAD R183, R8.reuse, R22, R183 ;  /* 0x0000001608b77224 */ /* 0x040fe400078e02b7 */
[----:B------:R-:W-:Y:S01]  /*2d00*/  @!P6 IMAD.IADD R17, R17, 0x1, -R8 ;  /* 0x000000011111e824 */ /* 0x000fe200078e0a08 */
[C---:B------:R-:W-:Y:S01]  /*2d10*/  ISETP.GT.U32.AND P6, PT, R8.reuse, R185, PT ;  /* 0x000000b90800720c */ /* 0x040fe20003fc4070 */
[----:B------:R-:W-:Y:S02]  /*2d20*/  IMAD.MOV R20, RZ, RZ, -R20 ;  /* 0x000000ffff147224 */ /* 0x000fe400078e0a14 */
[--C-:B------:R-:W-:Y:S01]  /*2d30*/  @!P2 IMAD.IADD R191, R191, 0x1, -R8.reuse ;  /* 0x00000001bfbfa824 */ /* 0x100fe200078e0a08 */
[----:B------:R-:W-:Y:S01]  /*2d40*/  ISETP.GT.U32.AND P2, PT, R8, R183, PT ;  /* 0x000000b70800720c */ /* 0x000fe20003f44070 */
[--C-:B------:R-:W-:Y:S01]  /*2d50*/  @!P3 IMAD.IADD R187, R187, 0x1, -R8.reuse ;  /* 0x00000001bbbbb824 */ /* 0x100fe200078e0a08 */
[----:B------:R-:W-:Y:S01]  /*2d60*/  ISETP.GE.AND P3, PT, R178, RZ, PT ;  /* 0x000000ffb200720c */ /* 0x000fe20003f66270 */
[----:B------:R-:W-:Y:S01]  /*2d70*/  @!P0 IMAD.IADD R19, R19, 0x1, -R8 ;  /* 0x0000000113138824 */ /* 0x000fe200078e0a08 */
[----:B------:R-:W-:Y:S01]  /*2d80*/  ISETP.GE.AND P0, PT, R180, RZ, PT ;  /* 0x000000ffb400720c */ /* 0x000fe20003f06270 */
[----:B------:R-:W-:-:S04]  /*2d90*/  IMAD.HI.U32 R18, R16, R21, RZ ;  /* 0x0000001510127227 */ /* 0x000fc800078e00ff */
[C---:B------:R-:W-:Y:S02]  /*2da0*/  IMAD R189, R8.reuse, R20, R189 ;  /* 0x0000001408bd7224 */ /* 0x040fe400078e02bd */
[----:B------:R-:W-:Y:S01]  /*2db0*/  @!P5 IMAD.MOV R191, RZ, RZ, -R191 ;  /* 0x000000ffffbfd224 */ /* 0x000fe200078e0abf */
[C---:B------:R-:W-:Y:S01]  /*2dc0*/  ISETP.GT.U32.AND P5, PT, R8.reuse, R19, PT ;  /* 0x000000130800720c */ /* 0x040fe20003fa4070 */
[----:B------:R-:W-:Y:S01]  /*2dd0*/  @!P4 IMAD.MOV R195, RZ, RZ, -R195 ;  /* 0x000000ffffc3c224 */ /* 0x000fe200078e0ac3 */
[----:B------:R-:W-:Y:S01]  /*2de0*/  ISETP.GT.U32.AND P4, PT, R8, R17, PT ;  /* 0x000000110800720c */ /* 0x000fe20003f84070 */
[----:B------:R-:W-:Y:S02]  /*2df0*/  IMAD.MOV R20, RZ, RZ, -R18 ;  /* 0x000000ffff147224 */ /* 0x000fe400078e0a12 */
[----:B------:R-:W-:-:S04]  /*2e00*/  IMAD.HI.U32 R18, R16, R203, RZ ;  /* 0x000000cb10127227 */ /* 0x000fc800078e00ff */
[----:B------:R-:W-:Y:S01]  /*2e10*/  @!P6 IMAD.IADD R185, R185, 0x1, -R8 ;  /* 0x00000001b9b9e824 */ /* 0x000fe200078e0a08 */
[C---:B------:R-:W-:Y:S01]  /*2e20*/  ISETP.GT.U32.AND P6, PT, R8.reuse, R189, PT ;  /* 0x000000bd0800720c */ /* 0x040fe20003fc4070 */
[C---:B------:R-:W-:Y:S02]  /*2e30*/  IMAD R21, R8.reuse, R20, R21 ;  /* 0x0000001408157224 */ /* 0x040fe400078e0215 */
[----:B------:R-:W-:Y:S02]  /*2e40*/  IMAD.MOV R18, RZ, RZ, -R18 ;  /* 0x000000ffff127224 */ /* 0x000fe400078e0a12 */
[----:B------:R-:W-:Y:S01]  /*2e50*/  @!P2 IMAD.IADD R183, R183, 0x1, -R8 ;  /* 0x00000001b7b7a824 */ /* 0x000fe200078e0a08 */
[----:B------:R-:W-:Y:S01]  /*2e60*/  ISETP.GE.AND P2, PT, R181, RZ, PT ;  /* 0x000000ffb500720c */ /* 0x000fe20003f46270 */
[----:B------:R-:W-:Y:S01]  /*2e70*/  @!P3 IMAD.MOV R185, RZ, RZ, -R185 ;  /* 0x000000ffffb9b224 */ /* 0x000fe200078e0ab9 */
[C---:B------:R-:W-:Y:S01]  /*2e80*/  ISETP.GT.U32.AND P3, PT, R8.reuse, R21, PT ;  /* 0x000000150800720c */ /* 0x040fe20003f64070 */
[----:B------:R-:W-:-:S02]  /*2e90*/  IMAD R203, R8, R18, R203 ;  /* 0x0000001208cb7224 */ /* 0x000fc400078e02cb */
[----:B------:R-:W-:Y:S01]  /*2ea0*/  @!P1 IMAD.MOV R187, RZ, RZ, -R187 ;  /* 0x000000ffffbb9224 */ /* 0x000fe200078e0abb */
[C---:B------:R-:W-:Y:S01]  /*2eb0*/  ISETP.GT.U32.AND P1, PT, R8.reuse, R183, PT ;  /* 0x000000b70800720c */ /* 0x040fe20003f24070 */
[--C-:B------:R-:W-:Y:S01]  /*2ec0*/  @!P5 IMAD.IADD R19, R19, 0x1, -R8.reuse ;  /* 0x000000011313d824 */ /* 0x100fe200078e0a08 */
[----:B------:R-:W-:Y:S01]  /*2ed0*/  ISETP.GT.U32.AND P5, PT, R8, R203, PT ;  /* 0x000000cb0800720c */ /* 0x000fe20003fa4070 */
[--C-:B------:R-:W-:Y:S01]  /*2ee0*/  @!P4 IMAD.IADD R17, R17, 0x1, -R8.reuse ;  /* 0x000000011111c824 */ /* 0x100fe200078e0a08 */
[----:B------:R-:W-:Y:S01]  /*2ef0*/  ISETP.GE.AND P4, PT, R179, RZ, PT ;  /* 0x000000ffb300720c */ /* 0x000fe20003f86270 */
[----:B------:R-:W-:Y:S02]  /*2f00*/  @!P6 IMAD.IADD R189, R189, 0x1, -R8 ;  /* 0x00000001bdbde824 */ /* 0x000fe400078e0a08 */
[----:B------:R-:W-:Y:S02]  /*2f10*/  IMAD.MOV.U32 R181, RZ, RZ, R17 ;  /* 0x000000ffffb57224 */ /* 0x000fe400078e0011 */
[----:B------:R-:W-:Y:S01]  /*2f20*/  IMAD.HI.U32 R17, R16, R205, RZ ;  /* 0x000000cd10117227 */ /* 0x000fe200078e00ff */
[----:B------:R-:W-:-:S03]  /*2f30*/  ISETP.GT.U32.AND P6, PT, R8, R189, PT ;  /* 0x000000bd0800720c */ /* 0x000fc60003fc4070 */
[--C-:B------:R-:W-:Y:S01]  /*2f40*/  @!P3 IMAD.IADD R21, R21, 0x1, -R8.reuse ;  /* 0x000000011515b824 */ /* 0x100fe200078e0a08 */
[----:B------:R-:W-:Y:S01]  /*2f50*/  ISETP.GE.AND P3, PT, R177, RZ, PT ;  /* 0x000000ffb100720c */ /* 0x000fe20003f66270 */
[----:B------:R-:W-:Y:S02]  /*2f60*/  IMAD.MOV R17, RZ, RZ, -R17 ;  /* 0x000000ffff117224 */ /* 0x000fe400078e0a11 */
[--C-:B------:R-:W-:Y:S01]  /*2f70*/  @!P1 IMAD.IADD R183, R183, 0x1, -R8.reuse ;  /* 0x00000001b7b79824 */ /* 0x100fe200078e0a08 */
[----:B------:R-:W-:Y:S01]  /*2f80*/  ISETP.GE.AND P1, PT, R175, RZ, PT ;  /* 0x000000ffaf00720c */ /* 0x000fe20003f26270 */
[----:B------:R-:W-:Y:S01]  /*2f90*/  @!P5 IMAD.IADD R203, R203, 0x1, -R8 ;  /* 0x00000001cbcbd824 */ /* 0x000fe200078e0a08 */
[C---:B------:R-:W-:Y:S01]  /*2fa0*/  ISETP.GT.U32.AND P5, PT, R8.reuse, R21, PT ;  /* 0x000000150800720c */ /* 0x040fe20003fa4070 */
[----:B------:R-:W-:Y:S01]  /*2fb0*/  IMAD R205, R8, R17, R205 ;  /* 0x0000001108cd7224 */ /* 0x000fe200078e02cd */
[----:B------:R-:W-:Y:S01]  /*2fc0*/  IABS R175, R169 ;  /* 0x000000a900af7213 */ /* 0x000fe20000000000 */
[----:B------:R-:W-:-:S02]  /*2fd0*/  @!P2 IMAD.MOV R183, RZ, RZ, -R183 ;  /* 0x000000ffffb7a224 */ /* 0x000fc400078e0ab7 */
[----:B------:R-:W-:Y:S01]  /*2fe0*/  IMAD.MOV.U32 R179, RZ, RZ, R19 ;  /* 0x000000ffffb37224 */ /* 0x000fe200078e0013 */
[----:B------:R-:W-:Y:S01]  /*2ff0*/  ISETP.GT.U32.AND P2, PT, R8, R205, PT ;  /* 0x000000cd0800720c */ /* 0x000fe20003f44070 */
[----:B------:R-:W-:Y:S01]  /*3000*/  @!P6 IMAD.IADD R189, R189, 0x1, -R8 ;  /* 0x00000001bdbde824 */ /* 0x000fe200078e0a08 */
[----:B------:R-:W-:Y:S01]  /*3010*/  ISETP.GE.AND P6, PT, R176, RZ, PT ;  /* 0x000000ffb000720c */ /* 0x000fe20003fc6270 */
[----:B------:R-:W-:Y:S01]  /*3020*/  @!P0 IMAD.MOV R179, RZ, RZ, -R179 ;  /* 0x000000ffffb38224 */ /* 0x000fe200078e0ab3 */
[----:B------:R-:W-:Y:S01]  /*3030*/  ISETP.GT.U32.AND P0, PT, R8, R203, PT ;  /* 0x000000cb0800720c */ /* 0x000fe20003f04070 */
[----:B------:R-:W-:Y:S01]  /*3040*/  IMAD.HI.U32 R17, R16, R175, RZ ;  /* 0x000000af10117227 */ /* 0x000fe200078e00ff */
[----:B------:R-:W-:-:S03]  /*3050*/  IABS R19, R163 ;  /* 0x000000a300137213 */ /* 0x000fc60000000000 */
[----:B------:R-:W-:Y:S01]  /*3060*/  @!P5 IMAD.IADD R21, R21, 0x1, -R8 ;  /* 0x000000011515d824 */ /* 0x000fe200078e0a08 */
[----:B------:R-:W-:Y:S01]  /*3070*/  ISETP.GE.AND P5, PT, R171, RZ, PT ;  /* 0x000000ffab00720c */ /* 0x000fe20003fa6270 */
[----:B------:R-:W-:Y:S01]  /*3080*/  IMAD.HI.U32 R18, R16, R209, RZ ;  /* 0x000000d110127227 */ /* 0x000fe200078e00ff */
[----:B------:R-:W-:-:S03]  /*3090*/  IABS R171, R167 ;  /* 0x000000a700ab7213 */ /* 0x000fc60000000000 */
[----:B------:R-:W-:Y:S01]  /*30a0*/  IMAD.MOV.U32 R177, RZ, RZ, R21 ;  /* 0x000000ffffb17224 */ /* 0x000fe200078e0015 */
[----:B------:R-:W-:Y:S01]  /*30b0*/  IABS R21, R161 ;  /* 0x000000a100157213 */ /* 0x000fe20000000000 */
[----:B------:R-:W-:Y:S01]  /*30c0*/  @!P2 IMAD.IADD R205, R205, 0x1, -R8 ;  /* 0x00000001cdcda824 */ /* 0x000fe200078e0a08 */
[----:B------:R-:W-:Y:S01]  /*30d0*/  ISETP.GE.AND P2, PT, R13, RZ, PT ;  /* 0x000000ff0d00720c */ /* 0x000fe20003f46270 */
[----:B------:R-:W-:Y:S02]  /*30e0*/  @!P1 IMAD.MOV R177, RZ, RZ, -R177 ;  /* 0x000000ffffb19224 */ /* 0x000fe400078e0ab1 */
[----:B------:R-:W-:Y:S01]  /*30f0*/  IMAD.MOV R17, RZ, RZ, -R17 ;  /* 0x000000ffff117224 */ /* 0x000fe200078e0a11 */
[C---:B------:R-:W-:Y:S01]  /*3100*/  ISETP.GT.U32.AND P1, PT, R8.reuse, R205, PT ;  /* 0x000000cd0800720c */ /* 0x040fe20003f24070 */
[----:B------:R-:W-:Y:S02]  /*3110*/  IMAD.MOV R18, RZ, RZ, -R18 ;  /* 0x000000ffff127224 */ /* 0x000fe400078e0a12 */
[----:B------:R-:W-:-:S02]  /*3120*/  IMAD R175, R8, R17, R175 ;  /* 0x0000001108af7224 */ /* 0x000fc400078e02af */
[----:B------:R-:W-:Y:S01]  /*3130*/  @!P0 IMAD.IADD R203, R203, 0x1, -R8 ;  /* 0x00000001cbcb8824 */ /* 0x000fe200078e0a08 */
[----:B------:R-:W-:Y:S01]  /*3140*/  ISETP.GE.AND P0, PT, R12, RZ, PT ;  /* 0x000000ff0c00720c */ /* 0x000fe20003f06270 */
[C---:B------:R-:W-:Y:S02]  /*3150*/  IMAD R209, R8.reuse, R18, R209 ;  /* 0x0000001208d17224 */ /* 0x040fe400078e02d1 */
[----:B------:R-:W-:Y:S01]  /*3160*/  @!P6 IMAD.MOV R203, RZ, RZ, -R203 ;  /* 0x000000ffffcbe224 */ /* 0x000fe200078e0acb */
[----:B------:R-:W-:Y:S01]  /*3170*/  ISETP.GT.U32.AND P6, PT, R8, R175, PT ;  /* 0x000000af0800720c */ /* 0x000fe20003fc4070 */
[----:B------:R-:W-:-:S04]  /*3180*/  IMAD.HI.U32 R12, R16, R211, RZ ;  /* 0x000000d3100c7227 */ /* 0x000fc800078e00ff */
[----:B------:R-:W-:Y:S01]  /*3190*/  @!P1 IMAD.IADD R205, R205, 0x1, -R8 ;  /* 0x00000001cdcd9824 */ /* 0x000fe200078e0a08 */
[C---:B------:R-:W-:Y:S01]  /*31a0*/  ISETP.GT.U32.AND P1, PT, R8.reuse, R209, PT ;  /* 0x000000d10800720c */ /* 0x040fe20003f24070 */
[----:B------:R-:W-:Y:S01]  /*31b0*/  @!P4 IMAD.MOV R181, RZ, RZ, -R181 ;  /* 0x000000ffffb5c224 */ /* 0x000fe200078e0ab5 */
[----:B------:R-:W-:Y:S01]  /*31c0*/  ISETP.GE.AND P4, PT, R173, RZ, PT ;  /* 0x000000ffad00720c */ /* 0x000fe20003f86270 */
[----:B------:R-:W-:Y:S01]  /*31d0*/  IMAD.MOV R12, RZ, RZ, -R12 ;  /* 0x000000ffff0c7224 */ /* 0x000fe200078e0a0c */
[----:B------:R-:W-:Y:S01]  /*31e0*/  IABS R173, R13 ;  /* 0x0000000d00ad7213 */ /* 0x000fe20000000000 */
[----:B------:R-:W-:Y:S02]  /*31f0*/  @!P3 IMAD.MOV R205, RZ, RZ, -R205 ;  /* 0x000000ffffcdb224 */ /* 0x000fe400078e0acd */
[----:B------:R-:W-:Y:S02]  /*3200*/  @!P6 IMAD.IADD R175, R175, 0x1, -R8 ;  /* 0x00000001afafe824 */ /* 0x000fe400078e0a08 */
[----:B------:R-:W-:-:S02]  /*3210*/  IMAD R211, R8, R12, R211 ;  /* 0x0000000c08d37224 */ /* 0x000fc400078e02d3 */
[----:B------:R-:W-:-:S03]  /*3220*/  IMAD.HI.U32 R13, R16, R173, RZ ;  /* 0x000000ad100d7227 */ /* 0x000fc600078e00ff */
[C---:B------:R-:W-:Y:S01]  /*3230*/  ISETP.GT.U32.AND P6, PT, R8.reuse, R211, PT ;  /* 0x000000d30800720c */ /* 0x040fe20003fc4070 */
[----:B------:R-:W-:Y:S01]  /*3240*/  @!P1 IMAD.IADD R209, R209, 0x1, -R8 ;  /* 0x00000001d1d19824 */ /* 0x000fe200078e0a08 */
[----:B------:R-:W-:Y:S01]  /*3250*/  ISETP.GT.U32.AND P1, PT, R8, R175, PT ;  /* 0x000000af0800720c */ /* 0x000fe20003f24070 */
[----:B------:R-:W-:Y:S01]  /*3260*/  @!P4 IMAD.MOV R189, RZ, RZ, -R189 ;  /* 0x000000ffffbdc224 */ /* 0x000fe200078e0abd */
[----:B------:R-:W-:Y:S01]  /*3270*/  ISETP.GE.AND P4, PT, R169, RZ, PT ;  /* 0x000000ffa900720c */ /* 0x000fe20003f86270 */
[----:B------:R-:W-:Y:S01]  /*3280*/  IMAD.MOV R13, RZ, RZ, -R13 ;  /* 0x000000ffff0d7224 */ /* 0x000fe200078e0a0d */
[----:B------:R-:W-:Y:S01]  /*3290*/  IABS R169, R159 ;  /* 0x0000009f00a97213 */ /* 0x000fe20000000000 */
[----:B------:R-:W-:Y:S01]  /*32a0*/  IMAD.HI.U32 R12, R16, R171, RZ ;  /* 0x000000ab100c7227 */ /* 0x000fe200078e00ff */
[----:B------:R-:W-:-:S03]  /*32b0*/  ISETP.GT.U32.AND P3, PT, R8, R209, PT ;  /* 0x000000d10800720c */ /* 0x000fc60003f64070 */
[----:B------:R-:W-:Y:S02]  /*32c0*/  IMAD R173, R8, R13, R173 ;  /* 0x0000000d08ad7224 */ /* 0x000fe400078e02ad */
[----:B------:R-:W-:Y:S02]  /*32d0*/  IMAD.MOV R12, RZ, RZ, -R12 ;  /* 0x000000ffff0c7224 */ /* 0x000fe400078e0a0c */
[----:B------:R-:W-:-:S04]  /*32e0*/  IMAD.HI.U32 R13, R16, R169, RZ ;  /* 0x000000a9100d7227 */ /* 0x000fc800078e00ff */
[----:B------:R-:W-:-:S04]  /*32f0*/  IMAD.HI.U32 R17, R16, R19, RZ ;  /* 0x0000001310117227 */ /* 0x000fc800078e00ff */
[C---:B------:R-:W-:Y:S02]  /*3300*/  IMAD R171, R8.reuse, R12, R171 ;  /* 0x0000000c08ab7224 */ /* 0x040fe400078e02ab */
[--C-:B------:R-:W-:Y:S01]  /*3310*/  @!P1 IMAD.IADD R175, R175, 0x1, -R8.reuse ;  /* 0x00000001afaf9824 */ /* 0x100fe200078e0a08 */
[C---:B------:R-:W-:Y:S01]  /*3320*/  ISETP.GT.U32.AND P1, PT, R8.reuse, R173, PT ;  /* 0x000000ad0800720c */ /* 0x040fe20003f24070 */
[----:B------:R-:W-:Y:S02]  /*3330*/  @!P6 IMAD.IADD R211, R211, 0x1, -R8 ;  /* 0x00000001d3d3e824 */ /* 0x000fe400078e0a08 */
[----:B------:R-:W-:Y:S02]  /*3340*/  IMAD.MOV R13, RZ, RZ, -R13 ;  /* 0x000000ffff0d7224 */ /* 0x000fe400078e0a0d */
[----:B------:R-:W-:Y:S01]  /*3350*/  IMAD.MOV R17, RZ, RZ, -R17 ;  /* 0x000000ffff117224 */ /* 0x000fe200078e0a11 */
[C---:B------:R-:W-:Y:S01]  /*3360*/  ISETP.GT.U32.AND P6, PT, R8.reuse, R211, PT ;  /* 0x000000d30800720c */ /* 0x040fe20003fc4070 */
[----:B------:R-:W-:Y:S01]  /*3370*/  @!P4 IMAD.MOV R175, RZ, RZ, -R175 ;  /* 0x000000ffffafc224 */ /* 0x000fe200078e0aaf */
[C---:B------:R-:W-:Y:S01]  /*3380*/  ISETP.GT.U32.AND P4, PT, R8.reuse, R171, PT ;  /* 0x000000ab0800720c */ /* 0x040fe20003f84070 */
[----:B------:R-:W-:-:S02]  /*3390*/  IMAD R169, R8, R13, R169 ;  /* 0x0000000d08a97224 */ /* 0x000fc400078e02a9 */
[C---:B------:R-:W-:Y:S01]  /*33a0*/  IMAD R13, R8.reuse, R17, R19 ;  /* 0x00000011080d7224 */ /* 0x040fe200078e0213 */
[----:B------:R-:W-:Y:S01]  /*33b0*/  IABS R19, R165 ;  /* 0x000000a500137213 */ /* 0x000fe20000000000 */
[--C-:B------:R-:W-:Y:S01]  /*33c0*/  @!P3 IMAD.IADD R209, R209, 0x1, -R8.reuse ;  /* 0x00000001d1d1b824 */ /* 0x100fe200078e0a08 */
[----:B------:R-:W-:Y:S01]  /*33d0*/  ISETP.GT.U32.AND P3, PT, R8, R169, PT ;  /* 0x000000a90800720c */ /* 0x000fe20003f64070 */
[----:B------:R-:W-:Y:S01]  /*33e0*/  @!P1 IMAD.IADD R173, R173, 0x1, -R8 ;  /* 0x00000001adad9824 */ /* 0x000fe200078e0a08 */
[----:B------:R-:W-:Y:S01]  /*33f0*/  ISETP.GE.AND P1, PT, R167, RZ, PT ;  /* 0x000000ffa700720c */ /* 0x000fe20003f26270 */
[----:B------:R-:W-:-:S04]  /*3400*/  IMAD.HI.U32 R12, R16, R19, RZ ;  /* 0x00000013100c7227 */ /* 0x000fc800078e00ff */
[----:B------:R-:W-:-:S04]  /*3410*/  IMAD.HI.U32 R17, R16, R21, RZ ;  /* 0x0000001510117227 */ /* 0x000fc800078e00ff */
[----:B------:R-:W-:Y:S02]  /*3420*/  IMAD.MOV R12, RZ, RZ, -R12 ;  /* 0x000000ffff0c7224 */ /* 0x000fe400078e0a0c */
[--C-:B------:R-:W-:Y:S01]  /*3430*/  @!P4 IMAD.IADD R171, R171, 0x1, -R8.reuse ;  /* 0x00000001ababc824 */ /* 0x100fe200078e0a08 */
[C---:B------:R-:W-:Y:S01]  /*3440*/  ISETP.GT.U32.AND P4, PT, R8.reuse, R173, PT ;  /* 0x000000ad0800720c */ /* 0x040fe20003f84070 */
[--C-:B------:R-:W-:Y:S01]  /*3450*/  @!P6 IMAD.IADD R211, R211, 0x1, -R8.reuse ;  /* 0x00000001d3d3e824 */ /* 0x100fe200078e0a08 */
[C---:B------:R-:W-:Y:S01]  /*3460*/  ISETP.GT.U32.AND P6, PT, R8.reuse, R13, PT ;  /* 0x0000000d0800720c */ /* 0x040fe20003fc4070 */
[----:B------:R-:W-:Y:S02]  /*3470*/  IMAD.MOV R20, RZ, RZ, -R17 ;  /* 0x000000ffff147224 */ /* 0x000fe400078e0a11 */
[C---:B------:R-:W-:Y:S02]  /*3480*/  IMAD R17, R8.reuse, R12, R19 ;  /* 0x0000000c08117224 */ /* 0x040fe400078e0213 */
[----:B------:R-:W-:Y:S01]  /*3490*/  @!P3 IMAD.IADD R169, R169, 0x1, -R8 ;  /* 0x00000001a9a9b824 */ /* 0x000fe200078e0a08 */
[----:B------:R-:W-:Y:S01]  /*34a0*/  ISETP.GT.U32.AND P3, PT, R8, R171, PT ;  /* 0x000000ab0800720c */ /* 0x000fe20003f64070 */
[----:B------:R-:W-:-:S04]  /*34b0*/  IMAD.HI.U32 R18, R16, R25, RZ ;  /* 0x0000001910127227 */ /* 0x000fc800078e00ff */
[----:B------:R-:W-:Y:S01]  /*34c0*/  @!P0 IMAD.MOV R211, RZ, RZ, -R211 ;  /* 0x000000ffffd38224 */ /* 0x000fe200078e0ad3 */
[C---:B------:R-:W-:Y:S01]  /*34d0*/  ISETP.GT.U32.AND P0, PT, R8.reuse, R17, PT ;  /* 0x000000110800720c */ /* 0x040fe20003f04070 */
[C---:B------:R-:W-:Y:S02]  /*34e0*/  IMAD R19, R8.reuse, R20, R21 ;  /* 0x0000001408137224 */ /* 0x040fe400078e0215 */
[----:B------:R-:W-:Y:S02]  /*34f0*/  IMAD.MOV R18, RZ, RZ, -R18 ;  /* 0x000000ffff127224 */ /* 0x000fe400078e0a12 */
[--C-:B------:R-:W-:Y:S01]  /*3500*/  @!P4 IMAD.IADD R173, R173, 0x1, -R8.reuse ;  /* 0x00000001adadc824 */ /* 0x100fe200078e0a08 */
[C---:B------:R-:W-:Y:S01]  /*3510*/  ISETP.GT.U32.AND P4, PT, R8.reuse, R19, PT ;  /* 0x000000130800720c */ /* 0x040fe20003f84070 */
[--C-:B------:R-:W-:Y:S01]  /*3520*/  @!P6 IMAD.IADD R13, R13, 0x1, -R8.reuse ;  /* 0x000000010d0de824 */ /* 0x100fe200078e0a08 */
[C---:B------:R-:W-:Y:S01]  /*3530*/  ISETP.GT.U32.AND P6, PT, R8.reuse, R169, PT ;  /* 0x000000a90800720c */ /* 0x040fe20003fc4070 */
[C---:B------:R-:W-:Y:S01]  /*3540*/  IMAD R21, R8.reuse, R18, R25 ;  /* 0x0000001208157224 */ /* 0x040fe200078e0219 */
[----:B------:R-:W-:Y:S01]  /*3550*/  IABS R25, R153 ;  /* 0x0000009900197213 */ /* 0x000fe20000000000 */
[----:B------:R-:W-:Y:S01]  /*3560*/  @!P5 IMAD.MOV R209, RZ, RZ, -R209 ;  /* 0x000000ffffd1d224 */ /* 0x000fe200078e0ad1 */
[----:B------:R-:W-:Y:S01]  /*3570*/  ISETP.GT.U32.AND P5, PT, R8, R13, PT ;  /* 0x0000000d0800720c */ /* 0x000fe20003fa4070 */
[----:B------:R-:W-:Y:S01]  /*3580*/  @!P3 IMAD.IADD R171, R171, 0x1, -R8 ;  /* 0x00000001ababb824 */ /* 0x000fe200078e0a08 */
[----:B------:R-:W-:Y:S01]  /*3590*/  ISETP.GE.AND P3, PT, R159, RZ, PT ;  /* 0x000000ff9f00720c */ /* 0x000fe20003f66270 */
[----:B------:R-:W-:-:S04]  /*35a0*/  IMAD.HI.U32 R12, R16, R25, RZ ;  /* 0x00000019100c7227 */ /* 0x000fc800078e00ff */
[----:B------:R-:W-:Y:S01]  /*35b0*/  @!P0 IMAD.IADD R17, R17, 0x1, -R8 ;  /* 0x0000000111118824 */ /* 0x000fe200078e0a08 */
[----:B------:R-:W-:Y:S01]  /*35c0*/  ISETP.GE.AND P0, PT, R165, RZ, PT ;  /* 0x000000ffa500720c */ /* 0x000fe20003f06270 */
[----:B------:R-:W-:Y:S02]  /*35d0*/  IMAD.MOV R18, RZ, RZ, -R12 ;  /* 0x000000ffff127224 */ /* 0x000fe400078e0a0c */
[----:B------:R-:W-:Y:S01]  /*35e0*/  @!P2 IMAD.MOV R173, RZ, RZ, -R173 ;  /* 0x000000ffffada224 */ /* 0x000fe200078e0aad */
[----:B------:R-:W-:Y:S01]  /*35f0*/  ISETP.GT.U32.AND P2, PT, R8, R17, PT ;  /* 0x000000110800720c */ /* 0x000fe20003f44070 */
[----:B------:R-:W-:-:S04]  /*3600*/  IMAD.HI.U32 R12, R16, R27, RZ ;  /* 0x0000001b100c7227 */ /* 0x000fc800078e00ff */
[--C-:B------:R-:W-:Y:S01]  /*3610*/  @!P4 IMAD.IADD R19, R19, 0x1, -R8.reuse ;  /* 0x000000011313c824 */ /* 0x100fe200078e0a08 */
[----:B------:R-:W-:Y:S01]  /*3620*/  ISETP.GE.AND P4, PT, R161, RZ, PT ;  /* 0x000000ffa100720c */ /* 0x000fe20003f86270 */
[----:B------:R-:W-:Y:S01]  /*3630*/  @!P6 IMAD.IADD R169, R169, 0x1, -R8 ;  /* 0x00000001a9a9e824 */ /* 0x000fe200078e0a08 */
[C---:B------:R-:W-:Y:S01]  /*3640*/  ISETP.GT.U32.AND P6, PT, R8.reuse, R21, PT ;  /* 0x000000150800720c */ /* 0x040fe20003fc4070 */
[C---:B------:R-:W-:Y:S01]  /*3650*/  IMAD R25, R8.reuse, R18, R25 ;  /* 0x0000001208197224 */ /* 0x040fe200078e0219 */
[----:B------:R-:W-:Y:S01]  /*3660*/  IABS R18, R157 ;  /* 0x0000009d00127213 */ /* 0x000fe20000000000 */
[----:B------:R-:W-:Y:S02]  /*3670*/  IMAD.MOV R12, RZ, RZ, -R12 ;  /* 0x000000ffff0c7224 */ /* 0x000fe400078e0a0c */
[----:B------:R-:W-:Y:S01]  /*3680*/  @!P1 IMAD.MOV R171, RZ, RZ, -R171 ;  /* 0x000000ffffab9224 */ /* 0x000fe200078e0aab */
[C---:B------:R-:W-:Y:S01]  /*3690*/  ISETP.GT.U32.AND P1, PT, R8.reuse, R19, PT ;  /* 0x000000130800720c */ /* 0x040fe20003f24070 */
[----:B------:R-:W-:Y:S01]  /*36a0*/  @!P5 IMAD.IADD R13, R13, 0x1, -R8 ;  /* 0x000000010d0dd824 */ /* 0x000fe200078e0a08 */
[----:B------:R-:W-:Y:S01]  /*36b0*/  ISETP.GE.AND P5, PT, R163, RZ, PT ;  /* 0x000000ffa300720c */ /* 0x000fe20003fa6270 */
[----:B------:R-:W-:Y:S01]  /*36c0*/  @!P3 IMAD.MOV R169, RZ, RZ, -R169 ;  /* 0x000000ffffa9b224 */ /* 0x000fe200078e0aa9 */
[C---:B------:R-:W-:Y:S01]  /*36d0*/  ISETP.GT.U32.AND P3, PT, R8.reuse, R25, PT ;  /* 0x000000190800720c */ /* 0x040fe20003f64070 */
[----:B------:R-:W-:Y:S01]  /*36e0*/  IMAD R161, R8, R12, R27 ;  /* 0x0000000c08a17224 */ /* 0x000fe200078e021b */
[----:B------:R-:W-:Y:S01]  /*36f0*/  IABS R27, R131 ;  /* 0x00000083001b7213 */ /* 0x000fe20000000000 */
[----:B------:R-:W-:-:S02]  /*3700*/  IMAD.MOV.U32 R167, RZ, RZ, R13 ;  /* 0x000000ffffa77224 */ /* 0x000fc400078e000d */
[----:B------:R-:W-:Y:S02]  /*3710*/  IMAD.MOV.U32 R13, RZ, RZ, R18 ;  /* 0x000000ffff0d7224 */ /* 0x000fe400078e0012 */
[----:B------:R-:W-:Y:S01]  /*3720*/  @!P2 IMAD.IADD R17, R17, 0x1, -R8 ;  /* 0x000000011111a824 */ /* 0x000fe200078e0a08 */
[----:B------:R-:W-:Y:S01]  /*3730*/  ISETP.GT.U32.AND P2, PT, R8, R161, PT ;  /* 0x000000a10800720c */ /* 0x000fe20003f44070 */
[----:B------:R-:W-:-:S04]  /*3740*/  IMAD.HI.U32 R12, R16, R13, RZ ;  /* 0x0000000d100c7227 */ /* 0x000fc800078e00ff */
[--C-:B------:R-:W-:Y:S02]  /*3750*/  @!P6 IMAD.IADD R21, R21, 0x1, -R8.reuse ;  /* 0x000000011515e824 */ /* 0x100fe400078e0a08 */
[----:B------:R-:W-:Y:S01]  /*3760*/  @!P1 IMAD.IADD R19, R19, 0x1, -R8 ;  /* 0x0000000113139824 */ /* 0x000fe200078e0a08 */
[----:B------:R-:W-:Y:S01]  /*3770*/  ISETP.GE.AND P1, PT, R153, RZ, PT ;  /* 0x000000ff9900720c */ /* 0x000fe20003f26270 */
[----:B------:R-:W-:Y:S01]  /*3780*/  IMAD.MOV R12, RZ, RZ, -R12 ;  /* 0x000000ffff0c7224 */ /* 0x000fe200078e0a0c */
[C---:B------:R-:W-:Y:S01]  /*3790*/  ISETP.GT.U32.AND P6, PT, R8.reuse, R21, PT ;  /* 0x000000150800720c */ /* 0x040fe20003fc4070 */
[--C-:B------:R-:W-:Y:S01]  /*37a0*/  @!P3 IMAD.IADD R25, R25, 0x1, -R8.reuse ;  /* 0x000000011919b824 */ /* 0x100fe200078e0a08 */
[----:B------:R-:W-:Y:S01]  /*37b0*/  ISETP.GE.AND P3, PT, R157, RZ, PT ;  /* 0x000000ff9d00720c */ /* 0x000fe20003f66270 */
[C---:B------:R-:W-:Y:S01]  /*37c0*/  IMAD R157, R8.reuse, R12, R13 ;  /* 0x0000000c089d7224 */ /* 0x040fe200078e020d */
[----:B------:R-:W-:Y:S01]  /*37d0*/  IABS R153, R147 ;  /* 0x0000009300997213 */ /* 0x000fe20000000000 */
[----:B------:R-:W-:Y:S01]  /*37e0*/  IMAD.MOV.U32 R163, RZ, RZ, R19 ;  /* 0x000000ffffa37224 */ /* 0x000fe200078e0013 */
[----:B------:R-:W-:Y:S01]  /*37f0*/  IABS R19, R143 ;  /* 0x0000008f00137213 */ /* 0x000fe20000000000 */
[----:B------:R-:W-:Y:S01]  /*3800*/  IMAD.MOV.U32 R165, RZ, RZ, R17 ;  /* 0x000000ffffa57224 */ /* 0x000fe200078e0011 */
[----:B------:R-:W-:Y:S01]  /*3810*/  IABS R17, R141 ;  /* 0x0000008d00117213 */ /* 0x000fe20000000000 */
[--C-:B------:R-:W-:Y:S01]  /*3820*/  @!P2 IMAD.IADD R161, R161, 0x1, -R8.reuse ;  /* 0x00000001a1a1a824 */ /* 0x100fe200078e0a08 */
[C---:B------:R-:W-:Y:S01]  /*3830*/  ISETP.GT.U32.AND P2, PT, R8.reuse, R25, PT ;  /* 0x000000190800720c */ /* 0x040fe20003f44070 */
[----:B------:R-:W-:Y:S01]  /*3840*/  @!P4 IMAD.MOV R163, RZ, RZ, -R163 ;  /* 0x000000ffffa3c224 */ /* 0x000fe200078e0aa3 */
[C---:B------:R-:W-:Y:S01]  /*3850*/  ISETP.GT.U32.AND P4, PT, R8.reuse, R157, PT ;  /* 0x0000009d0800720c */ /* 0x040fe20003f84070 */
[----:B------:R-:W-:Y:S01]  /*3860*/  @!P0 IMAD.MOV R165, RZ, RZ, -R165 ;  /* 0x000000ffffa58224 */ /* 0x000fe200078e0aa5 */
[----:B------:R-:W-:Y:S01]  /*3870*/  ISETP.GT.U32.AND P0, PT, R8, R161, PT ;  /* 0x000000a10800720c */ /* 0x000fe20003f04070 */
[----:B------:R-:W-:Y:S01]  /*3880*/  @!P6 IMAD.IADD R21, R21, 0x1, -R8 ;  /* 0x000000011515e824 */ /* 0x000fe200078e0a08 */
[----:B------:R-:W-:Y:S01]  /*3890*/  ISETP.GE.AND P6, PT, R155, RZ, PT ;  /* 0x000000ff9b00720c */ /* 0x000fe20003fc6270 */
[----:B------:R-:W-:-:S04]  /*38a0*/  IMAD.HI.U32 R12, R16, R153, RZ ;  /* 0x00000099100c7227 */ /* 0x000fc800078e00ff */
[----:B------:R-:W-:Y:S01]  /*38b0*/  @!P5 IMAD.MOV R167, RZ, RZ, -R167 ;  /* 0x000000ffffa7d224 */ /* 0x000fe200078e0aa7 */
[----:B------:R-:W-:Y:S01]  /*38c0*/  ISETP.GE.AND P5, PT, R151, RZ, PT ;  /* 0x000000ff9700720c */ /* 0x000fe20003fa6270 */
[----:B------:R-:W-:Y:S01]  /*38d0*/  IMAD.MOV R12, RZ, RZ, -R12 ;  /* 0x000000ffff0c7224 */ /* 0x000fe200078e0a0c */
[----:B------:R-:W-:Y:S01]  /*38e0*/  IABS R151, R149 ;  /* 0x0000009500977213 */ /* 0x000fe20000000000 */
[--C-:B------:R-:W-:Y:S02]  /*38f0*/  @!P4 IMAD.IADD R157, R157, 0x1, -R8.reuse ;  /* 0x000000019d9dc824 */ /* 0x100fe400078e0a08 */
[--C-:B------:R-:W-:Y:S01]  /*3900*/  @!P2 IMAD.IADD R25, R25, 0x1, -R8.reuse ;  /* 0x000000011919a824 */ /* 0x100fe200078e0a08 */
[----:B------:R-:W-:Y:S01]  /*3910*/  ISETP.GE.AND P2, PT, R149, RZ, PT ;  /* 0x000000ff9500720c */ /* 0x000fe20003f46270 */
[C---:B------:R-:W-:Y:S01]  /*3920*/  IMAD R153, R8.reuse, R12, R153 ;  /* 0x0000000c08997224 */ /* 0x040fe200078e0299 */
[----:B------:R-:W-:Y:S01]  /*3930*/  IABS R149, R6 ;  /* 0x0000000600957213 */ /* 0x000fe20000000000 */
[----:B------:R-:W-:Y:S01]  /*3940*/  @!P0 IMAD.IADD R161, R161, 0x1, -R8 ;  /* 0x00000001a1a18824 */ /* 0x000fe200078e0a08 */
[----:B------:R-:W-:Y:S01]  /*3950*/  ISETP.GT.U32.AND P4, PT, R8, R157, PT ;  /* 0x0000009d0800720c */ /* 0x000fe20003f84070 */
[----:B------:R-:W-:Y:S01]  /*3960*/  IMAD.HI.U32 R13, R16, R151, RZ ;  /* 0x00000097100d7227 */ /* 0x000fe200078e00ff */
[----:B------:R-:W-:-:S03]  /*3970*/  ISETP.GE.AND P0, PT, R6, RZ, PT ;  /* 0x000000ff0600720c */ /* 0x000fc60003f06270 */
[----:B------:R-:W-:Y:S01]  /*3980*/  @!P6 IMAD.MOV R161, RZ, RZ, -R161 ;  /* 0x000000ffffa1e224 */ /* 0x000fe200078e0aa1 */
[----:B------:R-:W-:Y:S01]  /*3990*/  ISETP.GT.U32.AND P6, PT, R8, R153, PT ;  /* 0x000000990800720c */ /* 0x000fe20003fc4070 */
[----:B------:R-:W-:Y:S02]  /*39a0*/  IMAD.MOV R13, RZ, RZ, -R13 ;  /* 0x000000ffff0d7224 */ /* 0x000fe400078e0a0d */
[----:B------:R-:W-:-:S04]  /*39b0*/  IMAD.HI.U32 R6, R16, R149, RZ ;  /* 0x0000009510067227 */ /* 0x000fc800078e00ff */
[C---:B------:R-:W-:Y:S01]  /*39c0*/  IMAD R151, R8.reuse, R13, R151 ;  /* 0x0000000d08977224 */ /* 0x040fe200078e0297 */
[----:B------:R-:W-:Y:S01]  /*39d0*/  IABS R13, R145 ;  /* 0x00000091000d7213 */ /* 0x000fe20000000000 */
[----:B------:R-:W-:Y:S02]  /*39e0*/  IMAD.MOV R6, RZ, RZ, -R6 ;  /* 0x000000ffff067224 */ /* 0x000fe400078e0a06 */
[----:B------:R-:W-:Y:S01]  /*39f0*/  IMAD.MOV.U32 R159, RZ, RZ, R21 ;  /* 0x000000ffff9f7224 */ /* 0x000fe200078e0015 */
[----:B------:R-:W-:Y:S01]  /*3a00*/  IABS R21, R139 ;  /* 0x0000008b00157213 */ /* 0x000fe20000000000 */
[--C-:B------:R-:W-:Y:S01]  /*3a10*/  @!P4 IMAD.IADD R157, R157, 0x1, -R8.reuse ;  /* 0x000000019d9dc824 */ /* 0x100fe200078e0a08 */
[C---:B------:R-:W-:Y:S01]  /*3a20*/  ISETP.GT.U32.AND P4, PT, R8.reuse, R151, PT ;  /* 0x000000970800720c */ /* 0x040fe20003f84070 */
[C---:B------:R-:W-:Y:S02]  /*3a30*/  IMAD R149, R8.reuse, R6, R149 ;  /* 0x0000000608957224 */ /* 0x040fe400078e0295 */
[----:B------:R-:W-:Y:S01]  /*3a40*/  @!P5 IMAD.MOV R159, RZ, RZ, -R159 ;  /* 0x000000ffff9fd224 */ /* 0x000fe200078e0a9f */
[----:B------:R-:W-:Y:S01]  /*3a50*/  ISETP.GE.AND P5, PT, R147, RZ, PT ;  /* 0x000000ff9300720c */ /* 0x000fe20003fa6270 */
[----:B------:R-:W-:Y:S01]  /*3a60*/  @!P6 IMAD.IADD R153, R153, 0x1, -R8 ;  /* 0x000000019999e824 */ /* 0x000fe200078e0a08 */
[----:B------:R-:W-:Y:S01]  /*3a70*/  ISETP.GT.U32.AND P6, PT, R8, R149, PT ;  /* 0x000000950800720c */ /* 0x000fe20003fc4070 */
[----:B------:R-:W-:Y:S01]  /*3a80*/  IMAD.MOV.U32 R155, RZ, RZ, R25 ;  /* 0x000000ffff9b7224 */ /* 0x000fe200078e0019 */
[----:B------:R-:W-:Y:S01]  /*3a90*/  IABS R147, R7 ;  /* 0x0000000700937213 */ /* 0x000fe20000000000 */
[----:B------:R-:W-:Y:S01]  /*3aa0*/  IMAD.HI.U32 R6, R16, R13, RZ ;  /* 0x0000000d10067227 */ /* 0x000fe200078e00ff */
[----:B------:R-:W-:-:S03]  /*3ab0*/  IABS R25, R129 ;  /* 0x0000008100197213 */ /* 0x000fc60000000000 */
[----:B------:R-:W-:Y:S01]  /*3ac0*/  @!P1 IMAD.MOV R155, RZ, RZ, -R155 ;  /* 0x000000ffff9b9224 */ /* 0x000fe200078e0a9b */
[----:B------:R-:W-:Y:S01]  /*3ad0*/  ISETP.GE.AND P1, PT, R7, RZ, PT ;  /* 0x000000ff0700720c */ /* 0x000fe20003f26270 */
[----:B------:R-:W-:-:S04]  /*3ae0*/  IMAD.HI.U32 R7, R16, R147, RZ ;  /* 0x0000009310077227 */ /* 0x000fc800078e00ff */
[--C-:B------:R-:W-:Y:S01]  /*3af0*/  @!P4 IMAD.IADD R151, R151, 0x1, -R8.reuse ;  /* 0x000000019797c824 */ /* 0x100fe200078e0a08 */
[C---:B------:R-:W-:Y:S01]  /*3b00*/  ISETP.GT.U32.AND P4, PT, R8.reuse, R153, PT ;  /* 0x000000990800720c */ /* 0x040fe20003f84070 */
[----:B------:R-:W-:Y:S02]  /*3b10*/  IMAD.MOV R7, RZ, RZ, -R7 ;  /* 0x000000ffff077224 */ /* 0x000fe400078e0a07 */
[----:B------:R-:W-:Y:S01]  /*3b20*/  @!P6 IMAD.IADD R149, R149, 0x1, -R8 ;  /* 0x000000019595e824 */ /* 0x000fe200078e0a08 */
[C---:B------:R-:W-:Y:S01]  /*3b30*/  ISETP.GT.U32.AND P6, PT, R8.reuse, R151, PT ;  /* 0x000000970800720c */ /* 0x040fe20003fc4070 */
[----:B------:R-:W-:Y:S02]  /*3b40*/  IMAD R147, R8, R7, R147 ;  /* 0x0000000708937224 */ /* 0x000fe400078e0293 */
[----:B------:R-:W-:-:S04]  /*3b50*/  IMAD.HI.U32 R7, R16, R17, RZ ;  /* 0x0000001110077227 */ /* 0x000fc800078e00ff */
[----:B------:R-:W-:Y:S01]  /*3b60*/  @!P3 IMAD.MOV R157, RZ, RZ, -R157 ;  /* 0x000000ffff9db224 */ /* 0x000fe200078e0a9d */
[----:B------:R-:W-:Y:S01]  /*3b70*/  ISETP.GT.U32.AND P3, PT, R8, R149, PT ;  /* 0x000000950800720c */ /* 0x000fe20003f64070 */
[----:B------:R-:W-:Y:S02]  /*3b80*/  IMAD.MOV R6, RZ, RZ, -R6 ;  /* 0x000000ffff067224 */ /* 0x000fe400078e0a06 */
[----:B------:R-:W-:-:S04]  /*3b90*/  IMAD.HI.U32 R12, R16, R19, RZ ;  /* 0x00000013100c7227 */ /* 0x000fc800078e00ff */
[----:B------:R-:W-:Y:S02]  /*3ba0*/  IMAD.MOV R18, RZ, RZ, -R7 ;  /* 0x000000ffff127224 */ /* 0x000fe400078e0a07 */
[C---:B------:R-:W-:Y:S02]  /*3bb0*/  IMAD R7, R8.reuse, R6, R13 ;  /* 0x0000000608077224 */ /* 0x040fe400078e020d */
[----:B------:R-:W-:Y:S02]  /*3bc0*/  IMAD.MOV R12, RZ, RZ, -R12 ;  /* 0x000000ffff0c7224 */ /* 0x000fe400078e0a0c */
[C---:B------:R-:W-:Y:S02]  /*3bd0*/  IMAD R13, R8.reuse, R18, R17 ;  /* 0x00000012080d7224 */ /* 0x040fe400078e0211 */
[--C-:B------:R-:W-:Y:S01]  /*3be0*/  @!P4 IMAD.IADD R153, R153, 0x1, -R8.reuse ;  /* 0x000000019999c824 */ /* 0x100fe200078e0a08 */
[C---:B------:R-:W-:Y:S01]  /*3bf0*/  ISETP.GT.U32.AND P4, PT, R8.reuse, R147, PT ;  /* 0x000000930800720c */ /* 0x040fe20003f84070 */
[C---:B------:R-:W-:Y:S01]  /*3c00*/  IMAD R17, R8.reuse, R12, R19 ;  /* 0x0000000c08117224 */ /* 0x040fe200078e0213 */
[----:B------:R-:W-:Y:S01]  /*3c10*/  IABS R19, R137 ;  /* 0x0000008900137213 */ /* 0x000fe20000000000 */
[----:B------:R-:W-:Y:S01]  /*3c20*/  @!P5 IMAD.MOV R153, RZ, RZ, -R153 ;  /* 0x000000ffff99d224 */ /* 0x000fe200078e0a99 */
[C---:B------:R-:W-:Y:S01]  /*3c30*/  ISETP.GT.U32.AND P5, PT, R8.reuse, R7, PT ;  /* 0x000000070800720c */ /* 0x040fe20003fa4070 */
[--C-:B------:R-:W-:Y:S01]  /*3c40*/  @!P6 IMAD.IADD R151, R151, 0x1, -R8.reuse ;  /* 0x000000019797e824 */ /* 0x100fe200078e0a08 */
[C---:B------:R-:W-:Y:S01]  /*3c50*/  ISETP.GT.U32.AND P6, PT, R8.reuse, R13, PT ;  /* 0x0000000d0800720c */ /* 0x040fe20003fc4070 */
[----:B------:R-:W-:Y:S01]  /*3c60*/  @!P3 IMAD.IADD R149, R149, 0x1, -R8 ;  /* 0x000000019595b824 */ /* 0x000fe200078e0a08 */
[----:B------:R-:W-:Y:S01]  /*3c70*/  ISETP.GT.U32.AND P3, PT, R8, R17, PT ;  /* 0x000000110800720c */ /* 0x000fe20003f64070 */
[----:B------:R-:W-:-:S04]  /*3c80*/  IMAD.HI.U32 R6, R16, R19, RZ ;  /* 0x0000001310067227 */ /* 0x000fc800078e00ff */
[----:B------:R-:W-:Y:S01]  /*3c90*/  @!P4 IMAD.IADD R147, R147, 0x1, -R8 ;  /* 0x000000019393c824 */ /* 0x000fe200078e0a08 */
[----:B------:R-:W-:Y:S01]  /*3ca0*/  ISETP.GE.AND P4, PT, R145, RZ, PT ;  /* 0x000000ff9100720c */ /* 0x000fe20003f86270 */
[----:B------:R-:W-:Y:S02]  /*3cb0*/  IMAD.MOV R6, RZ, RZ, -R6 ;  /* 0x000000ffff067224 */ /* 0x000fe400078e0a06 */
[--C-:B------:R-:W-:Y:S01]  /*3cc0*/  @!P5 IMAD.IADD R7, R7, 0x1, -R8.reuse ;  /* 0x000000010707d824 */ /* 0x100fe200078e0a08 */
[----:B------:R-:W-:Y:S01]  /*3cd0*/  ISETP.GT.U32.AND P5, PT, R8, R147, PT ;  /* 0x000000930800720c */ /* 0x000fe20003fa4070 */
[----:B------:R-:W-:Y:S02]  /*3ce0*/  @!P6 IMAD.IADD R13, R13, 0x1, -R8 ;  /* 0x000000010d0de824 */ /* 0x000fe400078e0a08 */
[----:B------:R-:W-:Y:S01]  /*3cf0*/  IMAD.HI.U32 R12, R16, R21, RZ ;  /* 0x00000015100c7227 */ /* 0x000fe200078e00ff */
[----:B------:R-:W-:-:S03]  /*3d00*/  ISETP.GT.U32.AND P6, PT, R8, R7, PT ;  /* 0x000000070800720c */ /* 0x000fc60003fc4070 */
[C---:B------:R-:W-:Y:S02]  /*3d10*/  IMAD R19, R8.reuse, R6, R19 ;  /* 0x0000000608137224 */ /* 0x040fe400078e0213 */
[----:B------:R-:W-:Y:S01]  /*3d20*/  @!P3 IMAD.IADD R17, R17, 0x1, -R8 ;  /* 0x000000011111b824 */ /* 0x000fe200078e0a08 */
[----:B------:R-:W-:Y:S01]  /*3d30*/  ISETP.GT.U32.AND P3, PT, R8, R13, PT ;  /* 0x0000000d0800720c */ /* 0x000fe20003f64070 */
[----:B------:R-:W-:-:S04]  /*3d40*/  IMAD.HI.U32 R18, R16, R25, RZ ;  /* 0x0000001910127227 */ /* 0x000fc800078e00ff */
[----:B------:R-:W-:Y:S02]  /*3d50*/  IMAD.MOV R12, RZ, RZ, -R12 ;  /* 0x000000ffff0c7224 */ /* 0x000fe400078e0a0c */
[----:B------:R-:W-:Y:S01]  /*3d60*/  @!P0 IMAD.MOV R149, RZ, RZ, -R149 ;  /* 0x000000ffff958224 */ /* 0x000fe200078e0a95 */
[C---:B------:R-:W-:Y:S01]  /*3d70*/  ISETP.GT.U32.AND P0, PT, R8.reuse, R19, PT ;  /* 0x000000130800720c */ /* 0x040fe20003f04070 */
[----:B------:R-:W-:Y:S02]  /*3d80*/  IMAD.MOV R18, RZ, RZ, -R18 ;  /* 0x000000ffff127224 */ /* 0x000fe400078e0a12 */
[C---:B------:R-:W-:Y:S02]  /*3d90*/  IMAD R21, R8.reuse, R12, R21 ;  /* 0x0000000c08157224 */ /* 0x040fe400078e0215 */
[C---:B------:R-:W-:Y:S02]  /*3da0*/  IMAD R25, R8.reuse, R18, R25 ;  /* 0x0000001208197224 */ /* 0x040fe400078e0219 */
[--C-:B------:R-:W-:Y:S01]  /*3db0*/  @!P5 IMAD.IADD R147, R147, 0x1, -R8.reuse ;  /* 0x000000019393d824 */ /* 0x100fe200078e0a08 */
[C---:B------:R-:W-:Y:S01]  /*3dc0*/  ISETP.GT.U32.AND P5, PT, R8.reuse, R21, PT ;  /* 0x000000150800720c */ /* 0x040fe20003fa4070 */
[--C-:B------:R-:W-:Y:S01]  /*3dd0*/  @!P3 IMAD.IADD R13, R13, 0x1, -R8.reuse ;  /* 0x000000010d0db824 */ /* 0x100fe200078e0a08 */
[C---:B------:R-:W-:Y:S01]  /*3de0*/  ISETP.GT.U32.AND P3, PT, R8.reuse, R25, PT ;  /* 0x000000190800720c */ /* 0x040fe20003f64070 */
[----:B------:R-:W-:Y:S01]  /*3df0*/  @!P2 IMAD.MOV R151, RZ, RZ, -R151 ;  /* 0x000000ffff97a224 */ /* 0x000fe200078e0a97 */
[----:B------:R-:W-:Y:S01]  /*3e00*/  ISETP.GT.U32.AND P2, PT, R8, R17, PT ;  /* 0x000000110800720c */ /* 0x000fe20003f44070 */
[----:B------:R-:W-:Y:S01]  /*3e10*/  @!P0 IMAD.IADD R19, R19, 0x1, -R8 ;  /* 0x0000000113138824 */ /* 0x000fe200078e0a08 */
[----:B------:R-:W-:Y:S01]  /*3e20*/  ISETP.GE.AND P0, PT, R137, RZ, PT ;  /* 0x000000ff8900720c */ /* 0x000fe20003f06270 */
[----:B------:R-:W-:Y:S01]  /*3e30*/  IMAD.HI.U32 R6, R16, R27, RZ ;  /* 0x0000001b10067227 */ /* 0x000fe200078e00ff */
[----:B------:R-:W1:Y:S03]  /*3e40*/  LDC R18, c[0x0][0x23c] ;  /* 0x00008f00ff127b82 */ /* 0x000e660000000800 */
[----:B------:R-:W-:Y:S01]  /*3e50*/  @!P1 IMAD.MOV R147, RZ, RZ, -R147 ;  /* 0x000000ffff939224 */ /* 0x000fe200078e0a93 */
[----:B------:R-:W-:Y:S01]  /*3e60*/  ISETP.GT.U32.AND P1, PT, R8, R19, PT ;  /* 0x000000130800720c */ /* 0x000fe20003f24070 */
[----:B------:R-:W-:-:S02]  /*3e70*/  IMAD.MOV R12, RZ, RZ, -R6 ;  /* 0x000000ffff0c7224 */ /* 0x000fc400078e0a06 */
[----:B------:R-:W-:Y:S01]  /*3e80*/  @!P6 IMAD.IADD R7, R7, 0x1, -R8 ;  /* 0x000000010707e824 */ /* 0x000fe200078e0a08 */
[----:B------:R-:W-:Y:S01]  /*3e90*/  ISETP.GE.AND P6, PT, R141, RZ, PT ;  /* 0x000000ff8d00720c */ /* 0x000fe20003fc6270 */
[----:B------:R-:W-:-:S04]  /*3ea0*/  IMAD.HI.U32 R6, R16, R29, RZ ;  /* 0x0000001d10067227 */ /* 0x000fc800078e00ff */
[----:B------:R-:W-:Y:S01]  /*3eb0*/  @!P5 IMAD.IADD R21, R21, 0x1, -R8 ;  /* 0x000000011515d824 */ /* 0x000fe200078e0a08 */
[----:B------:R-:W-:Y:S01]  /*3ec0*/  ISETP.GE.AND P5, PT, R139, RZ, PT ;  /* 0x000000ff8b00720c */ /* 0x000fe20003fa6270 */
[----:B------:R-:W-:Y:S02]  /*3ed0*/  IMAD.MOV R6, RZ, RZ, -R6 ;  /* 0x000000ffff067224 */ /* 0x000fe400078e0a06 */
[--C-:B------:R-:W-:Y:S01]  /*3ee0*/  @!P3 IMAD.IADD R25, R25, 0x1, -R8.reuse ;  /* 0x000000011919b824 */ /* 0x100fe200078e0a08 */
[C---:B------:R-:W-:Y:S01]  /*3ef0*/  ISETP.GT.U32.AND P3, PT, R8.reuse, R21, PT ;  /* 0x000000150800720c */ /* 0x040fe20003f64070 */
[----:B------:R-:W-:Y:S02]  /*3f00*/  IMAD.MOV.U32 R145, RZ, RZ, R7 ;  /* 0x000000ffff917224 */ /* 0x000fe400078e0007 */
[--C-:B------:R-:W-:Y:S01]  /*3f10*/  @!P2 IMAD.IADD R17, R17, 0x1, -R8.reuse ;  /* 0x000000011111a824 */ /* 0x100fe200078e0a08 */
[----:B------:R-:W-:Y:S01]  /*3f20*/  ISETP.GE.AND P2, PT, R143, RZ, PT ;  /* 0x000000ff8f00720c */ /* 0x000fe20003f46270 */
[C---:B------:R-:W-:Y:S01]  /*3f30*/  IMAD R7, R8.reuse, R6, R29 ;  /* 0x0000000608077224 */ /* 0x040fe200078e021d */
[----:B------:R-:W-:Y:S01]  /*3f40*/  IABS R29, R90 ;  /* 0x0000005a001d7213 */ /* 0x000fe20000000000 */
[C---:B------:R-:W-:Y:S01]  /*3f50*/  IMAD R27, R8.reuse, R12, R27 ;  /* 0x0000000c081b7224 */ /* 0x040fe200078e021b */
[----:B------:R-:W-:Y:S01]  /*3f60*/  IABS R12, R127 ;  /* 0x0000007f000c7213 */ /* 0x000fe20000000000 */
[----:B------:R-:W-:Y:S01]  /*3f70*/  IMAD.MOV.U32 R143, RZ, RZ, R13 ;  /* 0x000000ffff8f7224 */ /* 0x000fe200078e000d */
[----:B------:R-:W-:Y:S01]  /*3f80*/  IABS R13, R135 ;  /* 0x00000087000d7213 */ /* 0x000fe20000000000 */
[----:B------:R-:W-:Y:S01]  /*3f90*/  @!P1 IMAD.IADD R19, R19, 0x1, -R8 ;  /* 0x0000000113139824 */ /* 0x000fe200078e0a08 */
[C---:B------:R-:W-:Y:S01]  /*3fa0*/  ISETP.GT.U32.AND P1, PT, R8.reuse, R7, PT ;  /* 0x000000070800720c */ /* 0x040fe20003f24070 */
[----:B------:R-:W-:Y:S01]  /*3fb0*/  @!P6 IMAD.MOV R143, RZ, RZ, -R143 ;  /* 0x000000ffff8fe224 */ /* 0x000fe200078e0a8f */
[----:B------:R-:W-:Y:S01]  /*3fc0*/  ISETP.GT.U32.AND P6, PT, R8, R27, PT ;  /* 0x0000001b0800720c */ /* 0x000fe20003fc4070 */
[----:B------:R-:W-:-:S04]  /*3fd0*/  IMAD.HI.U32 R6, R16, R13, RZ ;  /* 0x0000000d10067227 */ /* 0x000fc800078e00ff */
[----:B------:R-:W-:Y:S01]  /*3fe0*/  @!P3 IMAD.IADD R21, R21, 0x1, -R8 ;  /* 0x000000011515b824 */ /* 0x000fe200078e0a08 */
[----:B------:R-:W-:Y:S01]  /*3ff0*/  ISETP.GE.AND P3, PT, R131, RZ, PT ;  /* 0x000000ff8300720c */ /* 0x000fe20003f66270 */
[----:B------:R-:W-:Y:S02]  /*4000*/  IMAD.MOV R6, RZ, RZ, -R6 ;  /* 0x000000ffff067224 */ /* 0x000fe400078e0a06 */
[----:B------:R-:W-:Y:S01]  /*4010*/  @!P4 IMAD.MOV R145, RZ, RZ, -R145 ;  /* 0x000000ffff91c224 */ /* 0x000fe200078e0a91 */
[C---:B------:R-:W-:Y:S01]  /*4020*/  ISETP.GT.U32.AND P4, PT, R8.reuse, R25, PT ;  /* 0x000000190800720c */ /* 0x040fe20003f84070 */
[----:B------:R-:W-:Y:S01]  /*4030*/  IMAD R131, R8, R6, R13 ;  /* 0x0000000608837224 */ /* 0x000fe200078e020d */
[----:B------:R-:W-:Y:S01]  /*4040*/  IABS R13, R111 ;  /* 0x0000006f000d7213 */ /* 0x000fe20000000000 */
[----:B------:R-:W-:Y:S01]  /*4050*/  IMAD.MOV.U32 R137, RZ, RZ, R21 ;  /* 0x000000ffff897224 */ /* 0x000fe200078e0015 */
[----:B------:R-:W-:Y:S01]  /*4060*/  IABS R21, R103 ;  /* 0x0000006700157213 */ /* 0x000fe20000000000 */
[----:B------:R-:W-:-:S02]  /*4070*/  IMAD.MOV.U32 R139, RZ, RZ, R19 ;  /* 0x000000ffff8b7224 */ /* 0x000fc400078e0013 */
[--C-:B------:R-:W-:Y:S02]  /*4080*/  @!P1 IMAD.IADD R7, R7, 0x1, -R8.reuse ;  /* 0x0000000107079824 */ /* 0x100fe400078e0a08 */
[--C-:B------:R-:W-:Y:S01]  /*4090*/  @!P6 IMAD.IADD R27, R27, 0x1, -R8.reuse ;  /* 0x000000011b1be824 */ /* 0x100fe200078e0a08 */
[----:B------:R-:W-:Y:S01]  /*40a0*/  ISETP.GE.AND P6, PT, R135, RZ, PT ;  /* 0x000000ff8700720c */ /* 0x000fe20003fc6270 */
[----:B------:R-:W-:Y:S01]  /*40b0*/  @!P5 IMAD.MOV R137, RZ, RZ, -R137 ;  /* 0x000000ffff89d224 */ /* 0x000fe200078e0a89 */
[C---:B------:R-:W-:Y:S01]  /*40c0*/  ISETP.GT.U32.AND P5, PT, R8.reuse, R131, PT ;  /* 0x000000830800720c */ /* 0x040fe20003fa4070 */
[----:B------:R-:W-:Y:S01]  /*40d0*/  @!P0 IMAD.MOV R139, RZ, RZ, -R139 ;  /* 0x000000ffff8b8224 */ /* 0x000fe200078e0a8b */
[C---:B------:R-:W-:Y:S01]  /*40e0*/  ISETP.GT.U32.AND P0, PT, R8.reuse, R7, PT ;  /* 0x000000070800720c */ /* 0x040fe20003f04070 */
[----:B------:R-:W-:Y:S01]  /*40f0*/  IMAD.MOV.U32 R141, RZ, RZ, R17 ;  /* 0x000000ffff8d7224 */ /* 0x000fe200078e0011 */
[----:B------:R-:W-:Y:S01]  /*4100*/  ISETP.GT.U32.AND P1, PT, R8, R27, PT ;  /* 0x0000001b0800720c */ /* 0x000fe20003f24070 */
[----:B------:R-:W-:Y:S01]  /*4110*/  @!P4 IMAD.IADD R25, R25, 0x1, -R8 ;  /* 0x000000011919c824 */ /* 0x000fe200078e0a08 */
[----:B------:R-:W-:Y:S01]  /*4120*/  IABS R17, R125 ;  /* 0x0000007d00117213 */ /* 0x000fe20000000000 */
[----:B------:R-:W-:Y:S01]  /*4130*/  @!P2 IMAD.MOV R141, RZ, RZ, -R141 ;  /* 0x000000ffff8da224 */ /* 0x000fe200078e0a8d */
[----:B------:R-:W-:Y:S01]  /*4140*/  ISETP.GE.AND P4, PT, R133, RZ, PT ;  /* 0x000000ff8500720c */ /* 0x000fe20003f86270 */
[----:B------:R-:W-:Y:S01]  /*4150*/  IMAD.MOV.U32 R19, RZ, RZ, R12 ;  /* 0x000000ffff137224 */ /* 0x000fe200078e000c */
[----:B------:R-:W-:Y:S01]  /*4160*/  ISETP.GE.AND P2, PT, R129, RZ, PT ;  /* 0x000000ff8100720c */ /* 0x000fe20003f46270 */
[----:B------:R-:W-:-:S04]  /*4170*/  IMAD.HI.U32 R6, R16, R17, RZ ;  /* 0x0000001110067227 */ /* 0x000fc800078e00ff */
[----:B------:R-:W-:Y:S02]  /*4180*/  @!P5 IMAD.IADD R131, R131, 0x1, -R8 ;  /* 0x000000018383d824 */ /* 0x000fe400078e0a08 */
[----:B------:R-:W-:Y:S02]  /*4190*/  IMAD.MOV R6, RZ, RZ, -R6 ;  /* 0x000000ffff067224 */ /* 0x000fe400078e0a06 */
[--C-:B------:R-:W-:Y:S01]  /*41a0*/  @!P0 IMAD.IADD R7, R7, 0x1, -R8.reuse ;  /* 0x0000000107078824 */ /* 0x100fe200078e0a08 */
[----:B------:R-:W-:Y:S01]  /*41b0*/  ISETP.GT.U32.AND P5, PT, R8, R131, PT ;  /* 0x000000830800720c */ /* 0x000fe20003fa4070 */
[----:B------:R-:W-:Y:S01]  /*41c0*/  @!P1 IMAD.IADD R27, R27, 0x1, -R8 ;  /* 0x000000011b1b9824 */ /* 0x000fe200078e0a08 */
[----:B------:R-:W-:Y:S01]  /*41d0*/  ISETP.GE.AND P1, PT, R127, RZ, PT ;  /* 0x000000ff7f00720c */ /* 0x000fe20003f26270 */
[----:B------:R-:W-:Y:S01]  /*41e0*/  IMAD.HI.U32 R12, R16, R19, RZ ;  /* 0x00000013100c7227 */ /* 0x000fe200078e00ff */
[----:B------:R-:W-:-:S03]  /*41f0*/  ISETP.GE.AND P0, PT, R4, RZ, PT ;  /* 0x000000ff0400720c */ /* 0x000fc60003f06270 */
[C---:B------:R-:W-:Y:S01]  /*4200*/  IMAD R127, R8.reuse, R6, R17 ;  /* 0x00000006087f7224 */ /* 0x040fe200078e0211 */
[----:B------:R-:W-:Y:S01]  /*4210*/  IABS R6, R119 ;  /* 0x0000007700067213 */ /* 0x000fe20000000000 */
[----:B------:R-:W-:Y:S01]  /*4220*/  IMAD.MOV.U32 R135, RZ, RZ, R7 ;  /* 0x000000ffff877224 */ /* 0x000fe200078e0007 */
[----:B------:R-:W-:Y:S01]  /*4230*/  IABS R17, R115 ;  /* 0x0000007300117213 */ /* 0x000fe20000000000 */
[----:B------:R-:W-:Y:S01]  /*4240*/  IMAD.MOV.U32 R133, RZ, RZ, R25 ;  /* 0x000000ffff857224 */ /* 0x000fe200078e0019 */
[----:B------:R-:W-:Y:S01]  /*4250*/  IABS R25, R105 ;  /* 0x0000006900197213 */ /* 0x000fe20000000000 */
[----:B------:R-:W-:Y:S02]  /*4260*/  IMAD.MOV R12, RZ, RZ, -R12 ;  /* 0x000000ffff0c7224 */ /* 0x000fe400078e0a0c */
[----:B------:R-:W-:Y:S01]  /*4270*/  @!P4 IMAD.MOV R135, RZ, RZ, -R135 ;  /* 0x000000ffff87c224 */ /* 0x000fe200078e0a87 */
[----:B------:R-:W-:Y:S01]  /*4280*/  ISETP.GT.U32.AND P4, PT, R8, R127, PT ;  /* 0x0000007f0800720c */ /* 0x000fe20003f84070 */
[----:B------:R-:W-:Y:S01]  /*4290*/  @!P2 IMAD.MOV R133, RZ, RZ, -R133 ;  /* 0x000000ffff85a224 */ /* 0x000fe200078e0a85 */
[----:B------:R-:W-:Y:S01]  /*42a0*/  ISETP.GE.AND P2, PT, R125, RZ, PT ;  /* 0x000000ff7d00720c */ /* 0x000fe20003f46270 */
[----:B------:R-:W-:-:S04]  /*42b0*/  IMAD.HI.U32 R4, R16, R123, RZ ;  /* 0x0000007b10047227 */ /* 0x000fc800078e00ff */
[C---:B------:R-:W-:Y:S01]  /*42c0*/  IMAD R125, R8.reuse, R12, R19 ;  /* 0x0000000c087d7224 */ /* 0x040fe200078e0213 */
[----:B------:R-:W-:Y:S01]  /*42d0*/  IABS R19, R113 ;  /* 0x0000007100137213 */ /* 0x000fe20000000000 */
[----:B------:R-:W-:Y:S02]  /*42e0*/  IMAD.MOV R4, RZ, RZ, -R4 ;  /* 0x000000ffff047224 */ /* 0x000fe400078e0a04 */
[--C-:B------:R-:W-:Y:S01]  /*42f0*/  @!P5 IMAD.IADD R131, R131, 0x1, -R8.reuse ;  /* 0x000000018383d824 */ /* 0x100fe200078e0a08 */
[C---:B------:R-:W-:Y:S01]  /*4300*/  ISETP.GT.U32.AND P5, PT, R8.reuse, R125, PT ;  /* 0x0000007d0800720c */ /* 0x040fe20003fa4070 */
[C---:B------:R-:W-:Y:S02]  /*4310*/  IMAD R123, R8.reuse, R4, R123 ;  /* 0x00000004087b7224 */ /* 0x040fe400078e027b */
[----:B------:R-:W-:Y:S01]  /*4320*/  IMAD.MOV.U32 R129, RZ, RZ, R27 ;  /* 0x000000ffff817224 */ /* 0x000fe200078e001b */
[----:B------:R-:W-:Y:S01]  /*4330*/  IABS R27, R107 ;  /* 0x0000006b001b7213 */ /* 0x000fe20000000000 */
[----:B------:R-:W-:Y:S01]  /*4340*/  @!P4 IMAD.IADD R127, R127, 0x1, -R8 ;  /* 0x000000017f7fc824 */ /* 0x000fe200078e0a08 */
[----:B------:R-:W-:Y:S01]  /*4350*/  ISETP.GT.U32.AND P4, PT, R8, R123, PT ;  /* 0x0000007b0800720c */ /* 0x000fe20003f84070 */
[----:B------:R-:W-:Y:S01]  /*4360*/  @!P3 IMAD.MOV R129, RZ, RZ, -R129 ;  /* 0x000000ffff81b224 */ /* 0x000fe200078e0a81 */
[----:B------:R-:W-:Y:S01]  /*4370*/  ISETP.GE.AND P3, PT, R5, RZ, PT ;  /* 0x000000ff0500720c */ /* 0x000fe20003f66270 */
[----:B------:R-:W-:-:S04]  /*4380*/  IMAD.HI.U32 R5, R16, R121, RZ ;  /* 0x0000007910057227 */ /* 0x000fc800078e00ff */
[----:B------:R-:W-:Y:S02]  /*4390*/  IMAD.MOV.U32 R7, RZ, RZ, R6 ;  /* 0x000000ffff077224 */ /* 0x000fe400078e0006 */
[----:B------:R-:W-:Y:S02]  /*43a0*/  IMAD.MOV R5, RZ, RZ, -R5 ;  /* 0x000000ffff057224 */ /* 0x000fe400078e0a05 */
[----:B------:R-:W-:Y:S01]  /*43b0*/  @!P5 IMAD.IADD R125, R125, 0x1, -R8 ;  /* 0x000000017d7dd824 */ /* 0x000fe200078e0a08 */
[C---:B------:R-:W-:Y:S01]  /*43c0*/  ISETP.GT.U32.AND P5, PT, R8.reuse, R127, PT ;  /* 0x0000007f0800720c */ /* 0x040fe20003fa4070 */
[----:B------:R-:W-:Y:S02]  /*43d0*/  IMAD R121, R8, R5, R121 ;  /* 0x0000000508797224 */ /* 0x000fe400078e0279 */
[----:B------:R-:W-:-:S04]  /*43e0*/  IMAD.HI.U32 R4, R16, R7, RZ ;  /* 0x0000000710047227 */ /* 0x000fc800078e00ff */
[----:B------:R-:W-:-:S04]  /*43f0*/  IMAD.HI.U32 R5, R16, R13, RZ ;  /* 0x0000000d10057227 */ /* 0x000fc800078e00ff */
[----:B------:R-:W-:-:S04]  /*4400*/  IMAD.HI.U32 R6, R16, R17, RZ ;  /* 0x0000001110067227 */ /* 0x000fc800078e00ff */
[----:B------:R-:W-:Y:S01]  /*4410*/  @!P4 IMAD.IADD R123, R123, 0x1, -R8 ;  /* 0x000000017b7bc824 */ /* 0x000fe200078e0a08 */
[C---:B------:R-:W-:Y:S01]  /*4420*/  ISETP.GT.U32.AND P4, PT, R8.reuse, R125, PT ;  /* 0x0000007d0800720c */ /* 0x040fe20003f84070 */
[----:B------:R-:W-:Y:S02]  /*4430*/  IMAD.MOV R4, RZ, RZ, -R4 ;  /* 0x000000ffff047224 */ /* 0x000fe400078e0a04 */
[----:B------:R-:W-:Y:S02]  /*4440*/  IMAD.MOV R12, RZ, RZ, -R5 ;  /* 0x000000ffff0c7224 */ /* 0x000fe400078e0a05 */
[----:B------:R-:W-:Y:S02]  /*4450*/  IMAD.MOV R6, RZ, RZ, -R6 ;  /* 0x000000ffff067224 */ /* 0x000fe400078e0a06 */
[----:B------:R-:W-:Y:S01]  /*4460*/  @!P6 IMAD.MOV R131, RZ, RZ, -R131 ;  /* 0x000000ffff83e224 */ /* 0x000fe200078e0a83 */
[C---:B------:R-:W-:Y:S01]  /*4470*/  ISETP.GT.U32.AND P6, PT, R8.reuse, R123, PT ;  /* 0x0000007b0800720c */ /* 0x040fe20003fc4070 */
[----:B------:R-:W-:-:S02]  /*4480*/  IMAD R5, R8, R4, R7 ;  /* 0x0000000408057224 */ /* 0x000fc400078e0207 */
[C---:B------:R-:W-:Y:S02]  /*4490*/  IMAD R7, R8.reuse, R12, R13 ;  /* 0x0000000c08077224 */ /* 0x040fe400078e020d */
[C---:B------:R-:W-:Y:S01]  /*44a0*/  IMAD R13, R8.reuse, R6, R17 ;  /* 0x00000006080d7224 */ /* 0x040fe200078e0211 */
[----:B------:R-:W-:Y:S01]  /*44b0*/  IABS R17, R117 ;  /* 0x0000007500117213 */ /* 0x000fe20000000000 */
[--C-:B------:R-:W-:Y:S01]  /*44c0*/  @!P5 IMAD.IADD R127, R127, 0x1, -R8.reuse ;  /* 0x000000017f7fd824 */ /* 0x100fe200078e0a08 */
[C---:B------:R-:W-:Y:S01]  /*44d0*/  ISETP.GT.U32.AND P5, PT, R8.reuse, R121, PT ;  /* 0x000000790800720c */ /* 0x040fe20003fa4070 */
[----:B------:R-:W-:Y:S01]  /*44e0*/  @!P4 IMAD.IADD R125, R125, 0x1, -R8 ;  /* 0x000000017d7dc824 */ /* 0x000fe200078e0a08 */
[C---:B------:R-:W-:Y:S01]  /*44f0*/  ISETP.GT.U32.AND P4, PT, R8.reuse, R7, PT ;  /* 0x000000070800720c */ /* 0x040fe20003f84070 */
[----:B------:R-:W-:Y:S01]  /*4500*/  @!P2 IMAD.MOV R127, RZ, RZ, -R127 ;  /* 0x000000ffff7fa224 */ /* 0x000fe200078e0a7f */
[----:B------:R-:W-:Y:S01]  /*4510*/  ISETP.GT.U32.AND P2, PT, R8, R5, PT ;  /* 0x000000050800720c */ /* 0x000fe20003f44070 */
[----:B------:R-:W-:-:S04]  /*4520*/  IMAD.HI.U32 R4, R16, R17, RZ ;  /* 0x0000001110047227 */ /* 0x000fc800078e00ff */
[----:B------:R-:W-:Y:S02]  /*4530*/  IMAD.MOV R4, RZ, RZ, -R4 ;  /* 0x000000ffff047224 */ /* 0x000fe400078e0a04 */
[--C-:B------:R-:W-:Y:S01]  /*4540*/  @!P6 IMAD.IADD R123, R123, 0x1, -R8.reuse ;  /* 0x000000017b7be824 */ /* 0x100fe200078e0a08 */
[C---:B------:R-:W-:Y:S01]  /*4550*/  ISETP.GT.U32.AND P6, PT, R8.reuse, R13, PT ;  /* 0x0000000d0800720c */ /* 0x040fe20003fc4070 */
[--C-:B------:R-:W-:Y:S01]  /*4560*/  @!P5 IMAD.IADD R121, R121, 0x1, -R8.reuse ;  /* 0x000000017979d824 */ /* 0x100fe200078e0a08 */
[----:B------:R-:W-:Y:S01]  /*4570*/  ISETP.GE.AND P5, PT, R119, RZ, PT ;  /* 0x000000ff7700720c */ /* 0x000fe20003fa6270 */
[C---:B------:R-:W-:Y:S02]  /*4580*/  IMAD R17, R8.reuse, R4, R17 ;  /* 0x0000000408117224 */ /* 0x040fe400078e0211 */
[--C-:B------:R-:W-:Y:S01]  /*4590*/  @!P2 IMAD.IADD R5, R5, 0x1, -R8.reuse ;  /* 0x000000010505a824 */ /* 0x100fe200078e0a08 */
[C---:B------:R-:W-:Y:S01]  /*45a0*/  ISETP.GT.U32.AND P2, PT, R8.reuse, R121, PT ;  /* 0x000000790800720c */ /* 0x040fe20003f44070 */
[----:B------:R-:W-:Y:S01]  /*45b0*/  @!P0 IMAD.MOV R123, RZ, RZ, -R123 ;  /* 0x000000ffff7b8224 */ /* 0x000fe200078e0a7b */
[C---:B------:R-:W-:Y:S01]  /*45c0*/  ISETP.GT.U32.AND P0, PT, R8.reuse, R17, PT ;  /* 0x000000110800720c */ /* 0x040fe20003f04070 */
[----:B------:R-:W-:Y:S01]  /*45d0*/  @!P4 IMAD.IADD R7, R7, 0x1, -R8 ;  /* 0x000000010707c824 */ /* 0x000fe200078e0a08 */
[----:B------:R-:W-:Y:S01]  /*45e0*/  ISETP.GT.U32.AND P4, PT, R8, R5, PT ;  /* 0x000000050800720c */ /* 0x000fe20003f84070 */
[----:B------:R-:W-:-:S04]  /*45f0*/  IMAD.HI.U32 R6, R16, R19, RZ ;  /* 0x0000001310067227 */ /* 0x000fc800078e00ff */
[----:B------:R-:W-:Y:S01]  /*4600*/  @!P6 IMAD.IADD R13, R13, 0x1, -R8 ;  /* 0x000000010d0de824 */ /* 0x000fe200078e0a08 */
[----:B------:R-:W-:Y:S01]  /*4610*/  ISETP.GT.U32.AND P6, PT, R8, R7, PT ;  /* 0x000000070800720c */ /* 0x000fe20003fc4070 */
[----:B------:R-:W-:-:S04]  /*4620*/  IMAD.HI.U32 R12, R16, R21, RZ ;  /* 0x00000015100c7227 */ /* 0x000fc800078e00ff */
[----:B------:R-:W-:Y:S02]  /*4630*/  IMAD.MOV R6, RZ, RZ, -R6 ;  /* 0x000000ffff067224 */ /* 0x000fe400078e0a06 */
[----:B------:R-:W-:Y:S02]  /*4640*/  IMAD.MOV R12, RZ, RZ, -R12 ;  /* 0x000000ffff0c7224 */ /* 0x000fe400078e0a0c */
[C---:B------:R-:W-:Y:S02]  /*4650*/  IMAD R19, R8.reuse, R6, R19 ;  /* 0x0000000608137224 */ /* 0x040fe400078e0213 */
[--C-:B------:R-:W-:Y:S02]  /*4660*/  @!P2 IMAD.IADD R121, R121, 0x1, -R8.reuse ;  /* 0x000000017979a824 */ /* 0x100fe400078e0a08 */
[----:B------:R-:W-:Y:S01]  /*4670*/  @!P0 IMAD.IADD R17, R17, 0x1, -R8 ;  /* 0x0000000111118824 */ /* 0x000fe200078e0a08 */
[----:B------:R-:W-:Y:S01]  /*4680*/  ISETP.GT.U32.AND P2, PT, R8, R19, PT ;  /* 0x000000130800720c */ /* 0x000fe20003f44070 */
[----:B------:R-:W-:Y:S01]  /*4690*/  IMAD.HI.U32 R4, R16, R25, RZ ;  /* 0x0000001910047227 */ /* 0x000fe200078e00ff */
[----:B------:R-:W-:-:S03]  /*46a0*/  ISETP.GE.AND P0, PT, R117, RZ, PT ;  /* 0x000000ff7500720c */ /* 0x000fc60003f06270 */
[C---:B------:R-:W-:Y:S02]  /*46b0*/  IMAD R21, R8.reuse, R12, R21 ;  /* 0x0000000c08157224 */ /* 0x040fe400078e0215 */
[----:B------:R-:W-:Y:S01]  /*46c0*/  @!P3 IMAD.MOV R121, RZ, RZ, -R121 ;  /* 0x000000ffff79b224 */ /* 0x000fe200078e0a79 */
[C---:B------:R-:W-:Y:S01]  /*46d0*/  ISETP.GT.U32.AND P3, PT, R8.reuse, R17, PT ;  /* 0x000000110800720c */ /* 0x040fe20003f64070 */
[----:B------:R-:W-:Y:S01]  /*46e0*/  IMAD.MOV R6, RZ, RZ, -R4 ;  /* 0x000000ffff067224 */ /* 0x000fe200078e0a04 */
[----:B------:R-:W2:Y:S01]  /*46f0*/  LDC R12, c[0x0][0x234] ;  /* 0x00008d00ff0c7b82 */ /* 0x000ea20000000800 */
[--C-:B------:R-:W-:Y:S01]  /*4700*/  @!P4 IMAD.IADD R5, R5, 0x1, -R8.reuse ;  /* 0x000000010505c824 */ /* 0x100fe200078e0a08 */
[----:B------:R-:W-:Y:S01]  /*4710*/  ISETP.GE.AND P4, PT, R111, RZ, PT ;  /* 0x000000ff6f00720c */ /* 0x000fe20003f86270 */
[----:B------:R-:W-:Y:S01]  /*4720*/  @!P6 IMAD.IADD R7, R7, 0x1, -R8 ;  /* 0x000000010707e824 */ /* 0x000fe200078e0a08 */
[----:B------:R-:W-:Y:S01]  /*4730*/  ISETP.GT.U32.AND P6, PT, R8, R21, PT ;  /* 0x000000150800720c */ /* 0x000fe20003fc4070 */
[----:B------:R-:W-:-:S04]  /*4740*/  IMAD.HI.U32 R4, R16, R27, RZ ;  /* 0x0000001b10047227 */ /* 0x000fc800078e00ff */
[----:B------:R-:W-:Y:S02]  /*4750*/  IMAD.MOV R4, RZ, RZ, -R4 ;  /* 0x000000ffff047224 */ /* 0x000fe400078e0a04 */
[----:B------:R-:W-:Y:S02]  /*4760*/  IMAD.MOV.U32 R119, RZ, RZ, R5 ;  /* 0x000000ffff777224 */ /* 0x000fe400078e0005 */
[C---:B------:R-:W-:Y:S02]  /*4770*/  IMAD R5, R8.reuse, R4, R27 ;  /* 0x0000000408057224 */ /* 0x040fe400078e021b */
[--C-:B------:R-:W-:Y:S01]  /*4780*/  @!P2 IMAD.IADD R19, R19, 0x1, -R8.reuse ;  /* 0x000000011313a824 */ /* 0x100fe200078e0a08 */
[----:B------:R-:W-:Y:S01]  /*4790*/  ISETP.GE.AND P2, PT, R113, RZ, PT ;  /* 0x000000ff7100720c */ /* 0x000fe20003f46270 */
[C---:B------:R-:W-:Y:S01]  /*47a0*/  IMAD R25, R8.reuse, R6, R25 ;  /* 0x0000000608197224 */ /* 0x040fe200078e0219 */
[----:B------:R-:W-:Y:S01]  /*47b0*/  IABS R6, R101 ;  /* 0x0000006500067213 */ /* 0x000fe20000000000 */
[----:B------:R-:W-:Y:S01]  /*47c0*/  IMAD.MOV.U32 R117, RZ, RZ, R7 ;  /* 0x000000ffff757224 */ /* 0x000fe200078e0007 */
[----:B------:R-:W-:Y:S01]  /*47d0*/  IABS R7, R109 ;  /* 0x0000006d00077213 */ /* 0x000fe20000000000 */
[--C-:B------:R-:W-:Y:S01]  /*47e0*/  @!P3 IMAD.IADD R17, R17, 0x1, -R8.reuse ;  /* 0x000000011111b824 */ /* 0x100fe200078e0a08 */
[C---:B------:R-:W-:Y:S01]  /*47f0*/  ISETP.GT.U32.AND P3, PT, R8.reuse, R5, PT ;  /* 0x000000050800720c */ /* 0x040fe20003f64070 */
        /* <DEDUP_REMOVED lines=9> */
[----:B------:R-:W3:Y:S03]  /*4890*/  S2R R27, SR_TID.X ;  /* 0x00000000001b7919 */ /* 0x000ee60000002100 */
[----:B------:R-:W-:-:S02]  /*48a0*/  IMAD.MOV.U32 R113, RZ, RZ, R17 ;  /* 0x000000ffff717224 */ /* 0x000fc400078e0011 */
[--C-:B------:R-:W-:Y:S02]  /*48b0*/  @!P3 IMAD.IADD R5, R5, 0x1, -R8.reuse ;  /* 0x000000010505b824 */ /* 0x100fe400078e0a08 */
[--C-:B------:R-:W-:Y:S01]  /*48c0*/  @!P6 IMAD.IADD R19, R19, 0x1, -R8.reuse ;  /* 0x000000011313e824 */ /* 0x100fe200078e0a08 */
[----:B------:R-:W-:Y:S01]  /*48d0*/  ISETP.GE.AND P6, PT, R105, RZ, PT ;  /* 0x000000ff6900720c */ /* 0x000fe20003fc6270 */
[----:B------:R-:W-:Y:S01]  /*48e0*/  @!P4 IMAD.IADD R25, R25, 0x1, -R8 ;  /* 0x000000011919c824 */ /* 0x000fe200078e0a08 */
[----:B------:R-:W-:Y:S01]  /*48f0*/  ISETP.GE.AND P4, PT, R109, RZ, PT ;  /* 0x000000ff6d00720c */ /* 0x000fe20003f86270 */
[----:B------:R-:W-:Y:S02]  /*4900*/  IMAD.MOV R4, RZ, RZ, -R4 ;  /* 0x000000ffff047224 */ /* 0x000fe400078e0a04 */
[--C-:B------:R-:W-:Y:S01]  /*4910*/  @!P1 IMAD.IADD R13, R13, 0x1, -R8.reuse ;  /* 0x000000010d0d9824 */ /* 0x100fe200078e0a08 */
[----:B------:R-:W-:Y:S01]  /*4920*/  ISETP.GE.AND P1, PT, R115, RZ, PT ;  /* 0x000000ff7300720c */ /* 0x000fe20003f26270 */
[----:B------:R-:W-:Y:S01]  /*4930*/  @!P0 IMAD.MOV R113, RZ, RZ, -R113 ;  /* 0x000000ffff718224 */ /* 0x000fe200078e0a71 */
[C---:B------:R-:W-:Y:S01]  /*4940*/  ISETP.GT.U32.AND P0, PT, R8.reuse, R5, PT ;  /* 0x000000050800720c */ /* 0x040fe20003f04070 */
[C---:B------:R-:W-:Y:S01]  /*4950*/  IMAD R105, R8.reuse, R4, R7 ;  /* 0x0000000408697224 */ /* 0x040fe200078e0207 */
[C---:B------:R-:W-:Y:S01]  /*4960*/  ISETP.GT.U32.AND P3, PT, R8.reuse, R25, PT ;  /* 0x000000190800720c */ /* 0x040fe20003f64070 */
[----:B------:R-:W-:Y:S01]  /*4970*/  IMAD.MOV.U32 R111, RZ, RZ, R19 ;  /* 0x000000ffff6f7224 */ /* 0x000fe200078e0013 */
[----:B------:R-:W-:Y:S01]  /*4980*/  IABS R7, R2 ;  /* 0x0000000200077213 */ /* 0x000fe20000000000 */
[----:B------:R-:W-:Y:S01]  /*4990*/  IMAD.MOV.U32 R115, RZ, RZ, R13 ;  /* 0x000000ffff737224 */ /* 0x000fe200078e000d */
[----:B------:R-:W-:Y:S01]  /*49a0*/  IABS R13, R99 ;  /* 0x00000063000d7213 */ /* 0x000fe20000000000 */
[----:B------:R-:W-:Y:S01]  /*49b0*/  @!P2 IMAD.MOV R111, RZ, RZ, -R111 ;  /* 0x000000ffff6fa224 */ /* 0x000fe200078e0a6f */
[----:B------:R-:W-:Y:S01]  /*49c0*/  ISETP.GT.U32.AND P2, PT, R8, R105, PT ;  /* 0x000000690800720c */ /* 0x000fe20003f44070 */
[----:B------:R-:W-:Y:S01]  /*49d0*/  @!P5 IMAD.IADD R21, R21, 0x1, -R8 ;  /* 0x000000011515d824 */ /* 0x000fe200078e0a08 */
[----:B------:R-:W-:Y:S01]  /*49e0*/  ISETP.GE.AND P5, PT, R107, RZ, PT ;  /* 0x000000ff6b00720c */ /* 0x000fe20003fa6270 */
[----:B------:R-:W-:Y:S01]  /*49f0*/  IMAD.HI.U32 R4, R16, R13, RZ ;  /* 0x0000000d10047227 */ /* 0x000fe200078e00ff */
[----:B------:R-:W-:-:S03]  /*4a00*/  IABS R19, R89 ;  /* 0x0000005900137213 */ /* 0x000fc60000000000 */
[----:B------:R-:W-:Y:S02]  /*4a10*/  IMAD.MOV R4, RZ, RZ, -R4 ;  /* 0x000000ffff047224 */ /* 0x000fe400078e0a04 */
[--C-:B------:R-:W-:Y:S01]  /*4a20*/  @!P0 IMAD.IADD R5, R5, 0x1, -R8.reuse ;  /* 0x0000000105058824 */ /* 0x100fe200078e0a08 */
[----:B------:R-:W-:Y:S01]  /*4a30*/  ISETP.GE.AND P0, PT, R2, RZ, PT ;  /* 0x000000ff0200720c */ /* 0x000fe20003f06270 */
[----:B------:R-:W-:Y:S01]  /*4a40*/  @!P3 IMAD.IADD R25, R25, 0x1, -R8 ;  /* 0x000000011919b824 */ /* 0x000fe200078e0a08 */
[----:B------:R-:W-:Y:S01]  /*4a50*/  ISETP.GE.AND P3, PT, R101, RZ, PT ;  /* 0x000000ff6500720c */ /* 0x000fe20003f66270 */
[----:B------:R-:W-:Y:S01]  /*4a60*/  @!P1 IMAD.MOV R115, RZ, RZ, -R115 ;  /* 0x000000ffff739224 */ /* 0x000fe200078e0a73 */
[----:B------:R-:W-:Y:S01]  /*4a70*/  ISETP.GE.AND P1, PT, R103, RZ, PT ;  /* 0x000000ff6700720c */ /* 0x000fe20003f26270 */
[----:B------:R-:W-:Y:S01]  /*4a80*/  IMAD R101, R8, R4, R13 ;  /* 0x0000000408657224 */ /* 0x000fe200078e020d */
[----:B------:R-:W-:Y:S01]  /*4a90*/  IABS R13, R3 ;  /* 0x00000003000d7213 */ /* 0x000fe20000000000 */
[----:B------:R-:W-:-:S02]  /*4aa0*/  IMAD.MOV.U32 R109, RZ, RZ, R5 ;  /* 0x000000ffff6d7224 */ /* 0x000fc400078e0005 */
[----:B------:R-:W-:Y:S01]  /*4ab0*/  IMAD.MOV.U32 R103, RZ, RZ, R25 ;  /* 0x000000ffff677224 */ /* 0x000fe200078e0019 */
[----:B------:R-:W-:Y:S01]  /*4ac0*/  IABS R25, R114 ;  /* 0x0000007200197213 */ /* 0x000fe20000000000 */
[----:B------:R-:W-:Y:S01]  /*4ad0*/  @!P2 IMAD.IADD R105, R105, 0x1, -R8 ;  /* 0x000000016969a824 */ /* 0x000fe200078e0a08 */
[----:B------:R-:W-:Y:S01]  /*4ae0*/  ISETP.GE.AND P2, PT, R3, RZ, PT ;  /* 0x000000ff0300720c */ /* 0x000fe20003f46270 */
[----:B------:R-:W-:Y:S02]  /*4af0*/  IMAD.MOV.U32 R17, RZ, RZ, R6 ;  /* 0x000000ffff117224 */ /* 0x000fe400078e0006 */
[----:B------:R-:W-:Y:S01]  /*4b00*/  @!P5 IMAD.MOV R109, RZ, RZ, -R109 ;  /* 0x000000ffff6dd224 */ /* 0x000fe200078e0a6d */
[C---:B------:R-:W-:Y:S01]  /*4b10*/  ISETP.GT.U32.AND P5, PT, R8.reuse, R101, PT ;  /* 0x000000650800720c */ /* 0x040fe20003fa4070 */
[----:B------:R-:W-:Y:S01]  /*4b20*/  @!P6 IMAD.MOV R103, RZ, RZ, -R103 ;  /* 0x000000ffff67e224 */ /* 0x000fe200078e0a67 */
[----:B------:R-:W-:Y:S01]  /*4b30*/  ISETP.GT.U32.AND P6, PT, R8, R105, PT ;  /* 0x000000690800720c */ /* 0x000fe20003fc4070 */
[----:B------:R-:W-:-:S04]  /*4b40*/  IMAD.HI.U32 R2, R16, R7, RZ ;  /* 0x0000000710027227 */ /* 0x000fc800078e00ff */
[----:B------:R-:W-:-:S04]  /*4b50*/  IMAD.HI.U32 R6, R16, R17, RZ ;  /* 0x0000001110067227 */ /* 0x000fc800078e00ff */
[----:B------:R-:W-:-:S04]  /*4b60*/  IMAD.HI.U32 R3, R16, R13, RZ ;  /* 0x0000000d10037227 */ /* 0x000fc800078e00ff */
[----:B------:R-:W-:Y:S01]  /*4b70*/  IMAD.MOV.U32 R107, RZ, RZ, R21 ;  /* 0x000000ffff6b7224 */ /* 0x000fe200078e0015 */
[----:B------:R-:W-:Y:S01]  /*4b80*/  IABS R21, R95 ;  /* 0x0000005f00157213 */ /* 0x000fe20000000000 */
[----:B------:R-:W-:Y:S02]  /*4b90*/  IMAD.MOV R2, RZ, RZ, -R2 ;  /* 0x000000ffff027224 */ /* 0x000fe400078e0a02 */
[----:B------:R-:W-:Y:S02]  /*4ba0*/  IMAD.MOV R6, RZ, RZ, -R6 ;  /* 0x000000ffff067224 */ /* 0x000fe400078e0a06 */
[----:B------:R-:W-:Y:S02]  /*4bb0*/  IMAD.MOV R5, RZ, RZ, -R3 ;  /* 0x000000ffff057224 */ /* 0x000fe400078e0a03 */
[----:B------:R-:W-:Y:S01]  /*4bc0*/  @!P1 IMAD.MOV R107, RZ, RZ, -R107 ;  /* 0x000000ffff6b9224 */ /* 0x000fe200078e0a6b */
[----:B------:R-:W-:Y:S01]  /*4bd0*/  ISETP.GE.AND P1, PT, R99, RZ, PT ;  /* 0x000000ff6300720c */ /* 0x000fe20003f26270 */
[----:B------:R-:W-:-:S02]  /*4be0*/  IMAD R3, R8, R2, R7 ;  /* 0x0000000208037224 */ /* 0x000fc400078e0207 */
[C---:B------:R-:W-:Y:S01]  /*4bf0*/  IMAD R99, R8.reuse, R6, R17 ;  /* 0x0000000608637224 */ /* 0x040fe200078e0211 */
[----:B------:R-:W-:Y:S01]  /*4c00*/  IABS R17, R97 ;  /* 0x0000006100117213 */ /* 0x000fe20000000000 */
[--C-:B------:R-:W-:Y:S01]  /*4c10*/  @!P5 IMAD.IADD R101, R101, 0x1, -R8.reuse ;  /* 0x000000016565d824 */ /* 0x100fe200078e0a08 */
[C---:B------:R-:W-:Y:S01]  /*4c20*/  ISETP.GT.U32.AND P5, PT, R8.reuse, R3, PT ;  /* 0x000000030800720c */ /* 0x040fe20003fa4070 */
[----:B------:R-:W-:Y:S01]  /*4c30*/  @!P6 IMAD.IADD R105, R105, 0x1, -R8 ;  /* 0x000000016969e824 */ /* 0x000fe200078e0a08 */
[----:B------:R-:W-:Y:S01]  /*4c40*/  ISETP.GT.U32.AND P6, PT, R8, R99, PT ;  /* 0x000000630800720c */ /* 0x000fe20003fc4070 */
[----:B------:R-:W-:-:S04]  /*4c50*/  IMAD.HI.U32 R2, R16, R17, RZ ;  /* 0x0000001110027227 */ /* 0x000fc800078e00ff */
[----:B------:R-:W-:Y:S02]  /*4c60*/  @!P4 IMAD.MOV R105, RZ, RZ, -R105 ;  /* 0x000000ffff69c224 */ /* 0x000fe400078e0a69 */
[----:B------:R-:W-:-:S04]  /*4c70*/  IMAD.HI.U32 R6, R16, R21, RZ ;  /* 0x0000001510067227 */ /* 0x000fc800078e00ff */
[--C-:B------:R-:W-:Y:S02]  /*4c80*/  @!P5 IMAD.IADD R3, R3, 0x1, -R8.reuse ;  /* 0x000000010303d824 */ /* 0x100fe400078e0a08 */
[----:B------:R-:W-:Y:S01]  /*4c90*/  @!P6 IMAD.IADD R99, R99, 0x1, -R8 ;  /* 0x000000016363e824 */ /* 0x000fe200078e0a08 */
[C---:B------:R-:W-:Y:S01]  /*4ca0*/  ISETP.GT.U32.AND P6, PT, R8.reuse, R101, PT ;  /* 0x000000650800720c */ /* 0x040fe20003fc4070 */
[----:B------:R-:W-:Y:S01]  /*4cb0*/  IMAD.MOV R2, RZ, RZ, -R2 ;  /* 0x000000ffff027224 */ /* 0x000fe200078e0a02 */
[C---:B------:R-:W-:Y:S01]  /*4cc0*/  ISETP.GT.U32.AND P4, PT, R8.reuse, R3, PT ;  /* 0x000000030800720c */ /* 0x040fe20003f84070 */
[----:B------:R-:W-:Y:S01]  /*4cd0*/  IMAD.MOV R6, RZ, RZ, -R6 ;  /* 0x000000ffff067224 */ /* 0x000fe200078e0a06 */
[C---:B------:R-:W-:Y:S01]  /*4ce0*/  ISETP.GT.U32.AND P5, PT, R8.reuse, R99, PT ;  /* 0x000000630800720c */ /* 0x040fe20003fa4070 */
[----:B------:R-:W-:Y:S02]  /*4cf0*/  IMAD R5, R8, R5, R13 ;  /* 0x0000000508057224 */ /* 0x000fe400078e020d */
[----:B------:R-:W-:-:S04]  /*4d00*/  IMAD.HI.U32 R4, R16, R19, RZ ;  /* 0x0000001310047227 */ /* 0x000fc800078e00ff */
[C---:B------:R-:W-:Y:S02]  /*4d10*/  IMAD R7, R8.reuse, R2, R17 ;  /* 0x0000000208077224 */ /* 0x040fe400078e0211 */
[C---:B------:R-:W-:Y:S01]  /*4d20*/  IMAD R17, R8.reuse, R6, R21 ;  /* 0x0000000608117224 */ /* 0x040fe200078e0215 */
[----:B------:R-:W-:Y:S01]  /*4d30*/  IABS R21, R88 ;  /* 0x0000005800157213 */ /* 0x000fe20000000000 */
        /* <DEDUP_REMOVED lines=12> */
[----:B------:R-:W-:Y:S02]  /*4e00*/  IMAD.MOV R2, RZ, RZ, -R2 ;  /* 0x000000ffff027224 */ /* 0x000fe400078e0a02 */
[--C-:B------:R-:W-:Y:S01]  /*4e10*/  @!P6 IMAD.IADD R5, R5, 0x1, -R8.reuse ;  /* 0x000000010505e824 */ /* 0x100fe200078e0a08 */
[----:B------:R-:W-:Y:S01]  /*4e20*/  ISETP.GE.AND P6, PT, R97, RZ, PT ;  /* 0x000000ff6100720c */ /* 0x000fe20003fc6270 */
[--C-:B------:R-:W-:Y:S02]  /*4e30*/  @!P4 IMAD.IADD R17, R17, 0x1, -R8.reuse ;  /* 0x000000011111c824 */ /* 0x100fe400078e0a08 */
[C---:B------:R-:W-:Y:S02]  /*4e40*/  IMAD R87, R8.reuse, R2, R87 ;  /* 0x0000000208577224 */ /* 0x040fe400078e0257 */
[----:B------:R-:W-:Y:S01]  /*4e50*/  @!P1 IMAD.IADD R7, R7, 0x1, -R8 ;  /* 0x0000000107079824 */ /* 0x000fe200078e0a08 */
[----:B------:R-:W-:Y:S01]  /*4e60*/  ISETP.GT.U32.AND P1, PT, R8, R5, PT ;  /* 0x000000050800720c */ /* 0x000fe20003f24070 */
[----:B------:R-:W-:-:S02]  /*4e70*/  IMAD.MOV.U32 R97, RZ, RZ, R3 ;  /* 0x000000ffff617224 */ /* 0x000fc400078e0003 */
[----:B------:R-:W-:Y:S01]  /*4e80*/  @!P3 IMAD.MOV R99, RZ, RZ, -R99 ;  /* 0x000000ffff63b224 */ /* 0x000fe200078e0a63 */
[C---:B------:R-:W-:Y:S01]  /*4e90*/  ISETP.GT.U32.AND P3, PT, R8.reuse, R17, PT ;  /* 0x000000110800720c */ /* 0x040fe20003f64070 */
[----:B------:R-:W-:Y:S01]  /*4ea0*/  @!P5 IMAD.IADD R13, R13, 0x1, -R8 ;  /* 0x000000010d0dd824 */ /* 0x000fe200078e0a08 */
[C---:B------:R-:W-:Y:S01]  /*4eb0*/  ISETP.GT.U32.AND P5, PT, R8.reuse, R7, PT ;  /* 0x000000070800720c */ /* 0x040fe20003fa4070 */
[----:B------:R-:W-:Y:S01]  /*4ec0*/  @!P0 IMAD.MOV R97, RZ, RZ, -R97 ;  /* 0x000000ffff618224 */ /* 0x000fe200078e0a61 */
[----:B------:R-:W-:Y:S01]  /*4ed0*/  ISETP.GT.U32.AND P0, PT, R8, R87, PT ;  /* 0x000000570800720c */ /* 0x000fe20003f04070 */
[----:B------:R-:W-:Y:S01]  /*4ee0*/  IMAD.HI.U32 R4, R16, R85, RZ ;  /* 0x0000005510047227 */ /* 0x000fe200078e00ff */
[----:B------:R-:W-:-:S03]  /*4ef0*/  ISETP.GT.U32.AND P4, PT, R8, R13, PT ;  /* 0x0000000d0800720c */ /* 0x000fc60003f84070 */
[----:B------:R-:W-:-:S04]  /*4f00*/  IMAD.HI.U32 R6, R16, R83, RZ ;  /* 0x0000005310067227 */ /* 0x000fc800078e00ff */
[----:B------:R-:W-:Y:S02]  /*4f10*/  IMAD.MOV R4, RZ, RZ, -R4 ;  /* 0x000000ffff047224 */ /* 0x000fe400078e0a04 */
[----:B------:R-:W-:Y:S02]  /*4f20*/  IMAD.MOV R6, RZ, RZ, -R6 ;  /* 0x000000ffff067224 */ /* 0x000fe400078e0a06 */
[C---:B------:R-:W-:Y:S02]  /*4f30*/  IMAD R85, R8.reuse, R4, R85 ;  /* 0x0000000408557224 */ /* 0x040fe400078e0255 */
[--C-:B------:R-:W-:Y:S02]  /*4f40*/  @!P1 IMAD.IADD R5, R5, 0x1, -R8.reuse ;  /* 0x0000000105059824 */ /* 0x100fe400078e0a08 */
[--C-:B------:R-:W-:Y:S01]  /*4f50*/  @!P3 IMAD.IADD R17, R17, 0x1, -R8.reuse ;  /* 0x000000011111b824 */ /* 0x100fe200078e0a08 */
[----:B------:R-:W-:Y:S01]  /*4f60*/  ISETP.GE.AND P3, PT, R95, RZ, PT ;  /* 0x000000ff5f00720c */ /* 0x000fe20003f66270 */
[C---:B------:R-:W-:Y:S01]  /*4f70*/  IMAD R83, R8.reuse, R6, R83 ;  /* 0x0000000608537224 */ /* 0x040fe200078e0253 */
[----:B------:R-:W-:Y:S01]  /*4f80*/  ISETP.GT.U32.AND P1, PT, R8, R85, PT ;  /* 0x000000550800720c */ /* 0x000fe20003f24070 */
[----:B------:R-:W-:Y:S01]  /*4f90*/  @!P0 IMAD.IADD R87, R87, 0x1, -R8 ;  /* 0x0000000157578824 */ /* 0x000fe200078e0a08 */
[----:B------:R-:W-:Y:S01]  /*4fa0*/  ISETP.GE.AND P0, PT, R93, RZ, PT ;  /* 0x000000ff5d00720c */ /* 0x000fe20003f06270 */
[----:B------:R-:W-:Y:S01]  /*4fb0*/  IMAD.MOV.U32 R95, RZ, RZ, R5 ;  /* 0x000000ffff5f7224 */ /* 0x000fe200078e0005 */
[----:B------:R-:W-:Y:S01]  /*4fc0*/  IABS R5, R134 ;  /* 0x0000008600057213 */ /* 0x000fe20000000000 */
[----:B------:R-:W-:-:S04]  /*4fd0*/  IMAD.HI.U32 R2, R16, R81, RZ ;  /* 0x0000005110027227 */ /* 0x000fc800078e00ff */
[----:B------:R-:W-:Y:S01]  /*4fe0*/  @!P4 IMAD.IADD R13, R13, 0x1, -R8 ;  /* 0x000000010d0dc824 */ /* 0x000fe200078e0a08 */
[C---:B------:R-:W-:Y:S01]  /*4ff0*/  ISETP.GT.U32.AND P4, PT, R8.reuse, R83, PT ;  /* 0x000000530800720c */ /* 0x040fe20003f84070 */
[----:B------:R-:W-:Y:S01]  /*5000*/  @!P2 IMAD.MOV R95, RZ, RZ, -R95 ;  /* 0x000000ffff5fa224 */ /* 0x000fe200078e0a5f */
[----:B------:R-:W-:Y:S01]  /*5010*/  ISETP.GT.U32.AND P2, PT, R8, R87, PT ;  /* 0x000000570800720c */ /* 0x000fe20003f44070 */
[----:B------:R-:W-:Y:S02]  /*5020*/  IMAD.MOV R3, RZ, RZ, -R2 ;  /* 0x000000ffff037224 */ /* 0x000fe400078e0a02 */
[----:B------:R-:W-:-:S04]  /*5030*/  IMAD.HI.U32 R2, R16, R79, RZ ;  /* 0x0000004f10027227 */ /* 0x000fc800078e00ff */
[----:B------:R-:W-:Y:S02]  /*5040*/  IMAD.MOV R2, RZ, RZ, -R2 ;  /* 0x000000ffff027224 */ /* 0x000fe400078e0a02 */
[--C-:B------:R-:W-:Y:S01]  /*5050*/  @!P1 IMAD.IADD R85, R85, 0x1, -R8.reuse ;  /* 0x0000000155559824 */ /* 0x100fe200078e0a08 */
[----:B------:R-:W-:Y:S01]  /*5060*/  ISETP.GE.AND P1, PT, R91, RZ, PT ;  /* 0x000000ff5b00720c */ /* 0x000fe20003f26270 */
[C---:B------:R-:W-:Y:S02]  /*5070*/  IMAD R79, R8.reuse, R2, R79 ;  /* 0x00000002084f7224 */ /* 0x040fe400078e024f */
[--C-:B------:R-:W-:Y:S01]  /*5080*/  @!P5 IMAD.IADD R7, R7, 0x1, -R8.reuse ;  /* 0x000000010707d824 */ /* 0x100fe200078e0a08 */
[----:B------:R-:W-:Y:S01]  /*5090*/  ISETP.GE.AND P5, PT, R89, RZ, PT ;  /* 0x000000ff5900720c */ /* 0x000fe20003fa6270 */
[--C-:B------:R-:W-:Y:S01]  /*50a0*/  @!P4 IMAD.IADD R83, R83, 0x1, -R8.reuse ;  /* 0x000000015353c824 */ /* 0x100fe200078e0a08 */
[C---:B------:R-:W-:Y:S01]  /*50b0*/  ISETP.GT.U32.AND P4, PT, R8.reuse, R85, PT ;  /* 0x000000550800720c */ /* 0x040fe20003f84070 */
[----:B------:R-:W-:Y:S01]  /*50c0*/  @!P2 IMAD.IADD R87, R87, 0x1, -R8 ;  /* 0x000000015757a824 */ /* 0x000fe200078e0a08 */
[----:B------:R-:W-:Y:S01]  /*50d0*/  ISETP.GT.U32.AND P2, PT, R8, R79, PT ;  /* 0x0000004f0800720c */ /* 0x000fe20003f44070 */
[----:B------:R-:W-:-:S02]  /*50e0*/  IMAD.MOV.U32 R93, RZ, RZ, R7 ;  /* 0x000000ffff5d7224 */ /* 0x000fc400078e0007 */
[----:B------:R-:W-:-:S04]  /*50f0*/  IMAD.HI.U32 R2, R16, R77, RZ ;  /* 0x0000004d10027227 */ /* 0x000fc800078e00ff */
[----:B------:R-:W-:Y:S01]  /*5100*/  @!P6 IMAD.MOV R93, RZ, RZ, -R93 ;  /* 0x000000ffff5de224 */ /* 0x000fe200078e0a5d */
[C---:B------:R-:W-:Y:S01]  /*5110*/  ISETP.GT.U32.AND P6, PT, R8.reuse, R83, PT ;  /* 0x000000530800720c */ /* 0x040fe20003fc4070 */
[----:B------:R-:W-:Y:S02]  /*5120*/  IMAD R81, R8, R3, R81 ;  /* 0x0000000308517224 */ /* 0x000fe400078e0251 */
[----:B------:R-:W-:Y:S02]  /*5130*/  IMAD.MOV R3, RZ, RZ, -R2 ;  /* 0x000000ffff037224 */ /* 0x000fe400078e0a02 */
[----:B------:R-:W-:Y:S01]  /*5140*/  IMAD.MOV.U32 R91, RZ, RZ, R13 ;  /* 0x000000ffff5b7224 */ /* 0x000fe200078e000d */
[----:B------:R-:W-:Y:S01]  /*5150*/  IABS R13, R92 ;  /* 0x0000005c000d7213 */ /* 0x000fe20000000000 */
[--C-:B------:R-:W-:Y:S01]  /*5160*/  @!P4 IMAD.IADD R85, R85, 0x1, -R8.reuse ;  /* 0x000000015555c824 */ /* 0x100fe200078e0a08 */
[----:B------:R-:W-:Y:S01]  /*5170*/  ISETP.GE.AND P4, PT, R170, RZ, PT ;  /* 0x000000ffaa00720c */ /* 0x000fe20003f86270 */
[----:B------:R-:W-:-:S02]  /*5180*/  @!P2 IMAD.IADD R79, R79, 0x1, -R8 ;  /* 0x000000014f4fa824 */ /* 0x000fc400078e0a08 */
[----:B------:R-:W-:Y:S02]  /*5190*/  IMAD R77, R8, R3, R77 ;  /* 0x00000003084d7224 */ /* 0x000fe400078e024d */
[----:B------:R-:W-:-:S04]  /*51a0*/  IMAD.HI.U32 R2, R16, R75, RZ ;  /* 0x0000004b10027227 */ /* 0x000fc800078e00ff */
[----:B------:R-:W-:Y:S01]  /*51b0*/  @!P5 IMAD.MOV R91, RZ, RZ, -R91 ;  /* 0x000000ffff5bd224 */ /* 0x000fe200078e0a5b */
[C---:B------:R-:W-:Y:S01]  /*51c0*/  ISETP.GT.U32.AND P5, PT, R8.reuse, R81, PT ;  /* 0x000000510800720c */ /* 0x040fe20003fa4070 */
[----:B------:R-:W-:Y:S01]  /*51d0*/  @!P0 IMAD.MOV R87, RZ, RZ, -R87 ;  /* 0x000000ffff578224 */ /* 0x000fe200078e0a57 */
[C---:B------:R-:W-:Y:S01]  /*51e0*/  ISETP.GT.U32.AND P0, PT, R8.reuse, R79, PT ;  /* 0x0000004f0800720c */ /* 0x040fe20003f04070 */
[----:B------:R-:W-:Y:S01]  /*51f0*/  @!P1 IMAD.MOV R85, RZ, RZ, -R85 ;  /* 0x000000ffff559224 */ /* 0x000fe200078e0a55 */
[----:B------:R-:W-:Y:S01]  /*5200*/  ISETP.GT.U32.AND P1, PT, R8, R77, PT ;  /* 0x0000004d0800720c */ /* 0x000fe20003f24070 */
[----:B------:R-:W-:Y:S02]  /*5210*/  IMAD.MOV R2, RZ, RZ, -R2 ;  /* 0x000000ffff027224 */ /* 0x000fe400078e0a02 */
[----:B------:R-:W-:Y:S01]  /*5220*/  @!P6 IMAD.IADD R83, R83, 0x1, -R8 ;  /* 0x000000015353e824 */ /* 0x000fe200078e0a08 */
[----:B------:R-:W-:Y:S01]  /*5230*/  ISETP.GE.AND P6, PT, R172, RZ, PT ;  /* 0x000000ffac00720c */ /* 0x000fe20003fc6270 */
[----:B------:R-:W-:-:S02]  /*5240*/  IMAD R75, R8, R2, R75 ;  /* 0x00000002084b7224 */ /* 0x000fc400078e024b */
[----:B------:R-:W-:-:S04]  /*5250*/  IMAD.HI.U32 R2, R16, R73, RZ ;  /* 0x0000004910027227 */ /* 0x000fc800078e00ff */
[----:B------:R-:W-:Y:S02]  /*5260*/  IMAD.MOV R2, RZ, RZ, -R2 ;  /* 0x000000ffff027224 */ /* 0x000fe400078e0a02 */
[--C-:B------:R-:W-:Y:S01]  /*5270*/  @!P5 IMAD.IADD R81, R81, 0x1, -R8.reuse ;  /* 0x000000015151d824 */ /* 0x100fe200078e0a08 */
[----:B------:R-:W-:Y:S01]  /*5280*/  ISETP.GE.AND P5, PT, R174, RZ, PT ;  /* 0x000000ffae00720c */ /* 0x000fe20003fa6270 */
[--C-:B------:R-:W-:Y:S01]  /*5290*/  @!P0 IMAD.IADD R79, R79, 0x1, -R8.reuse ;  /* 0x000000014f4f8824 */ /* 0x100fe200078e0a08 */
[----:B------:R-:W-:Y:S01]  /*52a0*/  ISETP.GE.AND P0, PT, R164, RZ, PT ;  /* 0x000000ffa400720c */ /* 0x000fe20003f06270 */
[----:B------:R-:W-:Y:S01]  /*52b0*/  @!P1 IMAD.IADD R77, R77, 0x1, -R8 ;  /* 0x000000014d4d9824 */ /* 0x000fe200078e0a08 */
[C---:B------:R-:W-:Y:S01]  /*52c0*/  ISETP.GT.U32.AND P2, PT, R8.reuse, R81, PT ;  /* 0x000000510800720c */ /* 0x040fe20003f44070 */
[C---:B------:R-:W-:Y:S02]  /*52d0*/  IMAD R73, R8.reuse, R2, R73 ;  /* 0x0000000208497224 */ /* 0x040fe400078e0249 */
[----:B------:R-:W-:Y:S01]  /*52e0*/  @!P6 IMAD.MOV R79, RZ, RZ, -R79 ;  /* 0x000000ffff4fe224 */ /* 0x000fe200078e0a4f */
[----:B------:R-:W-:Y:S01]  /*52f0*/  ISETP.GT.U32.AND P1, PT, R8, R77, PT ;  /* 0x0000004d0800720c */ /* 0x000fe20003f24070 */
[----:B------:R-:W-:Y:S01]  /*5300*/  IMAD.HI.U32 R2, R16, R71, RZ ;  /* 0x0000004710027227 */ /* 0x000fe200078e00ff */
[----:B------:R-:W-:-:S03]  /*5310*/  ISETP.GT.U32.AND P6, PT, R8, R73, PT ;  /* 0x000000490800720c */ /* 0x000fc60003fc4070 */
[----:B------:R-:W-:-:S04]  /*5320*/  IMAD.HI.U32 R3, R16, R67, RZ ;  /* 0x0000004310037227 */ /* 0x000fc800078e00ff */
[----:B------:R-:W-:Y:S01]  /*5330*/  @!P2 IMAD.IADD R81, R81, 0x1, -R8 ;  /* 0x000000015151a824 */ /* 0x000fe200078e0a08 */
[----:B------:R-:W-:Y:S01]  /*5340*/  ISETP.GT.U32.AND P2, PT, R8, R75, PT ;  /* 0x0000004b0800720c */ /* 0x000fe20003f44070 */
[----:B------:R-:W-:Y:S02]  /*5350*/  IMAD.MOV R2, RZ, RZ, -R2 ;  /* 0x000000ffff027224 */ /* 0x000fe400078e0a02 */
[--C-:B------:R-:W-:Y:S01]  /*5360*/  @!P1 IMAD.IADD R77, R77, 0x1, -R8.reuse ;  /* 0x000000014d4d9824 */ /* 0x100fe200078e0a08 */
[----:B------:R-:W-:Y:S01]  /*5370*/  ISETP.GE.AND P1, PT, R156, RZ, PT ;  /* 0x000000ff9c00720c */ /* 0x000fe20003f26270 */
[----:B------:R-:W-:Y:S01]  /*5380*/  @!P6 IMAD.IADD R73, R73, 0x1, -R8 ;  /* 0x000000014949e824 */ /* 0x000fe200078e0a08 */
[----:B------:R-:W-:Y:S01]  /*5390*/  ISETP.GE.AND P6, PT, R152, RZ, PT ;  /* 0x000000ff9800720c */ /* 0x000fe20003fc6270 */
[----:B------:R-:W-:Y:S02]  /*53a0*/  @!P5 IMAD.MOV R77, RZ, RZ, -R77 ;  /* 0x000000ffff4dd224 */ /* 0x000fe400078e0a4d */
[----:B------:R-:W-:Y:S01]  /*53b0*/  IMAD.MOV R3, RZ, RZ, -R3 ;  /* 0x000000ffff037224 */ /* 0x000fe200078e0a03 */
[C---:B------:R-:W-:Y:S01]  /*53c0*/  ISETP.GT.U32.AND P5, PT, R8.reuse, R73, PT ;  /* 0x000000490800720c */ /* 0x040fe20003fa4070 */
[----:B------:R-:W-:-:S02]  /*53d0*/  IMAD R71, R8, R2, R71 ;  /* 0x0000000208477224 */ /* 0x000fc400078e0247 */
[----:B------:R-:W-:Y:S02]  /*53e0*/  @!P2 IMAD.IADD R75, R75, 0x1, -R8 ;  /* 0x000000014b4ba824 */ /* 0x000fe400078e0a08 */
[----:B------:R-:W-:-:S03]  /*53f0*/  IMAD.HI.U32 R2, R16, R69, RZ ;  /* 0x0000004510027227 */ /* 0x000fc600078e00ff */
[C---:B------:R-:W-:Y:S01]  /*5400*/  ISETP.GT.U32.AND P2, PT, R8.reuse, R75, PT ;  /* 0x0000004b0800720c */ /* 0x040fe20003f44070 */
[C---:B------:R-:W-:Y:S02]  /*5410*/  IMAD R67, R8.reuse, R3, R67 ;  /* 0x0000000308437224 */ /* 0x040fe400078e0243 */
[----:B------:R-:W-:Y:S02]  /*5420*/  IMAD.MOV R2, RZ, RZ, -R2 ;  /* 0x000000ffff027224 */ /* 0x000fe400078e0a02 */
[----:B------:R-:W-:Y:S02]  /*5430*/  @!P5 IMAD.IADD R73, R73, 0x1, -R8 ;  /* 0x000000014949d824 */ /* 0x000fe400078e0a08 */
[C---:B------:R-:W-:Y:S02]  /*5440*/  IMAD R69, R8.reuse, R2, R69 ;  /* 0x0000000208457224 */ /* 0x040fe400078e0245 */
[----:B------:R-:W-:Y:S01]  /*5450*/  @!P0 IMAD.MOV R73, RZ, RZ, -R73 ;  /* 0x000000ffff498224 */ /* 0x000fe200078e0a49 */
[----:B------:R-:W-:Y:S01]  /*5460*/  ISETP.GT.U32.AND P0, PT, R8, R67, PT ;  /* 0x000000430800720c */ /* 0x000fe20003f04070 */
[----:B------:R-:W-:Y:S01]  /*5470*/  IMAD.HI.U32 R3, R16, R61, RZ ;  /* 0x0000003d10037227 */ /* 0x000fe200078e00ff */
[----:B------:R-:W-:-:S03]  /*5480*/  ISETP.GT.U32.AND P5, PT, R8, R69, PT ;  /* 0x000000450800720c */ /* 0x000fc60003fa4070 */
[----:B------:R-:W-:Y:S01]  /*5490*/  @!P2 IMAD.IADD R75, R75, 0x1, -R8 ;  /* 0x000000014b4ba824 */ /* 0x000fe200078e0a08 */
[----:B------:R-:W-:Y:S01]  /*54a0*/  ISETP.GT.U32.AND P2, PT, R8, R71, PT ;  /* 0x000000470800720c */ /* 0x000fe20003f44070 */
[----:B------:R-:W-:Y:S02]  /*54b0*/  IMAD.MOV R3, RZ, RZ, -R3 ;  /* 0x000000ffff037224 */ /* 0x000fe400078e0a03 */
[----:B------:R-:W-:-:S04]  /*54c0*/  IMAD.HI.U32 R2, R16, R63, RZ ;  /* 0x0000003f10027227 */ /* 0x000fc800078e00ff */
[--C-:B------:R-:W-:Y:S02]  /*54d0*/  @!P0 IMAD.IADD R67, R67, 0x1, -R8.reuse ;  /* 0x0000000143438824 */ /* 0x100fe400078e0a08 */
[--C-:B------:R-:W-:Y:S02]  /*54e0*/  @!P5 IMAD.IADD R69, R69, 0x1, -R8.reuse ;  /* 0x000000014545d824 */ /* 0x100fe400078e0a08 */
[C---:B------:R-:W-:Y:S01]  /*54f0*/  IMAD R61, R8.reuse, R3, R61 ;  /* 0x00000003083d7224 */ /* 0x040fe200078e023d */
[C---:B------:R-:W-:Y:S01]  /*5500*/  ISETP.GT.U32.AND P0, PT, R8.reuse, R67, PT ;  /* 0x000000430800720c */ /* 0x040fe20003f04070 */
[----:B------:R-:W-:Y:S01]  /*5510*/  @!P2 IMAD.IADD R71, R71, 0x1, -R8 ;  /* 0x000000014747a824 */ /* 0x000fe200078e0a08 */
[----:B------:R-:W-:Y:S01]  /*5520*/  ISETP.GT.U32.AND P5, PT, R8, R69, PT ;  /* 0x000000450800720c */ /* 0x000fe20003fa4070 */
[----:B------:R-:W-:-:S03]  /*5530*/  IMAD.HI.U32 R4, R16, R65, RZ ;  /* 0x0000004110047227 */ /* 0x000fc600078e00ff */
[C---:B------:R-:W-:Y:S01]  /*5540*/  ISETP.GT.U32.AND P2, PT, R8.reuse, R71, PT ;  /* 0x000000470800720c */ /* 0x040fe20003f44070 */
[----:B------:R-:W-:Y:S01]  /*5550*/  IMAD.MOV.U32 R89, RZ, RZ, R17 ;  /* 0x000000ffff597224 */ /* 0x000fe200078e0011 */
[----:B------:R-:W-:Y:S01]  /*5560*/  IABS R17, R96 ;  /* 0x0000006000117213 */ /* 0x000fe20000000000 */
[----:B------:R-:W-:Y:S02]  /*5570*/  IMAD.MOV R2, RZ, RZ, -R2 ;  /* 0x000000ffff027224 */ /* 0x000fe400078e0a02 */
[----:B------:R-:W-:Y:S02]  /*5580*/  IMAD.MOV R4, RZ, RZ, -R4 ;  /* 0x000000ffff047224 */ /* 0x000fe400078e0a04 */
[----:B------:R-:W-:Y:S01]  /*5590*/  @!P0 IMAD.IADD R67, R67, 0x1, -R8 ;  /* 0x0000000143438824 */ /* 0x000fe200078e0a08 */
[----:B------:R-:W-:Y:S01]  /*55a0*/  ISETP.GT.U32.AND P0, PT, R8, R61, PT ;  /* 0x0000003d0800720c */ /* 0x000fe20003f04070 */
[----:B------:R-:W-:Y:S01]  /*55b0*/  @!P3 IMAD.MOV R89, RZ, RZ, -R89 ;  /* 0x000000ffff59b224 */ /* 0x000fe200078e0a59 */
[----:B------:R-:W-:Y:S01]  /*55c0*/  ISETP.GE.AND P3, PT, R168, RZ, PT ;  /* 0x000000ffa800720c */ /* 0x000fe20003f66270 */
[----:B------:R-:W-:-:S02]  /*55d0*/  IMAD R63, R8, R2, R63 ;  /* 0x00000002083f7224 */ /* 0x000fc400078e023f */
[C---:B------:R-:W-:Y:S02]  /*55e0*/  IMAD R65, R8.reuse, R4, R65 ;  /* 0x0000000408417224 */ /* 0x040fe400078e0241 */
[--C-:B------:R-:W-:Y:S01]  /*55f0*/  @!P5 IMAD.IADD R69, R69, 0x1, -R8.reuse ;  /* 0x000000014545d824 */ /* 0x100fe200078e0a08 */
[C---:B------:R-:W-:Y:S01]  /*5600*/  ISETP.GT.U32.AND P5, PT, R8.reuse, R63, PT ;  /* 0x0000003f0800720c */ /* 0x040fe20003fa4070 */
[--C-:B------:R-:W-:Y:S01]  /*5610*/  @!P2 IMAD.IADD R71, R71, 0x1, -R8.reuse ;  /* 0x000000014747a824 */ /* 0x100fe200078e0a08 */
[----:B------:R-:W-:Y:S01]  /*5620*/  ISETP.GT.U32.AND P2, PT, R8, R65, PT ;  /* 0x000000410800720c */ /* 0x000fe20003f44070 */
[----:B------:R-:W-:Y:S02]  /*5630*/  @!P6 IMAD.MOV R67, RZ, RZ, -R67 ;  /* 0x000000ffff43e224 */ /* 0x000fe400078e0a43 */
[----:B------:R-:W-:Y:S01]  /*5640*/  @!P0 IMAD.IADD R61, R61, 0x1, -R8 ;  /* 0x000000013d3d8824 */ /* 0x000fe200078e0a08 */
[----:B------:R-:W-:Y:S01]  /*5650*/  ISETP.GE.AND P0, PT, R144, RZ, PT ;  /* 0x000000ff9000720c */ /* 0x000fe20003f06270 */
[----:B------:R-:W-:Y:S01]  /*5660*/  @!P3 IMAD.MOV R83, RZ, RZ, -R83 ;  /* 0x000000ffff53b224 */ /* 0x000fe200078e0a53 */
[----:B------:R-:W-:Y:S01]  /*5670*/  ISETP.GE.AND P3, PT, R162, RZ, PT ;  /* 0x000000ffa200720c */ /* 0x000fe20003f66270 */
[----:B------:R-:W-:Y:S01]  /*5680*/  IMAD.HI.U32 R2, R16, R59, RZ ;  /* 0x0000003b10027227 */ /* 0x000fe200078e00ff */
[----:B------:R-:W-:-:S03]  /*5690*/  ISETP.GT.U32.AND P6, PT, R8, R61, PT ;  /* 0x0000003d0800720c */ /* 0x000fc60003fc4070 */
[----:B------:R-:W-:-:S04]  /*56a0*/  IMAD.HI.U32 R4, R16, R53, RZ ;  /* 0x0000003510047227 */ /* 0x000fc800078e00ff */
[----:B------:R-:W-:Y:S01]  /*56b0*/  @!P5 IMAD.IADD R63, R63, 0x1, -R8 ;  /* 0x000000013f3fd824 */ /* 0x000fe200078e0a08 */
[----:B------:R-:W-:Y:S01]  /*56c0*/  ISETP.GE.AND P5, PT, R140, RZ, PT ;  /* 0x000000ff8c00720c */ /* 0x000fe20003fa6270 */
[----:B------:R-:W-:Y:S02]  /*56d0*/  IMAD.MOV R2, RZ, RZ, -R2 ;  /* 0x000000ffff027224 */ /* 0x000fe400078e0a02 */
[----:B------:R-:W-:Y:S02]  /*56e0*/  @!P2 IMAD.IADD R65, R65, 0x1, -R8 ;  /* 0x000000014141a824 */ /* 0x000fe400078e0a08 */
[----:B------:R-:W-:Y:S02]  /*56f0*/  IMAD.MOV R4, RZ, RZ, -R4 ;  /* 0x000000ffff047224 */ /* 0x000fe400078e0a04 */
[----:B------:R-:W-:Y:S01]  /*5700*/  @!P1 IMAD.MOV R69, RZ, RZ, -R69 ;  /* 0x000000ffff459224 */ /* 0x000fe200078e0a45 */
[C---:B------:R-:W-:Y:S01]  /*5710*/  ISETP.GT.U32.AND P1, PT, R8.reuse, R63, PT ;  /* 0x0000003f0800720c */ /* 0x040fe20003f24070 */
[C---:B------:R-:W-:Y:S01]  /*5720*/  IMAD R59, R8.reuse, R2, R59 ;  /* 0x00000002083b7224 */ /* 0x040fe200078e023b */
[----:B------:R-:W-:Y:S01]  /*5730*/  ISETP.GT.U32.AND P2, PT, R8, R65, PT ;  /* 0x000000410800720c */ /* 0x000fe20003f44070 */
[----:B------:R-:W-:-:S04]  /*5740*/  IMAD.HI.U32 R2, R16, R57, RZ ;  /* 0x0000003910027227 */ /* 0x000fc800078e00ff */
[----:B------:R-:W-:Y:S02]  /*5750*/  IMAD R53, R8, R4, R53 ;  /* 0x0000000408357224 */ /* 0x000fe400078e0235 */
[----:B------:R-:W-:Y:S01]  /*5760*/  @!P3 IMAD.MOV R75, RZ, RZ, -R75 ;  /* 0x000000ffff4bb224 */ /* 0x000fe200078e0a4b */
[----:B------:R-:W-:Y:S01]  /*5770*/  ISETP.GE.AND P3, PT, R150, RZ, PT ;  /* 0x000000ff9600720c */ /* 0x000fe20003f66270 */
[----:B------:R-:W-:Y:S02]  /*5780*/  IMAD.MOV R2, RZ, RZ, -R2 ;  /* 0x000000ffff027224 */ /* 0x000fe400078e0a02 */
[----:B------:R-:W-:Y:S01]  /*5790*/  @!P6 IMAD.IADD R61, R61, 0x1, -R8 ;  /* 0x000000013d3de824 */ /* 0x000fe200078e0a08 */
[----:B------:R-:W-:Y:S01]  /*57a0*/  ISETP.GT.U32.AND P6, PT, R8, R53, PT ;  /* 0x000000350800720c */ /* 0x000fe20003fc4070 */
[----:B------:R-:W-:-:S04]  /*57b0*/  IMAD.HI.U32 R3, R16, R5, RZ ;  /* 0x0000000510037227 */ /* 0x000fc800078e00ff */
[----:B------:R-:W-:Y:S02]  /*57c0*/  IMAD R57, R8, R2, R57 ;  /* 0x0000000208397224 */ /* 0x000fe400078e0239 */
[----:B------:R-:W-:Y:S02]  /*57d0*/  IMAD.MOV R3, RZ, RZ, -R3 ;  /* 0x000000ffff037224 */ /* 0x000fe400078e0a03 */
[----:B------:R-:W-:-:S04]  /*57e0*/  IMAD.HI.U32 R2, R16, R51, RZ ;  /* 0x0000003310027227 */ /* 0x000fc800078e00ff */
[--C-:B------:R-:W-:Y:S01]  /*57f0*/  @!P1 IMAD.IADD R63, R63, 0x1, -R8.reuse ;  /* 0x000000013f3f9824 */ /* 0x100fe200078e0a08 */
[C---:B------:R-:W-:Y:S01]  /*5800*/  ISETP.GT.U32.AND P1, PT, R8.reuse, R57, PT ;  /* 0x000000390800720c */ /* 0x040fe20003f24070 */
[----:B------:R-:W-:Y:S01]  /*5810*/  @!P2 IMAD.IADD R65, R65, 0x1, -R8 ;  /* 0x000000014141a824 */ /* 0x000fe200078e0a08 */
[C---:B------:R-:W-:Y:S01]  /*5820*/  ISETP.GT.U32.AND P2, PT, R8.reuse, R59, PT ;  /* 0x0000003b0800720c */ /* 0x040fe20003f44070 */
[C---:B------:R-:W-:Y:S02]  /*5830*/  IMAD R3, R8.reuse, R3, R5 ;  /* 0x0000000308037224 */ /* 0x040fe400078e0205 */
[----:B------:R-:W-:Y:S02]  /*5840*/  IMAD.MOV R2, RZ, RZ, -R2 ;  /* 0x000000ffff027224 */ /* 0x000fe400078e0a02 */
[----:B------:R-:W-:Y:S01]  /*5850*/  @!P3 IMAD.MOV R65, RZ, RZ, -R65 ;  /* 0x000000ffff41b224 */ /* 0x000fe200078e0a41 */
[C---:B------:R-:W-:Y:S01]  /*5860*/  ISETP.GT.U32.AND P3, PT, R8.reuse, R3, PT ;  /* 0x000000030800720c */ /* 0x040fe20003f64070 */
[----:B------:R-:W-:-:S02]  /*5870*/  IMAD R51, R8, R2, R51 ;  /* 0x0000000208337224 */ /* 0x000fc400078e0233 */
[----:B------:R-:W-:Y:S02]  /*5880*/  @!P6 IMAD.IADD R53, R53, 0x1, -R8 ;  /* 0x000000013535e824 */ /* 0x000fe400078e0a08 */
[----:B------:R-:W-:-:S04]  /*5890*/  IMAD.HI.U32 R2, R16, R49, RZ ;  /* 0x0000003110027227 */ /* 0x000fc800078e00ff */
[----:B------:R-:W-:Y:S01]  /*58a0*/  @!P5 IMAD.MOV R61, RZ, RZ, -R61 ;  /* 0x000000ffff3dd224 */ /* 0x000fe200078e0a3d */
[----:B------:R-:W-:Y:S01]  /*58b0*/  ISETP.GT.U32.AND P5, PT, R8, R53, PT ;  /* 0x000000350800720c */ /* 0x000fe20003fa4070 */
[----:B------:R-:W-:Y:S02]  /*58c0*/  IMAD.MOV R2, RZ, RZ, -R2 ;  /* 0x000000ffff027224 */ /* 0x000fe400078e0a02 */
[----:B------:R-:W-:Y:S01]  /*58d0*/  @!P1 IMAD.IADD R57, R57, 0x1, -R8 ;  /* 0x0000000139399824 */ /* 0x000fe200078e0a08 */
[----:B------:R-:W-:Y:S01]  /*58e0*/  ISETP.GE.AND P1, PT, R138, RZ, PT ;  /* 0x000000ff8a00720c */ /* 0x000fe20003f26270 */
[----:B------:R-:W-:Y:S02]  /*58f0*/  IMAD R49, R8, R2, R49 ;  /* 0x0000000208317224 */ /* 0x000fe400078e0231 */
[----:B------:R-:W-:-:S04]  /*5900*/  IMAD.HI.U32 R2, R16, R47, RZ ;  /* 0x0000002f10027227 */ /* 0x000fc800078e00ff */
[----:B------:R-:W-:Y:S01]  /*5910*/  @!P4 IMAD.MOV R81, RZ, RZ, -R81 ;  /* 0x000000ffff51c224 */ /* 0x000fe200078e0a51 */
[----:B------:R-:W-:Y:S01]  /*5920*/  ISETP.GE.AND P4, PT, R158, RZ, PT ;  /* 0x000000ff9e00720c */ /* 0x000fe20003f86270 */
[----:B------:R-:W-:Y:S01]  /*5930*/  @!P3 IMAD.IADD R3, R3, 0x1, -R8 ;  /* 0x000000010303b824 */ /* 0x000fe200078e0a08 */
[C---:B------:R-:W-:Y:S01]  /*5940*/  ISETP.GT.U32.AND P3, PT, R8.reuse, R57, PT ;  /* 0x000000390800720c */ /* 0x040fe20003f64070 */
[----:B------:R-:W-:Y:S02]  /*5950*/  IMAD.MOV R4, RZ, RZ, -R2 ;  /* 0x000000ffff047224 */ /* 0x000fe400078e0a02 */
[----:B------:R-:W-:Y:S01]  /*5960*/  @!P5 IMAD.IADD R53, R53, 0x1, -R8 ;  /* 0x000000013535d824 */ /* 0x000fe200078e0a08 */
[C---:B------:R-:W-:Y:S01]  /*5970*/  ISETP.GT.U32.AND P6, PT, R8.reuse, R3, PT ;  /* 0x000000030800720c */ /* 0x040fe20003fc4070 */
[----:B------:R-:W-:Y:S01]  /*5980*/  IMAD R47, R8, R4, R47 ;  /* 0x00000004082f7224 */ /* 0x000fe200078e022f */
[----:B------:R-:W-:Y:S01]  /*5990*/  ISETP.GE.AND P5, PT, R126, RZ, PT ;  /* 0x000000ff7e00720c */ /* 0x000fe20003fa6270 */
[----:B------:R-:W-:-:S02]  /*59a0*/  @!P1 IMAD.MOV R53, RZ, RZ, -R53 ;  /* 0x000000ffff359224 */ /* 0x000fc400078e0a35 */
[----:B------:R-:W-:Y:S01]  /*59b0*/  IMAD.HI.U32 R2, R16, R45, RZ ;  /* 0x0000002d10027227 */ /* 0x000fe200078e00ff */
[----:B------:R-:W-:-:S03]  /*59c0*/  ISETP.GT.U32.AND P1, PT, R8, R47, PT ;  /* 0x0000002f0800720c */ /* 0x000fc60003f24070 */
[----:B------:R-:W-:Y:S01]  /*59d0*/  @!P4 IMAD.MOV R71, RZ, RZ, -R71 ;  /* 0x000000ffff47c224 */ /* 0x000fe200078e0a47 */
[----:B------:R-:W-:Y:S01]  /*59e0*/  ISETP.GE.AND P4, PT, R146, RZ, PT ;  /* 0x000000ff9200720c */ /* 0x000fe20003f86270 */
[--C-:B------:R-:W-:Y:S01]  /*59f0*/  @!P3 IMAD.IADD R57, R57, 0x1, -R8.reuse ;  /* 0x000000013939b824 */ /* 0x100fe200078e0a08 */
[C---:B------:R-:W-:Y:S01]  /*5a00*/  ISETP.GT.U32.AND P3, PT, R8.reuse, R51, PT ;  /* 0x000000330800720c */ /* 0x040fe20003f64070 */
[----:B------:R-:W-:Y:S01]  /*5a10*/  @!P6 IMAD.IADD R3, R3, 0x1, -R8 ;  /* 0x000000010303e824 */ /* 0x000fe200078e0a08 */
[----:B------:R-:W-:Y:S01]  /*5a20*/  ISETP.GT.U32.AND P6, PT, R8, R49, PT ;  /* 0x000000310800720c */ /* 0x000fe20003fc4070 */
[----:B------:R-:W-:Y:S02]  /*5a30*/  IMAD.MOV R2, RZ, RZ, -R2 ;  /* 0x000000ffff027224 */ /* 0x000fe400078e0a02 */
[--C-:B------:R-:W-:Y:S02]  /*5a40*/  @!P2 IMAD.IADD R59, R59, 0x1, -R8.reuse ;  /* 0x000000013b3ba824 */ /* 0x100fe400078e0a08 */
[----:B------:R-:W-:-:S02]  /*5a50*/  @!P1 IMAD.IADD R47, R47, 0x1, -R8 ;  /* 0x000000012f2f9824 */ /* 0x000fc400078e0a08 */
[C---:B------:R-:W-:Y:S01]  /*5a60*/  IMAD R45, R8.reuse, R2, R45 ;  /* 0x00000002082d7224 */ /* 0x040fe200078e022d */
[C---:B------:R-:W-:Y:S01]  /*5a70*/  ISETP.GT.U32.AND P2, PT, R8.reuse, R59, PT ;  /* 0x0000003b0800720c */ /* 0x040fe20003f44070 */
[----:B------:R-:W-:Y:S01]  /*5a80*/  @!P4 IMAD.MOV R63, RZ, RZ, -R63 ;  /* 0x000000ffff3fc224 */ /* 0x000fe200078e0a3f */
[----:B------:R-:W-:Y:S01]  /*5a90*/  ISETP.GT.U32.AND P1, PT, R8, R47, PT ;  /* 0x0000002f0800720c */ /* 0x000fe20003f24070 */
[----:B------:R-:W-:Y:S01]  /*5aa0*/  @!P3 IMAD.IADD R51, R51, 0x1, -R8 ;  /* 0x000000013333b824 */ /* 0x000fe200078e0a08 */
[----:B------:R-:W-:Y:S01]  /*5ab0*/  ISETP.GE.AND P4, PT, R132, RZ, PT ;  /* 0x000000ff8400720c */ /* 0x000fe20003f86270 */
[----:B------:R-:W-:Y:S01]  /*5ac0*/  IMAD.HI.U32 R2, R16, R41, RZ ;  /* 0x0000002910027227 */ /* 0x000fe200078e00ff */
[----:B------:R-:W-:-:S03]  /*5ad0*/  ISETP.GE.AND P3, PT, R128, RZ, PT ;  /* 0x000000ff8000720c */ /* 0x000fc60003f66270 */
[----:B------:R-:W-:Y:S01]  /*5ae0*/  @!P6 IMAD.IADD R49, R49, 0x1, -R8 ;  /* 0x000000013131e824 */ /* 0x000fe200078e0a08 */
[----:B------:R-:W-:Y:S01]  /*5af0*/  ISETP.GT.U32.AND P6, PT, R8, R51, PT ;  /* 0x000000330800720c */ /* 0x000fe20003fc4070 */
[----:B------:R-:W-:Y:S02]  /*5b00*/  IMAD.MOV R2, RZ, RZ, -R2 ;  /* 0x000000ffff027224 */ /* 0x000fe400078e0a02 */
[----:B------:R-:W-:-:S04]  /*5b10*/  IMAD.HI.U32 R4, R16, R43, RZ ;  /* 0x0000002b10047227 */ /* 0x000fc800078e00ff */
[C---:B------:R-:W-:Y:S02]  /*5b20*/  IMAD R41, R8.reuse, R2, R41 ;  /* 0x0000000208297224 */ /* 0x040fe400078e0229 */
[----:B------:R-:W-:Y:S02]  /*5b30*/  @!P1 IMAD.IADD R47, R47, 0x1, -R8 ;  /* 0x000000012f2f9824 */ /* 0x000fe400078e0a08 */
[----:B------:R-:W-:Y:S01]  /*5b40*/  @!P4 IMAD.MOV R57, RZ, RZ, -R57 ;  /* 0x000000ffff39c224 */ /* 0x000fe200078e0a39 */
[----:B------:R-:W-:Y:S01]  /*5b50*/  ISETP.GT.U32.AND P1, PT, R8, R41, PT ;  /* 0x000000290800720c */ /* 0x000fe20003f24070 */
[----:B------:R-:W-:Y:S01]  /*5b60*/  IMAD.HI.U32 R2, R16, R35, RZ ;  /* 0x0000002310027227 */ /* 0x000fe200078e00ff */
[----:B------:R-:W-:-:S03]  /*5b70*/  ISETP.GT.U32.AND P4, PT, R8, R49, PT ;  /* 0x000000310800720c */ /* 0x000fc60003f84070 */
[----:B------:R-:W-:Y:S02]  /*5b80*/  IMAD.MOV R4, RZ, RZ, -R4 ;  /* 0x000000ffff047224 */ /* 0x000fe400078e0a04 */
[----:B------:R-:W-:Y:S01]  /*5b90*/  @!P6 IMAD.IADD R51, R51, 0x1, -R8 ;  /* 0x000000013333e824 */ /* 0x000fe200078e0a08 */
[C---:B------:R-:W-:Y:S01]  /*5ba0*/  ISETP.GT.U32.AND P6, PT, R8.reuse, R45, PT ;  /* 0x0000002d0800720c */ /* 0x040fe20003fc4070 */
[----:B------:R-:W-:Y:S02]  /*5bb0*/  IMAD.MOV R2, RZ, RZ, -R2 ;  /* 0x000000ffff027224 */ /* 0x000fe400078e0a02 */
[C---:B------:R-:W-:Y:S02]  /*5bc0*/  IMAD R43, R8.reuse, R4, R43 ;  /* 0x00000004082b7224 */ /* 0x040fe400078e022b */
[----:B------:R-:W-:Y:S02]  /*5bd0*/  IMAD R35, R8, R2, R35 ;  /* 0x0000000208237224 */ /* 0x000fe400078e0223 */
[----:B------:R-:W-:-:S04]  /*5be0*/  IMAD.HI.U32 R4, R16, R37, RZ ;  /* 0x0000002510047227 */ /* 0x000fc800078e00ff */
[--C-:B------:R-:W-:Y:S01]  /*5bf0*/  @!P2 IMAD.IADD R59, R59, 0x1, -R8.reuse ;  /* 0x000000013b3ba824 */ /* 0x100fe200078e0a08 */
[----:B------:R-:W-:Y:S01]  /*5c00*/  ISETP.GE.AND P2, PT, R134, RZ, PT ;  /* 0x000000ff8600720c */ /* 0x000fe20003f46270 */
[----:B------:R-:W-:Y:S01]  /*5c10*/  @!P1 IMAD.IADD R41, R41, 0x1, -R8 ;  /* 0x0000000129299824 */ /* 0x000fe200078e0a08 */
[C---:B------:R-:W-:Y:S01]  /*5c20*/  ISETP.GT.U32.AND P1, PT, R8.reuse, R35, PT ;  /* 0x000000230800720c */ /* 0x040fe20003f24070 */
[----:B------:R-:W-:Y:S02]  /*5c30*/  IMAD.MOV R4, RZ, RZ, -R4 ;  /* 0x000000ffff047224 */ /* 0x000fe400078e0a04 */
[----:B------:R-:W-:Y:S01]  /*5c40*/  @!P4 IMAD.IADD R49, R49, 0x1, -R8 ;  /* 0x000000013131c824 */ /* 0x000fe200078e0a08 */
[----:B------:R-:W-:Y:S01]  /*5c50*/  ISETP.GT.U32.AND P4, PT, R8, R43, PT ;  /* 0x0000002b0800720c */ /* 0x000fe20003f84070 */
[----:B------:R-:W-:-:S04]  /*5c60*/  IMAD.HI.U32 R2, R16, R33, RZ ;  /* 0x0000002110027227 */ /* 0x000fc800078e00ff */
[----:B------:R-:W-:Y:S01]  /*5c70*/  @!P0 IMAD.MOV R59, RZ, RZ, -R59 ;  /* 0x000000ffff3b8224 */ /* 0x000fe200078e0a3b */
[----:B------:R-:W-:Y:S01]  /*5c80*/  ISETP.GE.AND P0, PT, R55, RZ, PT ;  /* 0x000000ff3700720c */ /* 0x000fe20003f06270 */
[----:B------:R-:W-:Y:S02]  /*5c90*/  IMAD R37, R8, R4, R37 ;  /* 0x0000000408257224 */ /* 0x000fe400078e0225 */
[----:B------:R-:W-:Y:S02]  /*5ca0*/  IMAD.MOV.U32 R55, RZ, RZ, R3 ;  /* 0x000000ffff377224 */ /* 0x000fe400078e0003 */
[----:B------:R-:W-:Y:S02]  /*5cb0*/  @!P6 IMAD.IADD R45, R45, 0x1, -R8 ;  /* 0x000000012d2de824 */ /* 0x000fe400078e0a08 */
[----:B------:R-:W-:Y:S02]  /*5cc0*/  IMAD.MOV R4, RZ, RZ, -R2 ;  /* 0x000000ffff047224 */ /* 0x000fe400078e0a02 */
[----:B------:R-:W-:Y:S01]  /*5cd0*/  IMAD.HI.U32 R3, R16, R39, RZ ;  /* 0x0000002710037227 */ /* 0x000fe200078e00ff */
[----:B------:R-:W-:-:S03]  /*5ce0*/  ISETP.GT.U32.AND P6, PT, R8, R45, PT ;  /* 0x0000002d0800720c */ /* 0x000fc60003fc4070 */
[C---:B------:R-:W-:Y:S02]  /*5cf0*/  IMAD R33, R8.reuse, R4, R33 ;  /* 0x0000000408217224 */ /* 0x040fe400078e0221 */
[----:B------:R-:W-:Y:S02]  /*5d00*/  IMAD.MOV R3, RZ, RZ, -R3 ;  /* 0x000000ffff037224 */ /* 0x000fe400078e0a03 */
[--C-:B------:R-:W-:Y:S01]  /*5d10*/  @!P1 IMAD.IADD R35, R35, 0x1, -R8.reuse ;  /* 0x0000000123239824 */ /* 0x100fe200078e0a08 */
[C---:B------:R-:W-:Y:S01]  /*5d20*/  ISETP.GT.U32.AND P1, PT, R8.reuse, R33, PT ;  /* 0x000000210800720c */ /* 0x040fe20003f24070 */
[----:B------:R-:W-:Y:S02]  /*5d30*/  IMAD R39, R8, R3, R39 ;  /* 0x0000000308277224 */ /* 0x000fe400078e0227 */
[----:B------:R-:W-:Y:S02]  /*5d40*/  @!P4 IMAD.IADD R43, R43, 0x1, -R8 ;  /* 0x000000012b2bc824 */ /* 0x000fe400078e0a08 */
[----:B------:R-:W-:-:S03]  /*5d50*/  IMAD.HI.U32 R3, R16, R25, RZ ;  /* 0x0000001910037227 */ /* 0x000fc600078e00ff */
[C---:B------:R-:W-:Y:S01]  /*5d60*/  ISETP.GT.U32.AND P4, PT, R8.reuse, R43, PT ;  /* 0x0000002b0800720c */ /* 0x040fe20003f84070 */
[----:B------:R-:W-:Y:S02]  /*5d70*/  IMAD.MOV R3, RZ, RZ, -R3 ;  /* 0x000000ffff037224 */ /* 0x000fe400078e0a03 */
[--C-:B------:R-:W-:Y:S01]  /*5d80*/  @!P6 IMAD.IADD R45, R45, 0x1, -R8.reuse ;  /* 0x000000012d2de824 */ /* 0x100fe200078e0a08 */
[C---:B------:R-:W-:Y:S01]  /*5d90*/  ISETP.GT.U32.AND P6, PT, R8.reuse, R39, PT ;  /* 0x000000270800720c */ /* 0x040fe20003fc4070 */
[----:B------:R-:W-:Y:S02]  /*5da0*/  IMAD R25, R8, R3, R25 ;  /* 0x0000000308197224 */ /* 0x000fe400078e0219 */
[----:B------:R-:W-:Y:S02]  /*5db0*/  @!P1 IMAD.IADD R33, R33, 0x1, -R8 ;  /* 0x0000000121219824 */ /* 0x000fe400078e0a08 */
[----:B------:R-:W-:Y:S01]  /*5dc0*/  IMAD.HI.U32 R2, R16, R19, RZ ;  /* 0x0000001310027227 */ /* 0x000fe200078e00ff */
[----:B------:R-:W-:-:S03]  /*5dd0*/  ISETP.GT.U32.AND P1, PT, R8, R25, PT ;  /* 0x000000190800720c */ /* 0x000fc60003f24070 */
[----:B------:R-:W-:Y:S01]  /*5de0*/  @!P4 IMAD.IADD R43, R43, 0x1, -R8 ;  /* 0x000000012b2bc824 */ /* 0x000fe200078e0a08 */
[----:B------:R-:W-:Y:S01]  /*5df0*/  ISETP.GT.U32.AND P4, PT, R8, R37, PT ;  /* 0x000000250800720c */ /* 0x000fe20003f84070 */
[----:B------:R-:W-:Y:S02]  /*5e00*/  IMAD.MOV R2, RZ, RZ, -R2 ;  /* 0x000000ffff027224 */ /* 0x000fe400078e0a02 */
[----:B------:R-:W-:Y:S01]  /*5e10*/  @!P6 IMAD.IADD R39, R39, 0x1, -R8 ;  /* 0x000000012727e824 */ /* 0x000fe200078e0a08 */
[----:B------:R-:W-:Y:S01]  /*5e20*/  ISETP.GE.AND P6, PT, R118, RZ, PT ;  /* 0x000000ff7600720c */ /* 0x000fe20003fc6270 */
[----:B------:R-:W-:Y:S02]  /*5e30*/  IMAD R19, R8, R2, R19 ;  /* 0x0000000208137224 */ /* 0x000fe400078e0213 */
[----:B------:R-:W-:-:S04]  /*5e40*/  IMAD.HI.U32 R2, R16, R21, RZ ;  /* 0x0000001510027227 */ /* 0x000fc800078e00ff */
[--C-:B------:R-:W-:Y:S01]  /*5e50*/  @!P1 IMAD.IADD R25, R25, 0x1, -R8.reuse ;  /* 0x0000000119199824 */ /* 0x100fe200078e0a08 */
[----:B------:R-:W-:Y:S01]  /*5e60*/  ISETP.GT.U32.AND P1, PT, R8, R39, PT ;  /* 0x000000270800720c */ /* 0x000fe20003f24070 */
[----:B------:R-:W-:Y:S01]  /*5e70*/  @!P4 IMAD.IADD R37, R37, 0x1, -R8 ;  /* 0x000000012525c824 */ /* 0x000fe200078e0a08 */
[----:B------:R-:W-:Y:S01]  /*5e80*/  ISETP.GE.AND P4, PT, R124, RZ, PT ;  /* 0x000000ff7c00720c */ /* 0x000fe20003f86270 */
[----:B------:R-:W-:Y:S02]  /*5e90*/  IMAD.MOV R2, RZ, RZ, -R2 ;  /* 0x000000ffff027224 */ /* 0x000fe400078e0a02 */
[----:B------:R-:W-:Y:S01]  /*5ea0*/  @!P3 IMAD.MOV R47, RZ, RZ, -R47 ;  /* 0x000000ffff2fb224 */ /* 0x000fe200078e0a2f */
[C---:B------:R-:W-:Y:S01]  /*5eb0*/  ISETP.GT.U32.AND P3, PT, R8.reuse, R37, PT ;  /* 0x000000250800720c */ /* 0x040fe20003f64070 */
[----:B------:R-:W-:Y:S02]  /*5ec0*/  IMAD R21, R8, R2, R21 ;  /* 0x0000000208157224 */ /* 0x000fe400078e0215 */
[----:B------:R-:W-:-:S04]  /*5ed0*/  IMAD.HI.U32 R3, R16, R29, RZ ;  /* 0x0000001d10037227 */ /* 0x000fc800078e00ff */
[----:B------:R-:W-:Y:S01]  /*5ee0*/  @!P0 IMAD.MOV R51, RZ, RZ, -R51 ;  /* 0x000000ffff338224 */ /* 0x000fe200078e0a33 */
[C---:B------:R-:W-:Y:S01]  /*5ef0*/  ISETP.GT.U32.AND P0, PT, R8.reuse, R41, PT ;  /* 0x000000290800720c */ /* 0x040fe20003f04070 */
[--C-:B------:R-:W-:Y:S01]  /*5f00*/  @!P1 IMAD.IADD R39, R39, 0x1, -R8.reuse ;  /* 0x0000000127279824 */ /* 0x100fe200078e0a08 */
[----:B------:R-:W-:Y:S01]  /*5f10*/  ISETP.GT.U32.AND P1, PT, R8, R21, PT ;  /* 0x000000150800720c */ /* 0x000fe20003f24070 */
[----:B------:R-:W-:Y:S02]  /*5f20*/  IMAD.MOV R3, RZ, RZ, -R3 ;  /* 0x000000ffff037224 */ /* 0x000fe400078e0a03 */
[----:B------:R-:W-:Y:S01]  /*5f30*/  @!P2 IMAD.MOV R55, RZ, RZ, -R55 ;  /* 0x000000ffff37a224 */ /* 0x000fe200078e0a37 */
[----:B------:R-:W-:Y:S01]  /*5f40*/  ISETP.GE.AND P2, PT, R116, RZ, PT ;  /* 0x000000ff7400720c */ /* 0x000fe20003f46270 */
[----:B------:R-:W-:Y:S02]  /*5f50*/  IMAD R29, R8, R3, R29 ;  /* 0x00000003081d7224 */ /* 0x000fe400078e021d */
[----:B------:R-:W-:-:S02]  /*5f60*/  @!P3 IMAD.IADD R37, R37, 0x1, -R8 ;  /* 0x000000012525b824 */ /* 0x000fc400078e0a08 */
[----:B------:R-:W-:Y:S01]  /*5f70*/  IMAD.HI.U32 R3, R16, R17, RZ ;  /* 0x0000001110037227 */ /* 0x000fe200078e00ff */
[----:B------:R-:W-:-:S03]  /*5f80*/  ISETP.GT.U32.AND P3, PT, R8, R29, PT ;  /* 0x0000001d0800720c */ /* 0x000fc60003f64070 */
[--C-:B------:R-:W-:Y:S01]  /*5f90*/  @!P0 IMAD.IADD R41, R41, 0x1, -R8.reuse ;  /* 0x0000000129298824 */ /* 0x100fe200078e0a08 */
[----:B------:R-:W-:Y:S01]  /*5fa0*/  ISETP.GT.U32.AND P0, PT, R8, R19, PT ;  /* 0x000000130800720c */ /* 0x000fe20003f04070 */
[----:B------:R-:W-:Y:S01]  /*5fb0*/  @!P1 IMAD.IADD R21, R21, 0x1, -R8 ;  /* 0x0000000115159824 */ /* 0x000fe200078e0a08 */
[----:B------:R-:W-:Y:S01]  /*5fc0*/  ISETP.GE.AND P1, PT, R108, RZ, PT ;  /* 0x000000ff6c00720c */ /* 0x000fe20003f26270 */
[----:B------:R-:W-:Y:S01]  /*5fd0*/  @!P2 IMAD.MOV R45, RZ, RZ, -R45 ;  /* 0x000000ffff2da224 */ /* 0x000fe200078e0a2d */
[C---:B------:R-:W-:Y:S01]  /*5fe0*/  ISETP.GT.U32.AND P2, PT, R8.reuse, R35, PT ;  /* 0x000000230800720c */ /* 0x040fe20003f44070 */
[----:B------:R-:W-:Y:S01]  /*5ff0*/  @!P6 IMAD.MOV R43, RZ, RZ, -R43 ;  /* 0x000000ffff2be224 */ /* 0x000fe200078e0a2b */
[----:B------:R-:W-:Y:S01]  /*6000*/  ISETP.GT.U32.AND P6, PT, R8, R25, PT ;  /* 0x000000190800720c */ /* 0x000fe20003fc4070 */
[----:B------:R-:W-:-:S04]  /*6010*/  IMAD.HI.U32 R4, R16, R31, RZ ;  /* 0x0000001f10047227 */ /* 0x000fc800078e00ff */
[----:B------:R-:W-:Y:S02]  /*6020*/  IMAD.MOV R3, RZ, RZ, -R3 ;  /* 0x000000ffff037224 */ /* 0x000fe400078e0a03 */
[----:B------:R-:W-:Y:S02]  /*6030*/  IMAD.MOV R4, RZ, RZ, -R4 ;  /* 0x000000ffff047224 */ /* 0x000fe400078e0a04 */
[----:B------:R-:W-:Y:S01]  /*6040*/  IMAD R17, R8, R3, R17 ;  /* 0x0000000308117224 */ /* 0x000fe200078e0211 */
[----:B------:R-:W-:Y:S01]  /*6050*/  IABS R3, R54 ;  /* 0x0000003600037213 */ /* 0x000fe20000000000 */
[--C-:B------:R-:W-:Y:S01]  /*6060*/  @!P3 IMAD.IADD R29, R29, 0x1, -R8.reuse ;  /* 0x000000011d1db824 */ /* 0x100fe200078e0a08 */
[----:B------:R-:W-:Y:S01]  /*6070*/  ISETP.GE.AND P3, PT, R110, RZ, PT ;  /* 0x000000ff6e00720c */ /* 0x000fe20003f66270 */
[C---:B------:R-:W-:Y:S02]  /*6080*/  IMAD R31, R8.reuse, R4, R31 ;  /* 0x00000004081f7224 */ /* 0x040fe400078e021f */
[----:B------:R-:W-:Y:S01]  /*6090*/  @!P5 IMAD.MOV R49, RZ, RZ, -R49 ;  /* 0x000000ffff31d224 */ /* 0x000fe200078e0a31 */
[C---:B------:R-:W-:Y:S01]  /*60a0*/  ISETP.GT.U32.AND P5, PT, R8.reuse, R33, PT ;  /* 0x000000210800720c */ /* 0x040fe20003fa4070 */
[----:B------:R-:W-:Y:S01]  /*60b0*/  @!P0 IMAD.IADD R19, R19, 0x1, -R8 ;  /* 0x0000000113138824 */ /* 0x000fe200078e0a08 */
[C---:B------:R-:W-:Y:S01]  /*60c0*/  ISETP.GT.U32.AND P0, PT, R8.reuse, R17, PT ;  /* 0x000000110800720c */ /* 0x040fe20003f04070 */
[----:B------:R-:W-:Y:S01]  /*60d0*/  @!P1 IMAD.MOV R37, RZ, RZ, -R37 ;  /* 0x000000ffff259224 */ /* 0x000fe200078e0a25 */
[----:B------:R-:W-:Y:S01]  /*60e0*/  ISETP.GT.U32.AND P1, PT, R8, R29, PT ;  /* 0x0000001d0800720c */ /* 0x000fe20003f24070 */
[----:B------:R-:W-:-:S04]  /*60f0*/  IMAD.HI.U32 R2, R16, R13, RZ ;  /* 0x0000000d10027227 */ /* 0x000fc800078e00ff */
[----:B------:R-:W-:-:S04]  /*6100*/  IMAD.HI.U32 R16, R16, R3, RZ ;  /* 0x0000000310107227 */ /* 0x000fc800078e00ff */
[--C-:B------:R-:W-:Y:S01]  /*6110*/  @!P2 IMAD.IADD R35, R35, 0x1, -R8.reuse ;  /* 0x000000012323a824 */ /* 0x100fe200078e0a08 */
[----:B------:R-:W-:Y:S01]  /*6120*/  ISETP.GT.U32.AND P2, PT, R8, R31, PT ;  /* 0x0000001f0800720c */ /* 0x000fe20003f44070 */
[----:B------:R-:W-:Y:S01]  /*6130*/  @!P6 IMAD.IADD R25, R25, 0x1, -R8 ;  /* 0x000000011919e824 */ /* 0x000fe200078e0a08 */
[----:B------:R-:W-:Y:S01]  /*6140*/  ISETP.GE.AND P6, PT, R104, RZ, PT ;  /* 0x000000ff6800720c */ /* 0x000fe20003fc6270 */
[----:B------:R-:W-:Y:S02]  /*6150*/  IMAD.MOV R2, RZ, RZ, -R2 ;  /* 0x000000ffff027224 */ /* 0x000fe400078e0a02 */
[----:B------:R-:W-:Y:S02]  /*6160*/  IMAD.MOV R16, RZ, RZ, -R16 ;  /* 0x000000ffff107224 */ /* 0x000fe400078e0a10 */
[C---:B------:R-:W-:Y:S01]  /*6170*/  IMAD R13, R8.reuse, R2, R13 ;  /* 0x00000002080d7224 */ /* 0x040fe200078e020d */
[----:B------:R-:W-:Y:S01]  /*6180*/  SHF.R.U32.HI R2, RZ, 0x4, R206 ;  /* 0x00000004ff027819 */ /* 0x000fe200000116ce */
[C---:B------:R-:W-:Y:S01]  /*6190*/  IMAD R4, R8.reuse, R16, R3 ;  /* 0x0000001008047224 */ /* 0x040fe200078e0203 */
[----:B------:R-:W-:Y:S01]  /*61a0*/  SHF.R.S32.HI R3, RZ, 0x1f, R252 ;  /* 0x0000001fff037819 */ /* 0x000fe200000114fc */
[--C-:B------:R-:W-:Y:S01]  /*61b0*/  @!P5 IMAD.IADD R33, R33, 0x1, -R8.reuse ;  /* 0x000000012121d824 */ /* 0x100fe200078e0a08 */
[C---:B------:R-:W-:Y:S01]  /*61c0*/  ISETP.GT.U32.AND P5, PT, R8.reuse, R13, PT ;  /* 0x0000000d0800720c */ /* 0x040fe20003fa4070 */
[--C-:B------:R-:W-:Y:S01]  /*61d0*/  @!P0 IMAD.IADD R17, R17, 0x1, -R8.reuse ;  /* 0x0000000111118824 */ /* 0x100fe200078e0a08 */
[C---:B------:R-:W-:Y:S01]  /*61e0*/  ISETP.GT.U32.AND P0, PT, R8.reuse, R19, PT ;  /* 0x000000130800720c */ /* 0x040fe20003f04070 */
[--C-:B------:R-:W-:Y:S01]  /*61f0*/  @!P1 IMAD.IADD R29, R29, 0x1, -R8.reuse ;  /* 0x000000011d1d9824 */ /* 0x100fe200078e0a08 */
[----:B------:R-:W-:Y:S01]  /*6200*/  ISETP.GT.U32.AND P1, PT, R8, R4, PT ;  /* 0x000000040800720c */ /* 0x000fe20003f24070 */
[--C-:B------:R-:W-:Y:S01]  /*6210*/  @!P2 IMAD.IADD R31, R31, 0x1, -R8.reuse ;  /* 0x000000011f1fa824 */ /* 0x100fe200078e0a08 */
[----:B------:R-:W-:Y:S01]  /*6220*/  ISETP.GE.AND P2, PT, R112, RZ, PT ;  /* 0x000000ff7000720c */ /* 0x000fe20003f46270 */
[----:B------:R-:W-:Y:S01]  /*6230*/  @!P6 IMAD.MOV R39, RZ, RZ, -R39 ;  /* 0x000000ffff27e224 */ /* 0x000fe200078e0a27 */
[----:B------:R-:W-:Y:S01]  /*6240*/  SGXT.U32 R6, R2, 0xe ;  /* 0x0000000e0206781a */ /* 0x000fe20000000000 */
[C---:B---3--:R-:W-:Y:S01]  /*6250*/  IMAD.SHL.U32 R2, R27.reuse, 0x2, RZ ;  /* 0x000000021b027824 */ /* 0x048fe200078e00ff */
[----:B------:R-:W-:Y:S01]  /*6260*/  ISETP.GE.AND P6, PT, R94, RZ, PT ;  /* 0x000000ff5e00720c */ /* 0x000fe20003fc6270 */
[----:B------:R-:W-:Y:S01]  /*6270*/  @!P4 IMAD.MOV R41, RZ, RZ, -R41 ;  /* 0x000000ffff29c224 */ /* 0x000fe200078e0a29 */
[----:B------:R-:W-:Y:S01]  /*6280*/  LOP3.LUT R27, R27, 0x40, RZ, 0xc0, !PT ;  /* 0x000000401b1b7812 */ /* 0x000fe200078ec0ff */
[--C-:B------:R-:W-:Y:S01]  /*6290*/  @!P5 IMAD.IADD R13, R13, 0x1, -R8.reuse ;  /* 0x000000010d0dd824 */ /* 0x100fe200078e0a08 */
[----:B------:R-:W-:Y:S01]  /*62a0*/  LOP3.LUT R2, R2, 0x7e, RZ, 0xc0, !PT ;  /* 0x0000007e02027812 */ /* 0x000fe200078ec0ff */
[--C-:B------:R-:W-:Y:S01]  /*62b0*/  @!P0 IMAD.IADD R19, R19, 0x1, -R8.reuse ;  /* 0x0000000113138824 */ /* 0x100fe200078e0a08 */
[----:B------:R-:W-:Y:S01]  /*62c0*/  ISETP.GT.U32.AND P4, PT, R8, R21, PT ;  /* 0x000000150800720c */ /* 0x000fe20003f84070 */
[----:B------:R-:W-:Y:S01]  /*62d0*/  @!P1 IMAD.IADD R4, R4, 0x1, -R8 ;  /* 0x0000000104049824 */ /* 0x000fe200078e0a08 */
[----:B------:R-:W-:Y:S01]  /*62e0*/  IADD3 R16, P1, R6, 0x80, RZ ;  /* 0x0000008006107810 */ /* 0x000fe20007f3e0ff */
[--C-:B------:R-:W-:Y:S01]  /*62f0*/  IMAD R26, R27, 0x200, R2.reuse ;  /* 0x000002001b1a7824 */ /* 0x100fe200078e0202 */
[----:B------:R-:W-:Y:S01]  /*6300*/  LEA.HI R252, R3, R252, RZ, 0x8 ;  /* 0x000000fc03fc7211 */ /* 0x000fe200078f40ff */
[----:B------:R-:W-:Y:S01]  /*6310*/  IMAD R27, R27, 0x100, R2 ;  /* 0x000001001b1b7824 */ /* 0x000fe200078e0202 */
[----:B------:R-:W3:Y:S01]  /*6320*/  LDC.64 R6, c[0x0][0x218] ;  /* 0x00008600ff067b82 */ /* 0x000ee20000000a00 */
[----:B------:R-:W-:Y:S01]  /*6330*/  @!P2 IMAD.MOV R33, RZ, RZ, -R33 ;  /* 0x000000ffff21a224 */ /* 0x000fe200078e0a21 */
[C---:B------:R-:W-:Y:S01]  /*6340*/  ISETP.GT.U32.AND P2, PT, R8.reuse, R13, PT ;  /* 0x0000000d0800720c */ /* 0x040fe20003f44070 */
[----:B------:R-:W-:Y:S01]  /*6350*/  @!P6 IMAD.MOV R19, RZ, RZ, -R19 ;  /* 0x000000ffff13e224 */ /* 0x000fe200078e0a13 */
[----:B------:R-:W-:Y:S01]  /*6360*/  ISETP.GT.U32.AND P6, PT, R8, R4, PT ;  /* 0x000000040800720c */ /* 0x000fe20003fc4070 */
[----:B------:R-:W-:Y:S01]  /*6370*/  IMAD.MOV.U32 R5, RZ, RZ, RZ ;  /* 0x000000ffff057224 */ /* 0x000fe200078e00ff */
[----:B------:R-:W-:Y:S01]  /*6380*/  ISETP.GE.AND P0, PT, R88, RZ, PT ;  /* 0x000000ff5800720c */ /* 0x000fe20003f06270 */
[----:B------:R-:W-:Y:S01]  /*6390*/  @!P4 IMAD.IADD R21, R21, 0x1, -R8 ;  /* 0x000000011515c824 */ /* 0x000fe200078e0a08 */
[----:B------:R-:W4:Y:S01]  /*63a0*/  LDC.64 R2, c[0x0][0x210] ;  /* 0x00008400ff027b82 */ /* 0x000f220000000a00 */
[----:B------:R-:W-:Y:S01]  /*63b0*/  ISETP.GE.AND P4, PT, R90, RZ, PT ;  /* 0x000000ff5a00720c */ /* 0x000fe20003f86270 */
[----:B------:R-:W-:Y:S01]  /*63c0*/  @!P3 IMAD.MOV R35, RZ, RZ, -R35 ;  /* 0x000000ffff23b224 */ /* 0x000fe200078e0a23 */
[----:B------:R-:W-:-:S02]  /*63d0*/  IADD3.X R5, R5, 0x40000040, RZ, P1, !PT ;  /* 0x4000004005057810 */ /* 0x000fc40000ffe4ff */
[----:B------:R-:W-:Y:S02]  /*63e0*/  ISETP.GE.AND P1, PT, R54, RZ, PT ;  /* 0x000000ff3600720c */ /* 0x000fe40003f26270 */
[--C-:B------:R-:W-:Y:S01]  /*63f0*/  @!P2 IMAD.IADD R13, R13, 0x1, -R8.reuse ;  /* 0x000000010d0da824 */ /* 0x100fe200078e0a08 */
[----:B------:R-:W-:Y:S01]  /*6400*/  R2UR UR5, R5 ;  /* 0x00000000050572ca */ /* 0x000fe200000e0000 */
[----:B------:R-:W-:Y:S01]  /*6410*/  @!P6 IMAD.IADD R4, R4, 0x1, -R8 ;  /* 0x000000010404e824 */ /* 0x000fe200078e0a08 */
[----:B------:R-:W-:Y:S01]  /*6420*/  R2UR UR4, R16 ;  /* 0x00000000100472ca */ /* 0x000fe200000e0000 */
[----:B--2---:R-:W-:Y:S01]  /*6430*/  IMAD R5, R9, R12, RZ ;  /* 0x0000000c09057224 */ /* 0x004fe200078e02ff */
[----:B------:R-:W-:Y:S01]  /*6440*/  ISETP.GT.U32.AND P3, PT, R8, R31, PT ;  /* 0x0000001f0800720c */ /* 0x000fe20003f64070 */
[----:B-1----:R-:W-:Y:S01]  /*6450*/  IMAD R9, R204, R18, RZ ;  /* 0x00000012cc097224 */ /* 0x002fe200078e02ff */
[----:B------:R-:W-:Y:S01]  /*6460*/  ISETP.GE.AND P5, PT, R114, RZ, PT ;  /* 0x000000ff7200720c */ /* 0x000fe20003fa6270 */
[----:B------:R-:W-:Y:S01]  /*6470*/  @!P0 IMAD.MOV R21, RZ, RZ, -R21 ;  /* 0x000000ffff158224 */ /* 0x000fe200078e0a15 */
[----:B------:R-:W-:Y:S01]  /*6480*/  ISETP.NE.AND P0, PT, R11, RZ, PT ;  /* 0x000000ff0b00720c */ /* 0x000fe20003f05270 */
[----:B------:R-:W-:Y:S01]  /*6490*/  IMAD.MOV.U32 R23, RZ, RZ, R13 ;  /* 0x000000ffff177224 */ /* 0x000fe200078e000d */
[----:B---3--:R-:W-:Y:S01]  /*64a0*/  LEA R200, P6, R9, R6, 0x1 ;  /* 0x0000000609c87211 */ /* 0x008fe200078c08ff */
[----:B------:R-:W-:Y:S01]  /*64b0*/  IMAD.MOV.U32 R13, RZ, RZ, R4 ;  /* 0x000000ffff0d7224 */ /* 0x000fe200078e0004 */
[----:B------:R-:W-:Y:S01]  /*64c0*/  SEL R250, R10, R181, !P0 ;  /* 0x000000b50afa7207 */ /* 0x000fe20004000000 */
[----:B------:R-:W-:Y:S01]  /*64d0*/  IMAD R11, R18, 0x80, R9 ;  /* 0x00000080120b7824 */ /* 0x000fe200078e0209 */
[----:B------:R-:W-:Y:S01]  /*64e0*/  SEL R16, R10, R201, !P0 ;  /* 0x000000c90a107207 */ /* 0x000fe20004000000 */
[----:B------:R-:W-:Y:S01]  /*64f0*/  @!P1 IMAD.MOV R13, RZ, RZ, -R13 ;  /* 0x000000ffff0d9224 */ /* 0x000fe200078e0a0d */
[----:B----4-:R-:W-:Y:S01]  /*6500*/  LEA R2, P1, R5, R2, 0x1 ;  /* 0x0000000205027211 */ /* 0x010fe200078208ff */
[----:B------:R-:W-:Y:S01]  /*6510*/  @!P4 IMAD.MOV R29, RZ, RZ, -R29 ;  /* 0x000000ffff1dc224 */ /* 0x000fe200078e0a1d */
[----:B------:R-:W-:Y:S01]  /*6520*/  LEA R6, P4, R11, R6, 0x1 ;  /* 0x000000060b067211 */ /* 0x000fe200078808ff */
[----:B0-----:R-:W-:Y:S01]  /*6530*/  IMAD R250, R250, R241, RZ ;  /* 0x000000f1fafa7224 */ /* 0x001fe200078e02ff */
[----:B------:R-:W-:Y:S01]  /*6540*/  LEA.HI.X.SX32 R201, R9, R7, 0x1, P6 ;  /* 0x0000000709c97211 */ /* 0x000fe200030f0eff */
[----:B------:R-:W-:Y:S01]  /*6550*/  @!P3 IMAD.IADD R31, R31, 0x1, -R8 ;  /* 0x000000011f1fb824 */ /* 0x000fe200078e0a08 */
[----:B------:R-:W-:Y:S01]  /*6560*/  LEA.HI.X.SX32 R3, R5, R3, 0x1, P1 ;  /* 0x0000000305037211 */ /* 0x000fe200008f0eff */
[----:B------:R-:W-:Y:S01]  /*6570*/  @!P5 IMAD.MOV R25, RZ, RZ, -R25 ;  /* 0x000000ffff19d224 */ /* 0x000fe200078e0a19 */
[----:B------:R-:W-:Y:S01]  /*6580*/  LEA.HI.X.SX32 R7, R11, R7, 0x1, P4 ;  /* 0x000000070b077211 */ /* 0x000fe200020f0eff */
[----:B------:R-:W-:Y:S01]  /*6590*/  IMAD R16, R16, R241, RZ ;  /* 0x000000f110107224 */ /* 0x000fe200078e02ff */
[C---:B------:R-:W-:Y:S01]  /*65a0*/  SEL R248, R10.reuse, R179, !P0 ;  /* 0x000000b30af87207 */ /* 0x040fe20004000000 */
[----:B------:R0:W-:Y:S01]  /*65b0*/  STL.64 [R1+0x12a8], R2 ;  /* 0x0012a80201007387 */ /* 0x0001e20000100a00 */
[----:B------:R-:W-:-:S02]  /*65c0*/  SEL R183, R10, R183, !P0 ;  /* 0x000000b70ab77207 */ /* 0x000fc40004000000 */
[----:B------:R-:W-:Y:S01]  /*65d0*/  SEL R189, R10, R189, !P0 ;  /* 0x000000bd0abd7207 */ /* 0x000fe20004000000 */
[----:B------:R-:W-:Y:S01]  /*65e0*/  IMAD R248, R248, R241, RZ ;  /* 0x000000f1f8f87224 */ /* 0x000fe200078e02ff */
[C---:B------:R-:W-:Y:S01]  /*65f0*/  SEL R202, R10.reuse, R177, !P0 ;  /* 0x000000b10aca7207 */ /* 0x040fe20004000000 */
[----:B------:R-:W-:Y:S01]  /*6600*/  IMAD R183, R183, R241, RZ ;  /* 0x000000f1b7b77224 */ /* 0x000fe200078e02ff */
[C---:B------:R-:W-:Y:S01]  /*6610*/  SEL R203, R10.reuse, R203, !P0 ;  /* 0x000000cb0acb7207 */ /* 0x040fe20004000000 */
[----:B------:R-:W-:Y:S01]  /*6620*/  IMAD R189, R189, R241, RZ ;  /* 0x000000f1bdbd7224 */ /* 0x000fe200078e02ff */
[----:B------:R-:W-:Y:S01]  /*6630*/  SEL R205, R10, R205, !P0 ;  /* 0x000000cd0acd7207 */ /* 0x000fe20004000000 */
[----:B------:R-:W-:Y:S01]  /*6640*/  IMAD R202, R202, R241, RZ ;  /* 0x000000f1caca7224 */ /* 0x000fe200078e02ff */
[----:B------:R-:W-:Y:S01]  /*6650*/  SEL R206, R10, R175, !P0 ;  /* 0x000000af0ace7207 */ /* 0x000fe20004000000 */
[----:B0-----:R-:W-:Y:S01]  /*6660*/  IMAD.WIDE R2, R250, 0x2, R6 ;  /* 0x00000002fa027825 */ /* 0x001fe200078e0206 */
[----:B------:R-:W-:-:S02]  /*6670*/  SEL R209, R10, R209, !P0 ;  /* 0x000000d10ad17207 */ /* 0x000fc40004000000 */
[C---:B------:R-:W-:Y:S01]  /*6680*/  SEL R211, R10.reuse, R211, !P0 ;  /* 0x000000d30ad37207 */ /* 0x040fe20004000000 */
[-C--:B------:R-:W-:Y:S01]  /*6690*/  IMAD R203, R203, R241.reuse, RZ ;  /* 0x000000f1cbcb7224 */ /* 0x080fe200078e02ff */
[----:B------:R0:W-:Y:S01]  /*66a0*/  STL.64 [R1], R2 ;  /* 0x0000000201007387 */ /* 0x0001e20000100a00 */
[----:B------:R-:W-:Y:S01]  /*66b0*/  IMAD R205, R205, R241, RZ ;  /* 0x000000f1cdcd7224 */ /* 0x000fe200078e02ff */
        /* <DEDUP_REMOVED lines=9> */
[----:B------:R-:W-:Y:S01]  /*6750*/  IMAD R215, R192, R241, RZ ;  /* 0x000000f1c0d77224 */ /* 0x000fe200078e02ff */
[----:B------:R-:W-:Y:S01]  /*6760*/  SEL R186, R10, R167, !P0 ;  /* 0x000000a70aba7207 */ /* 0x000fe20004000000 */
[----:B0-----:R-:W-:Y:S01]  /*6770*/  IMAD.WIDE R2, R248, 0x2, R6 ;  /* 0x00000002f8027825 */ /* 0x001fe200078e0206 */
[----:B------:R-:W-:-:S02]  /*6780*/  SEL R4, R10, R219, !P0 ;  /* 0x000000db0a047207 */ /* 0x000fc40004000000 */
[----:B------:R-:W-:Y:S01]  /*6790*/  SEL R180, R10, R165, !P0 ;  /* 0x000000a50ab47207 */ /* 0x000fe20004000000 */
[-C--:B------:R-:W-:Y:S01]  /*67a0*/  IMAD R218, R218, R241.reuse, RZ ;  /* 0x000000f1dada7224 */ /* 0x080fe200078e02ff */
[----:B------:R0:W-:Y:S01]  /*67b0*/  STL.64 [R1+0x10], R2 ;  /* 0x0000100201007387 */ /* 0x0001e20000100a00 */
[----:B------:R-:W-:Y:S01]  /*67c0*/  IMAD R219, R186, R241, RZ ;  /* 0x000000f1badb7224 */ /* 0x000fe200078e02ff */
[----:B------:R-:W-:Y:S01]  /*67d0*/  SEL R196, R10, R221, !P0 ;  /* 0x000000dd0ac47207 */ /* 0x000fe20004000000 */
        /* <DEDUP_REMOVED lines=9> */
[C---:B------:R-:W-:Y:S01]  /*6870*/  SEL R228, R10.reuse, R161, !P0 ;  /* 0x000000a10ae47207 */ /* 0x040fe20004000000 */
        /* <DEDUP_REMOVED lines=34> */
[----:B0-----:R-:W-:Y:S01]  /*6aa0*/  IMAD.WIDE R2, R202, 0x2, R6 ;  /* 0x00000002ca027825 */ /* 0x001fe200078e0206 */
[----:B------:R-:W-:-:S02]  /*6ab0*/  ISETP.GE.AND P3, PT, R100, RZ, PT ;  /* 0x000000ff6400720c */ /* 0x000fc40003f66270 */
        /* <DEDUP_REMOVED lines=17> */
[----:B------:R-:W-:Y:S01]  /*6bd0*/  ISETP.GT.U32.AND P5, PT, R8, R17, PT ;  /* 0x000000110800720c */ /* 0x000fe20003fa4070 */
[-C--:B------:R-:W-:Y:S01]  /*6be0*/  IMAD R119, R138, R241.reuse, RZ ;  /* 0x000000f18a777224 */ /* 0x080fe200078e02ff */
[----:B------:R0:W-:Y:S01]  /*6bf0*/  STL.64 [R1+0x68], R2 ;  /* 0x0000680201007387 */ /* 0x0001e20000100a00 */
[----:B------:R-:W-:Y:S01]  /*6c00*/  IMAD R121, R132, R241, RZ ;  /* 0x000000f184797224 */ /* 0x000fe200078e02ff */
[----:B------:R-:W-:Y:S01]  /*6c10*/  SEL R134, R10, R115, !P0 ;  /* 0x000000730a867207 */ /* 0x000fe20004000000 */
[-C--:B------:R-:W-:Y:S01]  /*6c20*/  IMAD R124, R124, R241.reuse, RZ ;  /* 0x000000f17c7c7224 */ /* 0x080fe200078e02ff */
[----:B------:R-:W-:Y:S01]  /*6c30*/  ISETP.GE.AND P2, PT, R92, RZ, PT ;  /* 0x000000ff5c00720c */ /* 0x000fe20003f46270 */
[----:B------:R-:W-:Y:S01]  /*6c40*/  IMAD R125, R126, R241, RZ ;  /* 0x000000f17e7d7224 */ /* 0x000fe200078e02ff */
[----:B------:R-:W-:Y:S01]  /*6c50*/  SEL R92, R10, R107, !P0 ;  /* 0x0000006b0a5c7207 */ /* 0x000fe20004000000 */
[----:B------:R-:W-:Y:S01]  /*6c60*/  IMAD R134, R134, R241, RZ ;  /* 0x000000f186867224 */ /* 0x000fe200078e02ff */
[C---:B------:R-:W-:Y:S01]  /*6c70*/  SEL R88, R10.reuse, R103, !P0 ;  /* 0x000000670a587207 */ /* 0x040fe20004000000 */
[----:B------:R-:W-:Y:S01]  /*6c80*/  @!P3 IMAD.MOV R31, RZ, RZ, -R31 ;  /* 0x000000ffff1fb224 */ /* 0x000fe200078e0a1f */
[----:B------:R-:W-:Y:S01]  /*6c90*/  SEL R84, R10, R105, !P0 ;  /* 0x000000690a547207 */ /* 0x000fe20004000000 */
[----:B------:R-:W-:Y:S01]  /*6ca0*/  @!P5 IMAD.IADD R17, R17, 0x1, -R8 ;  /* 0x000000011111d824 */ /* 0x000fe200078e0a08 */
[----:B------:R-:W-:Y:S01]  /*6cb0*/  ISETP.GE.AND P5, PT, R96, RZ, PT ;  /* 0x000000ff6000720c */ /* 0x000fe20003fa6270 */
        /* <DEDUP_REMOVED lines=42> */
[C---:B------:R-:W-:Y:S01]  /*6f60*/  SEL R56, R10.reuse, R75, !P0 ;  /* 0x0000004b0a387207 */ /* 0x040fe20004000000 */
[----:B------:R-:W-:Y:S01]  /*6f70*/  @!P2 IMAD.MOV R23, RZ, RZ, -R23 ;  /* 0x000000ffff17a224 */ /* 0x000fe200078e0a17 */
[C---:B------:R-:W-:Y:S01]  /*6f80*/  SEL R78, R10.reuse, R243, !P0 ;  /* 0x000000f30a4e7207 */ /* 0x040fe20004000000 */
[----:B------:R-:W-:Y:S01]  /*6f90*/  @!P5 IMAD.MOV R17, RZ, RZ, -R17 ;  /* 0x000000ffff11d224 */ /* 0x000fe200078e0a11 */
        /* <DEDUP_REMOVED lines=78> */
[----:B------:R-:W-:Y:S01]  /*7480*/  SEL R148, R10, R148, !P0 ;  /* 0x000000940a947207 */ /* 0x000fe20004000000 */
[-C--:B------:R-:W-:Y:S01]  /*7490*/  IMAD R210, R210, R241.reuse, RZ ;  /* 0x000000f1d2d27224 */ /* 0x080fe200078e02ff */
[----:B------:R-:W-:Y:S01]  /*74a0*/  SEL R142, R10, R142, !P0 ;  /* 0x0000008e0a8e7207 */ /* 0x000fe20004000000 */
[-C--:B------:R-:W-:Y:S01]  /*74b0*/  IMAD R166, R166, R241.reuse, RZ ;  /* 0x000000f1a6a67224 */ /* 0x080fe200078e02ff */
[----:B------:R-:W-:Y:S01]  /*74c0*/  SEL R136, R10, R136, !P0 ;  /* 0x000000880a887207 */ /* 0x000fe20004000000 */
[-C--:B------:R-:W-:Y:S01]  /*74d0*/  IMAD R160, R160, R241.reuse, RZ ;  /* 0x000000f1a0a07224 */ /* 0x080fe200078e02ff */
[----:B------:R-:W-:Y:S01]  /*74e0*/  SEL R130, R10, R130, !P0 ;  /* 0x000000820a827207 */ /* 0x000fe20004000000 */
[-C--:B------:R-:W-:Y:S01]  /*74f0*/  IMAD R154, R154, R241.reuse, RZ ;  /* 0x000000f19a9a7224 */ /* 0x080fe200078e02ff */
[----:B------:R-:W-:Y:S01]  /*7500*/  SEL R106, R10, R106, !P0 ;  /* 0x0000006a0a6a7207 */ /* 0x000fe20004000000 */
[----:B------:R-:W-:Y:S01]  /*7510*/  IMAD R148, R148, R241, RZ ;  /* 0x000000f194947224 */ /* 0x000fe200078e02ff */
[C---:B------:R-:W-:Y:S01]  /*7520*/  SEL R102, R10.reuse, R102, !P0 ;  /* 0x000000660a667207 */ /* 0x040fe20004000000 */
[----:B0-----:R-:W-:Y:S01]  /*7530*/  IMAD.WIDE R2, R221, 0x2, R6 ;  /* 0x00000002dd027825 */ /* 0x001fe200078e0206 */
[----:B------:R-:W-:-:S02]  /*7540*/  SEL R98, R10, R98, !P0 ;  /* 0x000000620a627207 */ /* 0x000fc40004000000 */
[----:B------:R-:W-:Y:S01]  /*7550*/  SEL R94, R10, R249, !P0 ;  /* 0x000000f90a5e7207 */ /* 0x000fe20004000000 */
[----:B------:R-:W-:Y:S01]  /*7560*/  IMAD R142, R142, R241, RZ ;  /* 0x000000f18e8e7224 */ /* 0x000fe200078e02ff */
[----:B------:R0:W-:Y:S01]  /*7570*/  STL.64 [R1+0x130], R2 ;  /* 0x0001300201007387 */ /* 0x0001e20000100a00 */
        /* <DEDUP_REMOVED lines=14> */
[----:B------:R-:W-:Y:S01]  /*7660*/  IMAD R94, R94, R241, RZ ;  /* 0x000000f15e5e7224 */ /* 0x000fe200078e02ff */
[----:B------:R0:W-:Y:S01]  /*7670*/  STL.64 [R1+0x148], R2 ;  /* 0x0001480201007387 */ /* 0x0001e20000100a00 */
[----:B------:R-:W-:Y:S01]  /*7680*/  SEL R10, R10, R13, !P0 ;  /* 0x0000000d0a0a7207 */ /* 0x000fe20004000000 */
[-C--:B------:R-:W-:Y:S02]  /*7690*/  IMAD R90, R90, R241.reuse, RZ ;  /* 0x000000f15a5a7224 */ /* 0x080fe400078e02ff */
[-C--:B------:R-:W-:Y:S02]  /*76a0*/  IMAD R86, R86, R241.reuse, RZ ;  /* 0x000000f156567224 */ /* 0x080fe400078e02ff */
[-C--:B------:R-:W-:Y:S02]  /*76b0*/  IMAD R82, R82, R241.reuse, RZ ;  /* 0x000000f152527224 */ /* 0x080fe400078e02ff */
[----:B------:R-:W-:-:S02]  /*76c0*/  IMAD R78, R78, R241, RZ ;  /* 0x000000f14e4e7224 */ /* 0x000fc400078e02ff */
[----:B------:R-:W-:Y:S02]  /*76d0*/  IMAD R74, R74, R241, RZ ;  /* 0x000000f14a4a7224 */ /* 0x000fe400078e02ff */
[----:B0-----:R-:W-:-:S04]  /*76e0*/  IMAD.WIDE R2, R225, 0x2, R6 ;  /* 0x00000002e1027825 */ /* 0x001fc800078e0206 */
[-C--:B------:R-:W-:Y:S01]  /*76f0*/  IMAD R70, R70, R241.reuse, RZ ;  /* 0x000000f146467224 */ /* 0x080fe200078e02ff */
[----:B------:R0:W-:Y:S01]  /*7700*/  STL.64 [R1+0x158], R2 ;  /* 0x0001580201007387 */ /* 0x0001e20000100a00 */
[-C--:B------:R-:W-:Y:S02]  /*7710*/  IMAD R62, R62, R241.reuse, RZ ;  /* 0x000000f13e3e7224 */ /* 0x080fe400078e02ff */
        /* <DEDUP_REMOVED lines=18> */
[----:B------:R-:W-:Y:S02]  /*7840*/  IMAD R241, R4, R241, RZ ;  /* 0x000000f104f17224 */ /* 0x000fe400078e02ff */
[----:B------:R-:W-:-:S04]  /*7850*/  IMAD.WIDE R198, R196, 0x2, R6 ;  /* 0x00000002c4c67825 */ /* 0x000fc800078e0206 */
[----:B------:R-:W-:-:S04]  /*7860*/  IMAD.WIDE R196, R196, 0x2, R200 ;  /* 0x00000002c4c47825 */ /* 0x000fc800078e02c8 */
[----:B0-----:R-:W-:-:S04]  /*7870*/  IMAD.WIDE R2, R230, 0x2, R6 ;  /* 0x00000002e6027825 */ /* 0x001fc800078e0206 */
[C---:B------:R-:W-:Y:S01]  /*7880*/  IMAD.WIDE R192, R190.reuse, 0x2, R6 ;  /* 0x00000002bec07825 */ /* 0x040fe200078e0206 */
[----:B------:R0:W-:Y:S03]  /*7890*/  STL.64 [R1+0x190], R2 ;  /* 0x0001900201007387 */ /* 0x0001e60000100a00 */
[----:B------:R-:W-:-:S04]  /*78a0*/  IMAD.WIDE R190, R190, 0x2, R200 ;  /* 0x00000002bebe7825 */ /* 0x000fc800078e02c8 */
        /* <DEDUP_REMOVED lines=87> */
[--C-:B------:R-:W-:Y:S01]  /*7e20*/  IMAD.WIDE R18, R22, 0x2, R6.reuse ;  /* 0x0000000216127825 */ /* 0x100fe200078e0206 */
        /* <DEDUP_REMOVED lines=20> */
[----:B0-----:R-:W-:-:S05]  /*7f70*/  IMAD.WIDE R2, R129, 0x2, R6 ;  /* 0x0000000281027825 */ /* 0x001fca00078e0206 */
[----:B------:R0:W-:Y:S02]  /*7f80*/  STL.64 [R1+0x740], R2 ;  /* 0x0007400201007387 */ /* 0x0001e40000100a00 */
        /* <DEDUP_REMOVED lines=100> */
[----:B0-----:R-:W-:-:S04]  /*85d0*/  IMAD.WIDE R2, R247, 0x2, R6 ;  /* 0x00000002f7027825 */ /* 0x001fc800078e0206 */
[--C-:B------:R-:W-:Y:S01]  /*85e0*/  IMAD.WIDE R6, R15, 0x2, R200.reuse ;  /* 0x000000020f067825 */ /* 0x100fe200078e02c8 */
[----:B------:R0:W-:Y:S03]  /*85f0*/  STL.64 [R1+0xa60], R2 ;  /* 0x000a600201007387 */ /* 0x0001e60000100a00 */
[----:B------:R-:W-:-:S04]  /*8600*/  IMAD.WIDE R14, R14, 0x2, R200 ;  /* 0x000000020e0e7825 */ /* 0x000fc800078e02c8 */
[----:B0-----:R-:W-:-:S04]  /*8610*/  IMAD.WIDE R2, R183, 0x2, R200 ;  /* 0x00000002b7027825 */ /* 0x001fc800078e02c8 */
[--C-:B------:R-:W-:Y:S01]  /*8620*/  IMAD.WIDE R182, R182, 0x2, R200.reuse ;  /* 0x00000002b6b67825 */ /* 0x100fe200078e02c8 */
[----:B------:R0:W-:Y:S03]  /*8630*/  STL.64 [R1+0x8], R2 ;  /* 0x0000080201007387 */ /* 0x0001e60000100a00 */
        /* <DEDUP_REMOVED lines=63> */
[----:B0-----:R-:W-:-:S05]  /*8a30*/  IMAD.WIDE R2, R246, 0x2, R200 ;  /* 0x00000002f6027825 */ /* 0x001fca00078e02c8 */
[----:B------:R0:W-:Y:S02]  /*8a40*/  STL.64 [R1+0x120], R2 ;  /* 0x0001200201007387 */ /* 0x0001e40000100a00 */
        /* <DEDUP_REMOVED lines=59> */
[----:B------:R0:W-:Y:S04]  /*8e00*/  STL.64 [R1+0x8e8], R2 ;  /* 0x0008e80201007387 */ /* 0x0001e80000100a00 */
[----:B------:R-:W-:Y:S04]  /*8e10*/  STL [R1+0x280], R198 ;  /* 0x000280c601007387 */ /* 0x000fe80000100800 */
[----:B------:R-:W-:Y:S04]  /*8e20*/  STL [R1+0x27c], R199 ;  /* 0x00027cc701007387 */ /* 0x000fe80000100800 */
[----:B------:R-:W-:Y:S01]  /*8e30*/  STL [R1+0x288], R196 ;  /* 0x000288c401007387 */ /* 0x000fe20000100800 */
[----:B0-----:R-:W-:-:S03]  /*8e40*/  IMAD.WIDE R2, R165, 0x2, R200 ;  /* 0x00000002a5027825 */ /* 0x001fc600078e02c8 */
[----:B------:R-:W-:Y:S01]  /*8e50*/  STL [R1+0x284], R197 ;  /* 0x000284c501007387 */ /* 0x000fe20000100800 */
[----:B------:R-:W-:-:S03]  /*8e60*/  IMAD.WIDE R164, R164, 0x2, R200 ;  /* 0x00000002a4a47825 */ /* 0x000fc600078e02c8 */
[----:B------:R-:W-:Y:S01]  /*8e70*/  STL [R1+0x290], R192 ;  /* 0x000290c001007387 */ /* 0x000fe20000100800 */
[----:B------:R-:W-:-:S03]  /*8e80*/  IMAD.WIDE R200, R247, 0x2, R200 ;  /* 0x00000002f7c87825 */ /* 0x000fc600078e02c8 */
[----:B------:R-:W-:Y:S04]  /*8e90*/  STL [R1+0x28c], R193 ;  /* 0x00028cc101007387 */ /* 0x000fe80000100800 */
        /* <DEDUP_REMOVED lines=16> */
[----:B------:R0:W-:Y:S04]  /*8fa0*/  STL [R1+0x2d8], R166 ;  /* 0x0002d8a601007387 */ /* 0x0001e80000100800 */
[----:B------:R-:W-:Y:S04]  /*8fb0*/  STL [R1+0x2d4], R167 ;  /* 0x0002d4a701007387 */ /* 0x000fe80000100800 */
[----:B------:R1:W-:Y:S04]  /*8fc0*/  STL [R1+0x2e0], R162 ;  /* 0x0002e0a201007387 */ /* 0x0003e80000100800 */
[----:B------:R-:W-:Y:S01]  /*8fd0*/  STL [R1+0x2dc], R163 ;  /* 0x0002dca301007387 */ /* 0x000fe20000100800 */
[----:B0-----:R-:W0:Y:S03]  /*8fe0*/  LDC R166, c[0x0][0x238] ;  /* 0x00008e00ffa67b82 */ /* 0x001e260000000800 */
[----:B------:R-:W-:Y:S04]  /*8ff0*/  STL [R1+0x2e8], R160 ;  /* 0x0002e8a001007387 */ /* 0x000fe80000100800 */
[----:B------:R-:W-:Y:S01]  /*9000*/  STL [R1+0x2e4], R161 ;  /* 0x0002e4a101007387 */ /* 0x000fe20000100800 */
[----:B-1----:R-:W1:Y:S03]  /*9010*/  LDC R162, c[0x0][0x238] ;  /* 0x00008e00ffa27b82 */ /* 0x002e660000000800 */
        /* <DEDUP_REMOVED lines=91> */
[----:B------:R3:W-:Y:S04]  /*95d0*/  STL [R1+0x454], R9 ;  /* 0x0004540901007387 */ /* 0x0007e80000100800 */
[----:B------:R-:W-:Y:S04]  /*95e0*/  STL [R1+0x460], R4 ;  /* 0x0004600401007387 */ /* 0x000fe80000100800 */
[----:B------:R-:W-:Y:S01]  /*95f0*/  STL [R1+0x45c], R5 ;  /* 0x00045c0501007387 */ /* 0x000fe20000100800 */
[----:B--2---:R-:W2:Y:S03]  /*9600*/  LDC R8, c[0x0][0x238] ;  /* 0x00008e00ff087b82 */ /* 0x004ea60000000800 */
[----:B------:R4:W-:Y:S04]  /*9610*/  STL [R1+0x468], R6 ;  /* 0x0004680601007387 */ /* 0x0009e80000100800 */
[----:B------:R-:W-:Y:S01]  /*9620*/  STL [R1+0x464], R7 ;  /* 0x0004640701007387 */ /* 0x000fe20000100800 */
[----:B---3--:R-:W3:Y:S03]  /*9630*/  LDC R9, c[0x0][0x238] ;  /* 0x00008e00ff097b82 */ /* 0x008ee60000000800 */
[----:B------:R-:W-:Y:S04]  /*9640*/  STL [R1+0x470], R10 ;  /* 0x0004700a01007387 */ /* 0x000fe80000100800 */
[----:B------:R-:W-:Y:S01]  /*9650*/  STL [R1+0x46c], R11 ;  /* 0x00046c0b01007387 */ /* 0x000fe20000100800 */
[----:B------:R-:W-:Y:S01]  /*9660*/  LOP3.LUT R12, R26, 0x30, RZ, 0x3c, !PT ;  /* 0x000000301a0c7812 */ /* 0x000fe200078e3cff */
[----:B----4-:R-:W4:Y:S02]  /*9670*/  LDC R6, c[0x0][0x238] ;  /* 0x00008e00ff067b82 */ /* 0x010f240000000800 */
[----:B------:R-:W-:Y:S04]  /*9680*/  STL [R1+0x478], R14 ;  /* 0x0004780e01007387 */ /* 0x000fe80000100800 */
[----:B------:R-:W-:Y:S04]  /*9690*/  STL [R1+0x474], R15 ;  /* 0x0004740f01007387 */ /* 0x000fe80000100800 */
[----:B------:R-:W-:Y:S04]  /*96a0*/  STL [R1+0x480], R18 ;  /* 0x0004801201007387 */ /* 0x000fe80000100800 */
[----:B------:R-:W-:Y:S04]  /*96b0*/  STL [R1+0x47c], R19 ;  /* 0x00047c1301007387 */ /* 0x000fe80000100800 */
[----:B------:R-:W5:Y:S04]  /*96c0*/  LDL.LU.64 R190, [R1] ;  /* 0x0000000001be7983 */ /* 0x000f680000300a00 */
[----:B------:R-:W-:Y:S04]  /*96d0*/  STL [R1+0x488], R22 ;  /* 0x0004881601007387 */ /* 0x000fe80000100800 */
[----:B------:R-:W-:Y:S04]  /*96e0*/  STL [R1+0x484], R23 ;  /* 0x0004841701007387 */ /* 0x000fe80000100800 */
[----:B------:R-:W-:Y:S04]  /*96f0*/  STL [R1+0x490], R32 ;  /* 0x0004902001007387 */ /* 0x000fe80000100800 */
[----:B------:R-:W-:Y:S04]  /*9700*/  STL [R1+0x48c], R33 ;  /* 0x00048c2101007387 */ /* 0x000fe80000100800 */
[----:B------:R-:W2:Y:S04]  /*9710*/  LDL.LU.64 R192, [R1+0x10] ;  /* 0x0000100001c07983 */ /* 0x000ea80000300a00 */
[----:B------:R-:W-:Y:S04]  /*9720*/  STL [R1+0x498], R36 ;  /* 0x0004982401007387 */ /* 0x000fe80000100800 */
[----:B------:R-:W-:Y:S04]  /*9730*/  STL [R1+0x494], R37 ;  /* 0x0004942501007387 */ /* 0x000fe80000100800 */
[----:B------:R-:W-:Y:S04]  /*9740*/  STL [R1+0x4a0], R40 ;  /* 0x0004a02801007387 */ /* 0x000fe80000100800 */
[----:B------:R-:W-:Y:S04]  /*9750*/  STL [R1+0x49c], R41 ;  /* 0x00049c2901007387 */ /* 0x000fe80000100800 */
[----:B------:R-:W-:Y:S04]  /*9760*/  STL [R1+0x4a8], R44 ;  /* 0x0004a82c01007387 */ /* 0x000fe80000100800 */
[----:B------:R-:W3:Y:S04]  /*9770*/  LDL.LU.64 R174, [R1+0x28] ;  /* 0x0000280001ae7983 */ /* 0x000ee80000300a00 */
[----:B------:R-:W-:Y:S04]  /*9780*/  STL [R1+0x4a4], R45 ;  /* 0x0004a42d01007387 */ /* 0x000fe80000100800 */
[----:B------:R-:W-:Y:S04]  /*9790*/  STL [R1+0x4b0], R48 ;  /* 0x0004b03001007387 */ /* 0x000fe80000100800 */
[----:B------:R-:W4:Y:S04]  /*97a0*/  LDL.LU.64 R178, [R1+0x8] ;  /* 0x0000080001b27983 */ /* 0x000f280000300a00 */
[----:B------:R-:W-:Y:S04]  /*97b0*/  STL [R1+0x4ac], R49 ;  /* 0x0004ac3101007387 */ /* 0x000fe80000100800 */
[----:B------:R-:W-:Y:S04]  /*97c0*/  STL [R1+0x4b8], R52 ;  /* 0x0004b83401007387 */ /* 0x000fe80000100800 */
[----:B------:R-:W4:Y:S04]  /*97d0*/  LDL.LU.64 R184, [R1+0x38] ;  /* 0x0000380001b87983 */ /* 0x000f280000300a00 */
[----:B------:R-:W-:Y:S04]  /*97e0*/  STL [R1+0x4b4], R53 ;  /* 0x0004b43501007387 */ /* 0x000fe80000100800 */
        /* <DEDUP_REMOVED lines=8> */
[----:B------:R-:W4:Y:S04]  /*9870*/  LDL.LU.64 R198, [R1+0x20] ;  /* 0x0000200001c67983 */ /* 0x000f280000300a00 */
[----:B------:R-:W-:Y:S04]  /*9880*/  STL [R1+0x4d8], R68 ;  /* 0x0004d84401007387 */ /* 0x000fe80000100800 */
[----:B------:R-:W4:Y:S04]  /*9890*/  LDL.LU.64 R246, [R1+0x68] ;  /* 0x0000680001f67983 */ /* 0x000f280000300a00 */
[----:B------:R-:W-:Y:S01]  /*98a0*/  STL [R1+0x4d4], R69 ;  /* 0x0004d44501007387 */ /* 0x000fe20000100800 */
[----:B-----5:R-:W-:-:S03]  /*98b0*/  IMAD.MOV.U32 R4, RZ, RZ, R191 ;  /* 0x000000ffff047224 */ /* 0x020fc600078e00bf */
[----:B------:R-:W-:Y:S04]  /*98c0*/  STL [R1+0x4e0], R190 ;  /* 0x0004e0be01007387 */ /* 0x000fe80000100800 */
[----:B------:R-:W-:Y:S04]  /*98d0*/  STL [R1+0x4e8], R250 ;  /* 0x0004e8fa01007387 */ /* 0x000fe80000100800 */
[----:B------:R2:W-:Y:S04]  /*98e0*/  STL [R1+0x4dc], R4 ;  /* 0x0004dc0401007387 */ /* 0x0005e80000100800 */
[----:B------:R-:W-:Y:S04]  /*98f0*/  STL [R1+0x4e4], R251 ;  /* 0x0004e4fb01007387 */ /* 0x000fe80000100800 */
[----:B------:R-:W5:Y:S01]  /*9900*/  LDL.LU.64 R180, [R1+0x80] ;  /* 0x0000800001b47983 */ /* 0x000f620000300a00 */
[----:B--2---:R-:W-:-:S03]  /*9910*/  IMAD.MOV.U32 R4, RZ, RZ, R193 ;  /* 0x000000ffff047224 */ /* 0x004fc600078e00c1 */
[----:B------:R2:W-:Y:S04]  /*9920*/  STL [R1+0x4f0], R192 ;  /* 0x0004f0c001007387 */ /* 0x0005e80000100800 */
[----:B------:R-:W5:Y:S04]  /*9930*/  LDL.LU.64 R190, [R1+0x30] ;  /* 0x0000300001be7983 */ /* 0x000f680000300a00 */
[----:B------:R3:W-:Y:S04]  /*9940*/  STL [R1+0x4ec], R4 ;  /* 0x0004ec0401007387 */ /* 0x0007e80000100800 */
[----:B------:R-:W-:Y:S04]  /*9950*/  STL [R1+0x4f8], R248 ;  /* 0x0004f8f801007387 */ /* 0x000fe80000100800 */
[----:B------:R-:W-:Y:S04]  /*9960*/  STL [R1+0x4f4], R249 ;  /* 0x0004f4f901007387 */ /* 0x000fe80000100800 */
[----:B--2---:R-:W2:Y:S01]  /*9970*/  LDL.LU.64 R192, [R1+0x90] ;  /* 0x0000900001c07983 */ /* 0x004ea20000300a00 */
[----:B---3--:R-:W-:-:S03]  /*9980*/  IMAD.MOV.U32 R4, RZ, RZ, R175 ;  /* 0x000000ffff047224 */ /* 0x008fc600078e00af */
[----:B------:R-:W-:Y:S04]  /*9990*/  STL [R1+0x500], R174 ;  /* 0x000500ae01007387 */ /* 0x000fe80000100800 */
[----:B------:R-:W3:Y:S04]  /*99a0*/  LDL.LU.64 R168, [R1+0x40] ;  /* 0x0000400001a87983 */ /* 0x000ee80000300a00 */
[----:B------:R0:W-:Y:S04]  /*99b0*/  STL [R1+0x4fc], R4 ;  /* 0x0004fc0401007387 */ /* 0x0001e80000100800 */
[----:B----4-:R-:W-:Y:S04]  /*99c0*/  STL [R1+0x508], R178 ;  /* 0x000508b201007387 */ /* 0x010fe80000100800 */
[----:B------:R-:W4:Y:S01]  /*99d0*/  LDL.LU.64 R172, [R1+0xa8] ;  /* 0x0000a80001ac7983 */ /* 0x000f220000300a00 */
[----:B0-----:R-:W-:-:S05]  /*99e0*/  IMAD.MOV.U32 R4, RZ, RZ, R179 ;  /* 0x000000ffff047224 */ /* 0x001fca00078e00b3 */
[----:B------:R0:W-:Y:S04]  /*99f0*/  STL [R1+0x504], R4 ;  /* 0x0005040401007387 */ /* 0x0001e80000100800 */
[----:B------:R1:W-:Y:S04]  /*9a00*/  STL [R1+0x510], R184 ;  /* 0x000510b801007387 */ /* 0x0003e80000100800 */
[----:B------:R-:W4:Y:S01]  /*9a10*/  LDL.LU.64 R174, [R1+0x48] ;  /* 0x0000480001ae7983 */ /* 0x000f220000300a00 */
[----:B0-----:R-:W-:-:S03]  /*9a20*/  IMAD.MOV.U32 R4, RZ, RZ, R185 ;  /* 0x000000ffff047224 */ /* 0x001fc600078e00b9 */
[----:B-1----:R-:W4:Y:S04]  /*9a30*/  LDL.LU.64 R184, [R1+0xc0] ;  /* 0x0000c00001b87983 */ /* 0x002f280000300a00 */
[----:B------:R0:W-:Y:S04]  /*9a40*/  STL [R1+0x50c], R4 ;  /* 0x00050c0401007387 */ /* 0x0001e80000100800 */
[----:B------:R-:W-:Y:S04]  /*9a50*/  STL [R1+0x518], R186 ;  /* 0x000518ba01007387 */ /* 0x000fe80000100800 */
[----:B------:R-:W4:Y:S01]  /*9a60*/  LDL.LU.64 R178, [R1+0x58] ;  /* 0x0000580001b27983 */ /* 0x000f220000300a00 */
[----:B0-----:R-:W-:-:S05]  /*9a70*/  IMAD.MOV.U32 R4, RZ, RZ, R187 ;  /* 0x000000ffff047224 */ /* 0x001fca00078e00bb */
[----:B------:R0:W-:Y:S04]  /*9a80*/  STL [R1+0x514], R4 ;  /* 0x0005140401007387 */ /* 0x0001e80000100800 */
[----:B------:R1:W-:Y:S01]  /*9a90*/  STL [R1+0x520], R196 ;  /* 0x000520c401007387 */ /* 0x0003e20000100800 */
[----:B0-----:R-:W-:-:S03]  /*9aa0*/  IMAD.MOV.U32 R4, RZ, RZ, R197 ;  /* 0x000000ffff047224 */ /* 0x001fc600078e00c5 */
[----:B-1----:R-:W4:Y:S04]  /*9ab0*/  LDL.LU.64 R196, [R1+0xd8] ;  /* 0x0000d80001c47983 */ /* 0x002f280000300a00 */
[----:B------:R0:W-:Y:S04]  /*9ac0*/  STL [R1+0x51c], R4 ;  /* 0x00051c0401007387 */ /* 0x0001e80000100800 */
[----:B------:R-:W-:Y:S01]  /*9ad0*/  STL [R1+0x528], R198 ;  /* 0x000528c601007387 */ /* 0x000fe20000100800 */
[----:B0-----:R-:W-:-:S03]  /*9ae0*/  IMAD.MOV.U32 R4, RZ, RZ, R199 ;  /* 0x000000ffff047224 */ /* 0x001fc600078e00c7 */
[----:B------:R-:W-:Y:S04]  /*9af0*/  STL [R1+0x530], R246 ;  /* 0x000530f601007387 */ /* 0x000fe80000100800 */
[----:B------:R0:W-:Y:S04]  /*9b00*/  STL [R1+0x524], R4 ;  /* 0x0005240401007387 */ /* 0x0001e80000100800 */
[----:B------:R-:W4:Y:S01]  /*9b10*/  LDL.LU.64 R186, [R1+0x60] ;  /* 0x0000600001ba7983 */ /* 0x000f220000300a00 */
[----:B0-----:R-:W-:-:S03]  /*9b20*/  IMAD.MOV.U32 R4, RZ, RZ, R247 ;  /* 0x000000ffff047224 */ /* 0x001fc600078e00f7 */
[----:B------:R-:W-:Y:S04]  /*9b30*/  STL [R1+0x538], R202 ;  /* 0x000538ca01007387 */ /* 0x000fe80000100800 */
[----:B------:R0:W-:Y:S04]  /*9b40*/  STL [R1+0x52c], R4 ;  /* 0x00052c0401007387 */ /* 0x0001e80000100800 */
[----:B------:R-:W4:Y:S04]  /*9b50*/  LDL.LU.64 R198, [R1+0xf0] ;  /* 0x0000f00001c67983 */ /* 0x000f280000300a00 */
[----:B------:R-:W-:Y:S04]  /*9b60*/  STL [R1+0x534], R203 ;  /* 0x000534cb01007387 */ /* 0x000fe80000100800 */
[----:B-----5:R1:W-:Y:S01]  /*9b70*/  STL [R1+0x540], R180 ;  /* 0x000540b401007387 */ /* 0x0203e20000100800 */
[----:B0-----:R-:W-:-:S03]  /*9b80*/  IMAD.MOV.U32 R4, RZ, RZ, R181 ;  /* 0x000000ffff047224 */ /* 0x001fc600078e00b5 */
[----:B------:R-:W5:Y:S04]  /*9b90*/  LDL.LU.64 R246, [R1+0x70] ;  /* 0x0000700001f67983 */ /* 0x000f680000300a00 */
[----:B------:R-:W-:Y:S04]  /*9ba0*/  STL [R1+0x548], R190 ;  /* 0x000548be01007387 */ /* 0x000fe80000100800 */
[----:B------:R0:W-:Y:S04]  /*9bb0*/  STL [R1+0x53c], R4 ;  /* 0x00053c0401007387 */ /* 0x0001e80000100800 */
[----:B-1----:R-:W5:Y:S01]  /*9bc0*/  LDL.LU.64 R180, [R1+0x100] ;  /* 0x0001000001b47983 */ /* 0x002f620000300a00 */
[----:B0-----:R-:W-:-:S03]  /*9bd0*/  IMAD.MOV.U32 R4, RZ, RZ, R191 ;  /* 0x000000ffff047224 */ /* 0x001fc600078e00bf */
[----:B--2---:R-:W-:Y:S04]  /*9be0*/  STL [R1+0x550], R192 ;  /* 0x000550c001007387 */ /* 0x004fe80000100800 */
[----:B------:R0:W-:Y:S04]  /*9bf0*/  STL [R1+0x544], R4 ;  /* 0x0005440401007387 */ /* 0x0001e80000100800 */
[----:B------:R-:W2:Y:S01]  /*9c00*/  LDL.LU.64 R190, [R1+0x78] ;  /* 0x0000780001be7983 */ /* 0x000ea20000300a00 */
[----:B0-----:R-:W-:-:S03]  /*9c10*/  IMAD.MOV.U32 R4, RZ, RZ, R193 ;  /* 0x000000ffff047224 */ /* 0x001fc600078e00c1 */
[----:B---3--:R-:W-:Y:S04]  /*9c20*/  STL [R1+0x558], R168 ;  /* 0x000558a801007387 */ /* 0x008fe80000100800 */
[----:B------:R0:W-:Y:S04]  /*9c30*/  STL [R1+0x54c], R4 ;  /* 0x00054c0401007387 */ /* 0x0001e80000100800 */
[----:B------:R-:W3:Y:S01]  /*9c40*/  LDL.LU.64 R192, [R1+0x118] ;  /* 0x0001180001c07983 */ /* 0x000ee20000300a00 */
[----:B0-----:R-:W-:-:S03]  /*9c50*/  IMAD.MOV.U32 R4, RZ, RZ, R169 ;  /* 0x000000ffff047224 */ /* 0x001fc600078e00a9 */
[----:B----4-:R-:W-:Y:S04]  /*9c60*/  STL [R1+0x560], R172 ;  /* 0x000560ac01007387 */ /* 0x010fe80000100800 */
[----:B------:R0:W-:Y:S04]  /*9c70*/  STL [R1+0x554], R4 ;  /* 0x0005540401007387 */ /* 0x0001e80000100800 */
[----:B------:R-:W-:Y:S01]  /*9c80*/  STL [R1+0x568], R174 ;  /* 0x000568ae01007387 */ /* 0x000fe20000100800 */
[----:B0-----:R-:W-:-:S05]  /*9c90*/  IMAD.MOV.U32 R4, RZ, RZ, R173 ;  /* 0x000000ffff047224 */ /* 0x001fca00078e00ad */
[----:B------:R0:W-:Y:S04]  /*9ca0*/  STL [R1+0x55c], R4 ;  /* 0x00055c0401007387 */ /* 0x0001e80000100800 */
[----:B------:R-:W-:Y:S01]  /*9cb0*/  STL [R1+0x570], R184 ;  /* 0x000570b801007387 */ /* 0x000fe20000100800 */
[----:B0-----:R-:W-:-:S05]  /*9cc0*/  IMAD.MOV.U32 R4, RZ, RZ, R175 ;  /* 0x000000ffff047224 */ /* 0x001fca00078e00af */
[----:B------:R0:W-:Y:S04]  /*9cd0*/  STL [R1+0x564], R4 ;  /* 0x0005640401007387 */ /* 0x0001e80000100800 */
[----:B------:R-:W4:Y:S01]  /*9ce0*/  LDL.LU.64 R174, [R1+0x130] ;  /* 0x0001300001ae7983 */ /* 0x000f220000300a00 */
[----:B0-----:R-:W-:-:S03]  /*9cf0*/  IMAD.MOV.U32 R4, RZ, RZ, R185 ;  /* 0x000000ffff047224 */ /* 0x001fc600078e00b9 */
[----:B------:R-:W-:Y:S04]  /*9d00*/  STL [R1+0x578], R178 ;  /* 0x000578b201007387 */ /* 0x000fe80000100800 */
[----:B------:R0:W-:Y:S04]  /*9d10*/  STL [R1+0x56c], R4 ;  /* 0x00056c0401007387 */ /* 0x0001e80000100800 */
[----:B------:R-:W4:Y:S01]  /*9d20*/  LDL.LU.64 R184, [R1+0x88] ;  /* 0x0000880001b87983 */ /* 0x000f220000300a00 */
[----:B0-----:R-:W-:-:S03]  /*9d30*/  IMAD.MOV.U32 R4, RZ, RZ, R179 ;  /* 0x000000ffff047224 */ /* 0x001fc600078e00b3 */
[----:B------:R-:W-:Y:S04]  /*9d40*/  STL [R1+0x580], R196 ;  /* 0x000580c401007387 */ /* 0x000fe80000100800 */
[----:B------:R0:W-:Y:S04]  /*9d50*/  STL [R1+0x574], R4 ;  /* 0x0005740401007387 */ /* 0x0001e80000100800 */
[----:B------:R-:W4:Y:S01]  /*9d60*/  LDL.LU.64 R178, [R1+0x148] ;  /* 0x0001480001b27983 */ /* 0x000f220000300a00 */
[----:B0-----:R-:W-:-:S03]  /*9d70*/  IMAD.MOV.U32 R4, RZ, RZ, R197 ;  /* 0x000000ffff047224 */ /* 0x001fc600078e00c5 */
[----:B------:R-:W4:Y:S04]  /*9d80*/  LDL.LU.64 R196, [R1+0x98] ;  /* 0x0000980001c47983 */ /* 0x000f280000300a00 */
[----:B------:R0:W-:Y:S04]  /*9d90*/  STL [R1+0x57c], R4 ;  /* 0x00057c0401007387 */ /* 0x0001e80000100800 */
[----:B------:R1:W-:Y:S01]  /*9da0*/  STL [R1+0x588], R186 ;  /* 0x000588ba01007387 */ /* 0x0003e20000100800 */
[----:B0-----:R-:W-:-:S03]  /*9db0*/  IMAD.MOV.U32 R4, RZ, RZ, R187 ;  /* 0x000000ffff047224 */ /* 0x001fc600078e00bb */
[----:B-1----:R-:W4:Y:S04]  /*9dc0*/  LDL.LU.64 R186, [R1+0x158] ;  /* 0x0001580001ba7983 */ /* 0x002f280000300a00 */
[----:B------:R0:W-:Y:S04]  /*9dd0*/  STL [R1+0x584], R4 ;  /* 0x0005840401007387 */ /* 0x0001e80000100800 */
[----:B------:R1:W-:Y:S01]  /*9de0*/  STL [R1+0x590], R198 ;  /* 0x000590c601007387 */ /* 0x0003e20000100800 */
[----:B0-----:R-:W-:-:S03]  /*9df0*/  IMAD.MOV.U32 R4, RZ, RZ, R199 ;  /* 0x000000ffff047224 */ /* 0x001fc600078e00c7 */
[----:B-1----:R-:W4:Y:S04]  /*9e00*/  LDL.LU.64 R198, [R1+0xa0] ;  /* 0x0000a00001c67983 */ /* 0x002f280000300a00 */
[----:B------:R0:W-:Y:S04]  /*9e10*/  STL [R1+0x58c], R4 ;  /* 0x00058c0401007387 */ /* 0x0001e80000100800 */
[----:B-----5:R1:W-:Y:S01]  /*9e20*/  STL [R1+0x598], R246 ;  /* 0x000598f601007387 */ /* 0x0203e20000100800 */
[----:B0-----:R-:W-:-:S03]  /*9e30*/  IMAD.MOV.U32 R4, RZ, RZ, R247 ;  /* 0x000000ffff047224 */ /* 0x001fc600078e00f7 */
[----:B-1----:R-:W5:Y:S04]  /*9e40*/  LDL.LU.64 R246, [R1+0x168] ;  /* 0x0001680001f67983 */ /* 0x002f680000300a00 */
[----:B------:R0:W-:Y:S04]  /*9e50*/  STL [R1+0x594], R4 ;  /* 0x0005940401007387 */ /* 0x0001e80000100800 */
[----:B------:R-:W-:Y:S04]  /*9e60*/  STL [R1+0x5a0], R180 ;  /* 0x0005a0b401007387 */ /* 0x000fe80000100800 */
[----:B------:R-:W5:Y:S01]  /*9e70*/  LDL.LU.64 R168, [R1+0xb0] ;  /* 0x0000b00001a87983 */ /* 0x000f620000300a00 */
[----:B0-----:R-:W-:-:S05]  /*9e80*/  IMAD.MOV.U32 R4, RZ, RZ, R181 ;  /* 0x000000ffff047224 */ /* 0x001fca00078e00b5 */
[----:B------:R0:W-:Y:S04]  /*9e90*/  STL [R1+0x59c], R4 ;  /* 0x00059c0401007387 */ /* 0x0001e80000100800 */
[----:B--2---:R1:W-:Y:S04]  /*9ea0*/  STL [R1+0x5a8], R190 ;  /* 0x0005a8be01007387 */ /* 0x0043e80000100800 */
[----:B------:R-:W2:Y:S01]  /*9eb0*/  LDL.LU.64 R172, [R1+0x180] ;  /* 0x0001800001ac7983 */ /* 0x000ea20000300a00 */
[----:B0-----:R-:W-:-:S05]  /*9ec0*/  IMAD.MOV.U32 R4, RZ, RZ, R191 ;  /* 0x000000ffff047224 */ /* 0x001fca00078e00bf */
[----:B------:R0:W-:Y:S04]  /*9ed0*/  STL [R1+0x5a4], R4 ;  /* 0x0005a40401007387 */ /* 0x0001e80000100800 */
[----:B---3--:R3:W-:Y:S04]  /*9ee0*/  STL [R1+0x5b0], R192 ;  /* 0x0005b0c001007387 */ /* 0x0087e80000100800 */
[----:B-1----:R-:W2:Y:S01]  /*9ef0*/  LDL.LU.64 R190, [R1+0xb8] ;  /* 0x0000b80001be7983 */ /* 0x002ea20000300a00 */
[----:B0-----:R-:W-:-:S03]  /*9f00*/  IMAD.MOV.U32 R4, RZ, RZ, R193 ;  /* 0x000000ffff047224 */ /* 0x001fc600078e00c1 */
[----:B---3--:R-:W3:Y:S04]  /*9f10*/  LDL.LU.64 R192, [R1+0x190] ;  /* 0x0001900001c07983 */ /* 0x008ee80000300a00 */
[----:B------:R0:W-:Y:S04]  /*9f20*/  STL [R1+0x5ac], R4 ;  /* 0x0005ac0401007387 */ /* 0x0001e80000100800 */
[----:B------:R-:W-:Y:S04]  /*9f30*/  STL [R1+0x5b8], R218 ;  /* 0x0005b8da01007387 */ /* 0x000fe80000100800 */
[----:B------:R-:W-:Y:S04]  /*9f40*/  STL [R1+0x5b4], R219 ;  /* 0x0005b4db01007387 */ /* 0x000fe80000100800 */
[----:B------:R-:W3:Y:S04]  /*9f50*/  LDL.LU.64 R180, [R1+0xc8] ;  /* 0x0000c80001b47983 */ /* 0x000ee80000300a00 */
[----:B----4-:R1:W-:Y:S01]  /*9f60*/  STL [R1+0x5c0], R174 ;  /* 0x0005c0ae01007387 */ /* 0x0103e20000100800 */
[----:B0-----:R-:W-:-:S03]  /*9f70*/  IMAD.MOV.U32 R4, RZ, RZ, R175 ;  /* 0x000000ffff047224 */ /* 0x001fc600078e00af */
[----:B-1----:R-:W4:Y:S04]  /*9f80*/  LDL.LU.64 R174, [R1+0x1a0] ;  /* 0x0001a00001ae7983 */ /* 0x002f280000300a00 */
[----:B------:R0:W-:Y:S04]  /*9f90*/  STL [R1+0x5bc], R4 ;  /* 0x0005bc0401007387 */ /* 0x0001e80000100800 */
[----:B------:R1:W-:Y:S01]  /*9fa0*/  STL [R1+0x5c8], R184 ;  /* 0x0005c8b801007387 */ /* 0x0003e20000100800 */
[----:B0-----:R-:W-:-:S03]  /*9fb0*/  IMAD.MOV.U32 R4, RZ, RZ, R185 ;  /* 0x000000ffff047224 */ /* 0x001fc600078e00b9 */
[----:B-1----:R-:W4:Y:S04]  /*9fc0*/  LDL.LU.64 R184, [R1+0xd0] ;  /* 0x0000d00001b87983 */ /* 0x002f280000300a00 */
[----:B------:R0:W-:Y:S04]  /*9fd0*/  STL [R1+0x5c4], R4 ;  /* 0x0005c40401007387 */ /* 0x0001e80000100800 */
[----:B------:R1:W-:Y:S01]  /*9fe0*/  STL [R1+0x5d0], R178 ;  /* 0x0005d0b201007387 */ /* 0x0003e20000100800 */
[----:B0-----:R-:W-:-:S03]  /*9ff0*/  IMAD.MOV.U32 R4, RZ, RZ, R179 ;  /* 0x000000ffff047224 */ /* 0x001fc600078e00b3 */
[----:B------:R-:W-:Y:S04]  /*a000*/  STL [R1+0x5d8], R196 ;  /* 0x0005d8c401007387 */ /* 0x000fe80000100800 */
[----:B------:R0:W-:Y:S04]  /*a010*/  STL [R1+0x5cc], R4 ;  /* 0x0005cc0401007387 */ /* 0x0001e80000100800 */
[----:B-1----:R-:W4:Y:S01]  /*a020*/  LDL.LU.64 R178, [R1+0x1b0] ;  /* 0x0001b00001b27983 */ /* 0x002f220000300a00 */
        /* <DEDUP_REMOVED lines=9> */
[----:B-----5:R-:W-:Y:S04]  /*a0c0*/  STL [R1+0x5f0], R246 ;  /* 0x0005f0f601007387 */ /* 0x020fe80000100800 */
[----:B------:R0:W-:Y:S04]  /*a0d0*/  STL [R1+0x5e4], R4 ;  /* 0x0005e40401007387 */ /* 0x0001e80000100800 */
[----:B------:R-:W5:Y:S01]  /*a0e0*/  LDL.LU.64 R198, [R1+0xe8] ;  /* 0x0000e80001c67983 */ /* 0x000f620000300a00 */
[----:B0-----:R-:W-:-:S03]  /*a0f0*/  IMAD.MOV.U32 R4, RZ, RZ, R247 ;  /* 0x000000ffff047224 */ /* 0x001fc600078e00f7 */
[----:B------:R-:W-:Y:S04]  /*a100*/  STL [R1+0x5f8], R168 ;  /* 0x0005f8a801007387 */ /* 0x000fe80000100800 */
[----:B------:R0:W-:Y:S04]  /*a110*/  STL [R1+0x5ec], R4 ;  /* 0x0005ec0401007387 */ /* 0x0001e80000100800 */
[----:B------:R-:W5:Y:S01]  /*a120*/  LDL.LU.64 R246, [R1+0x1d8] ;  /* 0x0001d80001f67983 */ /* 0x000f620000300a00 */
[----:B0-----:R-:W-:-:S03]  /*a130*/  IMAD.MOV.U32 R4, RZ, RZ, R169 ;  /* 0x000000ffff047224 */ /* 0x001fc600078e00a9 */
[----:B--2---:R-:W-:Y:S04]  /*a140*/  STL [R1+0x600], R172 ;  /* 0x000600ac01007387 */ /* 0x004fe80000100800 */
[----:B------:R0:W-:Y:S02]  /*a150*/  STL [R1+0x5f4], R4 ;  /* 0x0005f40401007387 */ /* 0x0001e40000100800 */
[----:B0-----:R-:W-:Y:S02]  /*a160*/  IMAD.MOV.U32 R4, RZ, RZ, R173 ;  /* 0x000000ffff047224 */ /* 0x001fe400078e00ad */
[----:B------:R-:W-:Y:S04]  /*a170*/  STL [R1+0x608], R190 ;  /* 0x000608be01007387 */ /* 0x000fe80000100800 */
[----:B------:R0:W-:Y:S04]  /*a180*/  STL [R1+0x5fc], R4 ;  /* 0x0005fc0401007387 */ /* 0x0001e80000100800 */
[----:B---3--:R-:W-:Y:S01]  /*a190*/  STL [R1+0x610], R192 ;  /* 0x000610c001007387 */ /* 0x008fe20000100800 */
[----:B0-----:R-:W-:-:S05]  /*a1a0*/  IMAD.MOV.U32 R4, RZ, RZ, R191 ;  /* 0x000000ffff047224 */ /* 0x001fca00078e00bf */
[----:B------:R0:W-:Y:S04]  /*a1b0*/  STL [R1+0x604], R4 ;  /* 0x0006040401007387 */ /* 0x0001e80000100800 */
[----:B------:R-:W2:Y:S01]  /*a1c0*/  LDL.LU.64 R190, [R1+0x1e8] ;  /* 0x0001e80001be7983 */ /* 0x000ea20000300a00 */
[----:B0-----:R-:W-:-:S03]  /*a1d0*/  IMAD.MOV.U32 R4, RZ, RZ, R193 ;  /* 0x000000ffff047224 */ /* 0x001fc600078e00c1 */
[----:B------:R-:W-:Y:S04]  /*a1e0*/  STL [R1+0x618], R180 ;  /* 0x000618b401007387 */ /* 0x000fe80000100800 */
[----:B------:R0:W-:Y:S04]  /*a1f0*/  STL [R1+0x60c], R4 ;  /* 0x00060c0401007387 */ /* 0x0001e80000100800 */
[----:B------:R-:W3:Y:S01]  /*a200*/  LDL.LU.64 R192, [R1+0xf8] ;  /* 0x0000f80001c07983 */ /* 0x000ee20000300a00 */
[----:B0-----:R-:W-:-:S03]  /*a210*/  IMAD.MOV.U32 R4, RZ, RZ, R181 ;  /* 0x000000ffff047224 */ /* 0x001fc600078e00b5 */
[----:B----4-:R-:W-:Y:S04]  /*a220*/  STL [R1+0x620], R174 ;  /* 0x000620ae01007387 */ /* 0x010fe80000100800 */
[----:B------:R0:W-:Y:S04]  /*a230*/  STL [R1+0x614], R4 ;  /* 0x0006140401007387 */ /* 0x0001e80000100800 */
[----:B------:R-:W4:Y:S01]  /*a240*/  LDL.LU.64 R180, [R1+0x1f8] ;  /* 0x0001f80001b47983 */ /* 0x000f220000300a00 */
[----:B0-----:R-:W-:-:S03]  /*a250*/  IMAD.MOV.U32 R4, RZ, RZ, R175 ;  /* 0x000000ffff047224 */ /* 0x001fc600078e00af */
[----:B------:R-:W-:Y:S04]  /*a260*/  STL [R1+0x628], R184 ;  /* 0x000628b801007387 */ /* 0x000fe80000100800 */
[----:B------:R0:W-:Y:S04]  /*a270*/  STL [R1+0x61c], R4 ;  /* 0x00061c0401007387 */ /* 0x0001e80000100800 */
[----:B------:R-:W4:Y:S04]  /*a280*/  LDL.LU.64 R168, [R1+0x108] ;  /* 0x0001080001a87983 */ /* 0x000f280000300a00 */
[----:B------:R-:W4:Y:S01]  /*a290*/  LDL.LU.64 R174, [R1+0x200] ;  /* 0x0002000001ae7983 */ /* 0x000f220000300a00 */
[----:B0-----:R-:W-:-:S05]  /*a2a0*/  IMAD.MOV.U32 R4, RZ, RZ, R185 ;  /* 0x000000ffff047224 */ /* 0x001fca00078e00b9 */
[----:B------:R0:W-:Y:S04]  /*a2b0*/  STL [R1+0x624], R4 ;  /* 0x0006240401007387 */ /* 0x0001e80000100800 */
[----:B------:R-:W-:Y:S04]  /*a2c0*/  STL [R1+0x630], R178 ;  /* 0x000630b201007387 */ /* 0x000fe80000100800 */
[----:B------:R-:W4:Y:S01]  /*a2d0*/  LDL.LU.64 R184, [R1+0x110] ;  /* 0x0001100001b87983 */ /* 0x000f220000300a00 */
[----:B0-----:R-:W-:-:S03]  /*a2e0*/  IMAD.MOV.U32 R4, RZ, RZ, R179 ;  /* 0x000000ffff047224 */ /* 0x001fc600078e00b3 */
[----:B------:R-:W-:Y:S04]  /*a2f0*/  STL [R1+0x638], R196 ;  /* 0x000638c401007387 */ /* 0x000fe80000100800 */
[----:B------:R0:W-:Y:S02]  /*a300*/  STL [R1+0x62c], R4 ;  /* 0x00062c0401007387 */ /* 0x0001e40000100800 */
[----:B0-----:R-:W-:Y:S02]  /*a310*/  IMAD.MOV.U32 R4, RZ, RZ, R197 ;  /* 0x000000ffff047224 */ /* 0x001fe400078e00c5 */
[----:B------:R-:W4:Y:S04]  /*a320*/  LDL.LU.64 R196, [R1+0x210] ;  /* 0x0002100001c47983 */ /* 0x000f280000300a00 */
[----:B------:R0:W-:Y:S04]  /*a330*/  STL [R1+0x634], R4 ;  /* 0x0006340401007387 */ /* 0x0001e80000100800 */
[----:B------:R-:W-:Y:S04]  /*a340*/  STL [R1+0x640], R186 ;  /* 0x000640ba01007387 */ /* 0x000fe80000100800 */
[----:B------:R-:W4:Y:S01]  /*a350*/  LDL.LU.64 R172, [R1+0x120] ;  /* 0x0001200001ac7983 */ /* 0x000f220000300a00 */
[----:B0-----:R-:W-:-:S05]  /*a360*/  IMAD.MOV.U32 R4, RZ, RZ, R187 ;  /* 0x000000ffff047224 */ /* 0x001fca00078e00bb */
[----:B------:R0:W-:Y:S04]  /*a370*/  STL [R1+0x63c], R4 ;  /* 0x00063c0401007387 */ /* 0x0001e80000100800 */
[----:B-----5:R1:W-:Y:S01]  /*a380*/  STL [R1+0x648], R198 ;  /* 0x000648c601007387 */ /* 0x0203e20000100800 */
[----:B0-----:R-:W-:-:S03]  /*a390*/  IMAD.MOV.U32 R4, RZ, RZ, R199 ;  /* 0x000000ffff047224 */ /* 0x001fc600078e00c7 */
[----:B------:R-:W5:Y:S04]  /*a3a0*/  LDL.LU.64 R178, [R1+0x218] ;  /* 0x0002180001b27983 */ /* 0x000f680000300a00 */
[----:B------:R-:W-:Y:S04]  /*a3b0*/  STL [R1+0x650], R246 ;  /* 0x000650f601007387 */ /* 0x000fe80000100800 */
[----:B------:R0:W-:Y:S04]  /*a3c0*/  STL [R1+0x644], R4 ;  /* 0x0006440401007387 */ /* 0x0001e80000100800 */
[----:B-1----:R-:W5:Y:S01]  /*a3d0*/  LDL.LU.64 R198, [R1+0x128] ;  /* 0x0001280001c67983 */ /* 0x002f620000300a00 */
[----:B0-----:R-:W-:-:S03]  /*a3e0*/  IMAD.MOV.U32 R4, RZ, RZ, R247 ;  /* 0x000000ffff047224 */ /* 0x001fc600078e00f7 */
[----:B------:R-:W-:Y:S04]  /*a3f0*/  STL [R1+0x658], R236 ;  /* 0x000658ec01007387 */ /* 0x000fe80000100800 */
[----:B------:R0:W-:Y:S04]  /*a400*/  STL [R1+0x64c], R4 ;  /* 0x00064c0401007387 */ /* 0x0001e80000100800 */
[----:B------:R-:W5:Y:S04]  /*a410*/  LDL.LU.64 R246, [R1+0x220] ;  /* 0x0002200001f67983 */ /* 0x000f680000300a00 */
[----:B------:R-:W-:Y:S04]  /*a420*/  STL [R1+0x654], R237 ;  /* 0x000654ed01007387 */ /* 0x000fe80000100800 */
[----:B------:R-:W5:Y:S04]  /*a430*/  LDL.LU.64 R186, [R1+0x138] ;  /* 0x0001380001ba7983 */ /* 0x000f680000300a00 */
[----:B--2---:R1:W-:Y:S01]  /*a440*/  STL [R1+0x660], R190 ;  /* 0x000660be01007387 */ /* 0x0043e20000100800 */
[----:B0-----:R-:W-:-:S03]  /*a450*/  IMAD.MOV.U32 R4, RZ, RZ, R191 ;  /* 0x000000ffff047224 */ /* 0x001fc600078e00bf */
[----:B-1----:R-:W2:Y:S04]  /*a460*/  LDL.LU.64 R190, [R1+0x230] ;  /* 0x0002300001be7983 */ /* 0x002ea80000300a00 */
[----:B------:R0:W-:Y:S04]  /*a470*/  STL [R1+0x65c], R4 ;  /* 0x00065c0401007387 */ /* 0x0001e80000100800 */
[----:B---3--:R1:W-:Y:S01]  /*a480*/  STL [R1+0x668], R192 ;  /* 0x000668c001007387 */ /* 0x0083e20000100800 */
[----:B0-----:R-:W-:-:S03]  /*a490*/  IMAD.MOV.U32 R4, RZ, RZ, R193 ;  /* 0x000000ffff047224 */ /* 0x001fc600078e00c1 */
[----:B-1----:R-:W3:Y:S04]  /*a4a0*/  LDL.LU.64 R192, [R1+0x140] ;  /* 0x0001400001c07983 */ /* 0x002ee80000300a00 */
[----:B------:R0:W-:Y:S04]  /*a4b0*/  STL [R1+0x664], R4 ;  /* 0x0006640401007387 */ /* 0x0001e80000100800 */
[----:B----4-:R1:W-:Y:S01]  /*a4c0*/  STL [R1+0x670], R180 ;  /* 0x000670b401007387 */ /* 0x0103e20000100800 */
[----:B0-----:R-:W-:-:S03]  /*a4d0*/  IMAD.MOV.U32 R4, RZ, RZ, R181 ;  /* 0x000000ffff047224 */ /* 0x001fc600078e00b5 */
[----:B-1----:R-:W4:Y:S04]  /*a4e0*/  LDL.LU.64 R180, [R1+0x238] ;  /* 0x0002380001b47983 */ /* 0x002f280000300a00 */
[----:B------:R0:W-:Y:S04]  /*a4f0*/  STL [R1+0x66c], R4 ;  /* 0x00066c0401007387 */ /* 0x0001e80000100800 */
[----:B------:R-:W-:Y:S01]  /*a500*/  STL [R1+0x678], R168 ;  /* 0x000678a801007387 */ /* 0x000fe20000100800 */
[----:B0-----:R-:W-:-:S03]  /*a510*/  IMAD.MOV.U32 R4, RZ, RZ, R169 ;  /* 0x000000ffff047224 */ /* 0x001fc600078e00a9 */
[----:B------:R-:W-:Y:S04]  /*a520*/  STL [R1+0x680], R174 ;  /* 0x000680ae01007387 */ /* 0x000fe80000100800 */
[----:B------:R0:W-:Y:S04]  /*a530*/  STL [R1+0x674], R4 ;  /* 0x0006740401007387 */ /* 0x0001e80000100800 */
[----:B------:R-:W-:Y:S01]  /*a540*/  STL [R1+0x688], R184 ;  /* 0x000688b801007387 */ /* 0x000fe20000100800 */
[----:B0-----:R-:W-:-:S05]  /*a550*/  IMAD.MOV.U32 R4, RZ, RZ, R175 ;  /* 0x000000ffff047224 */ /* 0x001fca00078e00af */
        /* <DEDUP_REMOVED lines=9> */
[----:B------:R-:W-:Y:S01]  /*a5f0*/  STL [R1+0x698], R172 ;  /* 0x000698ac01007387 */ /* 0x000fe20000100800 */
[----:B0-----:R-:W-:-:S03]  /*a600*/  IMAD.MOV.U32 R4, RZ, RZ, R173 ;  /* 0x000000ffff047224 */ /* 0x001fc600078e00ad */
[----:B-----5:R-:W-:Y:S04]  /*a610*/  STL [R1+0x6a0], R178 ;  /* 0x0006a0b201007387 */ /* 0x020fe80000100800 */
[----:B------:R0:W-:Y:S02]  /*a620*/  STL [R1+0x694], R4 ;  /* 0x0006940401007387 */ /* 0x0001e40000100800 */
[----:B0-----:R-:W-:Y:S02]  /*a630*/  IMAD.MOV.U32 R4, RZ, RZ, R179 ;  /* 0x000000ffff047224 */ /* 0x001fe400078e00b3 */
[----:B------:R-:W5:Y:S04]  /*a640*/  LDL.LU.64 R178, [R1+0x258] ;  /* 0x0002580001b27983 */ /* 0x000f680000300a00 */
[----:B------:R0:W-:Y:S04]  /*a650*/  STL [R1+0x69c], R4 ;  /* 0x00069c0401007387 */ /* 0x0001e80000100800 */
[----:B------:R1:W-:Y:S01]  /*a660*/  STL [R1+0x6a8], R198 ;  /* 0x0006a8c601007387 */ /* 0x0003e20000100800 */
[----:B0-----:R-:W-:-:S03]  /*a670*/  IMAD.MOV.U32 R4, RZ, RZ, R199 ;  /* 0x000000ffff047224 */ /* 0x001fc600078e00c7 */
[----:B-1----:R-:W5:Y:S04]  /*a680*/  LDL.LU.64 R198, [R1+0x160] ;  /* 0x0001600001c67983 */ /* 0x002f680000300a00 */
[----:B------:R0:W-:Y:S04]  /*a690*/  STL [R1+0x6a4], R4 ;  /* 0x0006a40401007387 */ /* 0x0001e80000100800 */
[----:B------:R1:W-:Y:S01]  /*a6a0*/  STL [R1+0x6b0], R246 ;  /* 0x0006b0f601007387 */ /* 0x0003e20000100800 */
[----:B0-----:R-:W-:-:S03]  /*a6b0*/  IMAD.MOV.U32 R4, RZ, RZ, R247 ;  /* 0x000000ffff047224 */ /* 0x001fc600078e00f7 */
        /* <DEDUP_REMOVED lines=19> */
[----:B------:R-:W-:Y:S01]  /*a7f0*/  STL [R1+0x6d4], R113 ;  /* 0x0006d47101007387 */ /* 0x000fe20000100800 */
[----:B0-----:R-:W-:-:S03]  /*a800*/  IMAD.MOV.U32 R4, RZ, RZ, R175 ;  /* 0x000000ffff047224 */ /* 0x001fc600078e00af */
[----:B------:R0:W-:Y:S04]  /*a810*/  STL [R1+0x6e0], R174 ;  /* 0x0006e0ae01007387 */ /* 0x0001e80000100800 */
[----:B------:R-:W-:Y:S04]  /*a820*/  STL [R1+0x6e8], R184 ;  /* 0x0006e8b801007387 */ /* 0x000fe80000100800 */
[----:B------:R1:W-:Y:S04]  /*a830*/  STL [R1+0x6dc], R4 ;  /* 0x0006dc0401007387 */ /* 0x0003e80000100800 */
[----:B0-----:R-:W4:Y:S01]  /*a840*/  LDL.LU.64 R174, [R1+0x740] ;  /* 0x0007400001ae7983 */ /* 0x001f220000300a00 */
[----:B-1----:R-:W-:-:S05]  /*a850*/  IMAD.MOV.U32 R4, RZ, RZ, R185 ;  /* 0x000000ffff047224 */ /* 0x002fca00078e00b9 */
[----:B------:R0:W-:Y:S04]  /*a860*/  STL [R1+0x6e4], R4 ;  /* 0x0006e40401007387 */ /* 0x0001e80000100800 */
[----:B------:R1:W-:Y:S01]  /*a870*/  STL [R1+0x6f0], R196 ;  /* 0x0006f0c401007387 */ /* 0x0003e20000100800 */
[----:B0-----:R-:W-:-:S03]  /*a880*/  IMAD.MOV.U32 R4, RZ, RZ, R197 ;  /* 0x000000ffff047224 */ /* 0x001fc600078e00c5 */
[----:B------:R-:W-:Y:S04]  /*a890*/  STL [R1+0x6f8], R116 ;  /* 0x0006f87401007387 */ /* 0x000fe80000100800 */
[----:B------:R0:W-:Y:S04]  /*a8a0*/  STL [R1+0x6ec], R4 ;  /* 0x0006ec0401007387 */ /* 0x0001e80000100800 */
[----:B-1----:R-:W4:Y:S04]  /*a8b0*/  LDL.LU.64 R196, [R1+0x188] ;  /* 0x0001880001c47983 */ /* 0x002f280000300a00 */
[----:B------:R-:W-:Y:S04]  /*a8c0*/  STL [R1+0x6f4], R117 ;  /* 0x0006f47501007387 */ /* 0x000fe80000100800 */
[----:B-----5:R-:W-:Y:S01]  /*a8d0*/  STL [R1+0x700], R178 ;  /* 0x000700b201007387 */ /* 0x020fe20000100800 */
[----:B0-----:R-:W-:-:S03]  /*a8e0*/  IMAD.MOV.U32 R4, RZ, RZ, R179 ;  /* 0x000000ffff047224 */ /* 0x001fc600078e00b3 */
[----:B------:R-:W5:Y:S04]  /*a8f0*/  LDL.LU.64 R184, [R1+0x750] ;  /* 0x0007500001b87983 */ /* 0x000f680000300a00 */
[----:B------:R-:W-:Y:S04]  /*a900*/  STL [R1+0x708], R198 ;  /* 0x000708c601007387 */ /* 0x000fe80000100800 */
[----:B------:R0:W-:Y:S04]  /*a910*/  STL [R1+0x6fc], R4 ;  /* 0x0006fc0401007387 */ /* 0x0001e80000100800 */
[----:B------:R-:W5:Y:S01]  /*a920*/  LDL.LU.64 R168, [R1+0x198] ;  /* 0x0001980001a87983 */ /* 0x000f620000300a00 */
[----:B0-----:R-:W-:-:S03]  /*a930*/  IMAD.MOV.U32 R4, RZ, RZ, R199 ;  /* 0x000000ffff047224 */ /* 0x001fc600078e00c7 */
[----:B------:R-:W5:Y:S04]  /*a940*/  LDL.LU.64 R198, [R1+0x760] ;  /* 0x0007600001c67983 */ /* 0x000f680000300a00 */
[----:B------:R0:W-:Y:S04]  /*a950*/  STL [R1+0x704], R4 ;  /* 0x0007040401007387 */ /* 0x0001e80000100800 */
[----:B------:R1:W-:Y:S01]  /*a960*/  STL [R1+0x710], R246 ;  /* 0x000710f601007387 */ /* 0x0003e20000100800 */
[----:B0-----:R-:W-:-:S03]  /*a970*/  IMAD.MOV.U32 R4, RZ, RZ, R247 ;  /* 0x000000ffff047224 */ /* 0x001fc600078e00f7 */
[----:B-1----:R-:W5:Y:S04]  /*a980*/  LDL.LU.64 R246, [R1+0x1a8] ;  /* 0x0001a80001f67983 */ /* 0x002f680000300a00 */
[----:B------:R0:W-:Y:S04]  /*a990*/  STL [R1+0x70c], R4 ;  /* 0x00070c0401007387 */ /* 0x0001e80000100800 */
[----:B--2---:R1:W-:Y:S01]  /*a9a0*/  STL [R1+0x718], R186 ;  /* 0x000718ba01007387 */ /* 0x0043e20000100800 */
[----:B0-----:R-:W-:-:S03]  /*a9b0*/  IMAD.MOV.U32 R4, RZ, RZ, R187 ;  /* 0x000000ffff047224 */ /* 0x001fc600078e00bb */
[----:B-1----:R-:W2:Y:S04]  /*a9c0*/  LDL.LU.64 R186, [R1+0x770] ;  /* 0x0007700001ba7983 */ /* 0x002ea80000300a00 */
[----:B------:R0:W-:Y:S04]  /*a9d0*/  STL [R1+0x714], R4 ;  /* 0x0007140401007387 */ /* 0x0001e80000100800 */
[----:B---3--:R1:W-:Y:S04]  /*a9e0*/  STL [R1+0x720], R190 ;  /* 0x000720be01007387 */ /* 0x0083e80000100800 */
[----:B------:R-:W3:Y:S01]  /*a9f0*/  LDL.LU.64 R178, [R1+0x1b8] ;  /* 0x0001b80001b27983 */ /* 0x000ee20000300a00 */
[----:B0-----:R-:W-:-:S05]  /*aa00*/  IMAD.MOV.U32 R4, RZ, RZ, R191 ;  /* 0x000000ffff047224 */ /* 0x001fca00078e00bf */
[----:B------:R0:W-:Y:S04]  /*aa10*/  STL [R1+0x71c], R4 ;  /* 0x00071c0401007387 */ /* 0x0001e80000100800 */
[----:B----4-:R4:W-:Y:S04]  /*aa20*/  STL [R1+0x728], R192 ;  /* 0x000728c001007387 */ /* 0x0109e80000100800 */
[----:B-1----:R-:W3:Y:S01]  /*aa30*/  LDL.LU.64 R190, [R1+0x780] ;  /* 0x0007800001be7983 */ /* 0x002ee20000300a00 */
[----:B0-----:R-:W-:-:S03]  /*aa40*/  IMAD.MOV.U32 R4, RZ, RZ, R193 ;  /* 0x000000ffff047224 */ /* 0x001fc600078e00c1 */
[----:B------:R-:W-:Y:S04]  /*aa50*/  STL [R1+0x730], R180 ;  /* 0x000730b401007387 */ /* 0x000fe80000100800 */
[----:B------:R0:W-:Y:S04]  /*aa60*/  STL [R1+0x724], R4 ;  /* 0x0007240401007387 */ /* 0x0001e80000100800 */
[----:B----4-:R-:W4:Y:S01]  /*aa70*/  LDL.LU.64 R192, [R1+0x1c0] ;  /* 0x0001c00001c07983 */ /* 0x010f220000300a00 */
[----:B0-----:R-:W-:-:S03]  /*aa80*/  IMAD.MOV.U32 R4, RZ, RZ, R181 ;  /* 0x000000ffff047224 */ /* 0x001fc600078e00b5 */
[----:B------:R-:W-:Y:S04]  /*aa90*/  STL [R1+0x738], R124 ;  /* 0x0007387c01007387 */ /* 0x000fe80000100800 */
[----:B------:R0:W-:Y:S04]  /*aaa0*/  STL [R1+0x72c], R4 ;  /* 0x00072c0401007387 */ /* 0x0001e80000100800 */
[----:B------:R-:W4:Y:S04]  /*aab0*/  LDL.LU.64 R172, [R1+0x790] ;  /* 0x0007900001ac7983 */ /* 0x000f280000300a00 */
[----:B------:R-:W-:Y:S04]  /*aac0*/  STL [R1+0x734], R125 ;  /* 0x0007347d01007387 */ /* 0x000fe80000100800 */
[----:B------:R1:W-:Y:S04]  /*aad0*/  STL [R1+0x740], R174 ;  /* 0x000740ae01007387 */ /* 0x0003e80000100800 */
[----:B------:R-:W4:Y:S01]  /*aae0*/  LDL.LU.64 R180, [R1+0x1d0] ;  /* 0x0001d00001b47983 */ /* 0x000f220000300a00 */
        /* <DEDUP_REMOVED lines=10> */
[----:B------:R0:W-:Y:S02]  /*ab90*/  STL [R1+0x74c], R4 ;  /* 0x00074c0401007387 */ /* 0x0001e40000100800 */
[----:B0-----:R-:W-:Y:S02]  /*aba0*/  IMAD.MOV.U32 R4, RZ, RZ, R169 ;  /* 0x000000ffff047224 */ /* 0x001fe400078e00a9 */
[----:B------:R-:W-:Y:S04]  /*abb0*/  STL [R1+0x758], R168 ;  /* 0x000758a801007387 */ /* 0x000fe80000100800 */
[----:B------:R-:W-:Y:S04]  /*abc0*/  STL [R1+0x760], R198 ;  /* 0x000760c601007387 */ /* 0x000fe80000100800 */
[----:B------:R0:W-:Y:S02]  /*abd0*/  STL [R1+0x754], R4 ;  /* 0x0007540401007387 */ /* 0x0001e40000100800 */
[----:B0-----:R-:W-:-:S02]  /*abe0*/  IMAD.MOV.U32 R4, RZ, RZ, R199 ;  /* 0x000000ffff047224 */ /* 0x001fc400078e00c7 */
        /* <DEDUP_REMOVED lines=10> */
[----:B---3--:R1:W-:Y:S01]  /*ac90*/  STL [R1+0x778], R178 ;  /* 0x000778b201007387 */ /* 0x0083e20000100800 */
[----:B0-----:R-:W-:-:S03]  /*aca0*/  IMAD.MOV.U32 R4, RZ, RZ, R179 ;  /* 0x000000ffff047224 */ /* 0x001fc600078e00b3 */
[----:B------:R-:W-:Y:S04]  /*acb0*/  STL [R1+0x780], R190 ;  /* 0x000780be01007387 */ /* 0x000fe80000100800 */
[----:B------:R0:W-:Y:S04]  /*acc0*/  STL [R1+0x774], R4 ;  /* 0x0007740401007387 */ /* 0x0001e80000100800 */
[----:B-1----:R-:W3:Y:S01]  /*acd0*/  LDL.LU.64 R178, [R1+0x7e0] ;  /* 0x0007e00001b27983 */ /* 0x002ee20000300a00 */
[----:B0-----:R-:W-:-:S05]  /*ace0*/  IMAD.MOV.U32 R4, RZ, RZ, R191 ;  /* 0x000000ffff047224 */ /* 0x001fca00078e00bf */
[----:B------:R0:W-:Y:S04]  /*acf0*/  STL [R1+0x77c], R4 ;  /* 0x00077c0401007387 */ /* 0x0001e80000100800 */
[----:B----4-:R1:W-:Y:S04]  /*ad00*/  STL [R1+0x788], R192 ;  /* 0x000788c001007387 */ /* 0x0103e80000100800 */
[----:B------:R-:W4:Y:S01]  /*ad10*/  LDL.LU.64 R190, [R1+0x208] ;  /* 0x0002080001be7983 */ /* 0x000f220000300a00 */
[----:B0-----:R-:W-:-:S03]  /*ad20*/  IMAD.MOV.U32 R4, RZ, RZ, R193 ;  /* 0x000000ffff047224 */ /* 0x001fc600078e00c1 */
[----:B------:R-:W-:Y:S04]  /*ad30*/  STL [R1+0x790], R172 ;  /* 0x000790ac01007387 */ /* 0x000fe80000100800 */
[----:B------:R0:W-:Y:S04]  /*ad40*/  STL [R1+0x784], R4 ;  /* 0x0007840401007387 */ /* 0x0001e80000100800 */
[----:B-1----:R-:W4:Y:S01]  /*ad50*/  LDL.LU.64 R192, [R1+0x7f0] ;  /* 0x0007f00001c07983 */ /* 0x002f220000300a00 */
[----:B0-----:R-:W-:-:S03]  /*ad60*/  IMAD.MOV.U32 R4, RZ, RZ, R173 ;  /* 0x000000ffff047224 */ /* 0x001fc600078e00ad */
[----:B------:R-:W-:Y:S04]  /*ad70*/  STL [R1+0x798], R180 ;  /* 0x000798b401007387 */ /* 0x000fe80000100800 */
[----:B------:R0:W-:Y:S04]  /*ad80*/  STL [R1+0x78c], R4 ;  /* 0x00078c0401007387 */ /* 0x0001e80000100800 */
[----:B------:R-:W-:Y:S01]  /*ad90*/  STL [R1+0x7a0], R174 ;  /* 0x0007a0ae01007387 */ /* 0x000fe20000100800 */
[----:B0-----:R-:W-:-:S05]  /*ada0*/  IMAD.MOV.U32 R4, RZ, RZ, R181 ;  /* 0x000000ffff047224 */ /* 0x001fca00078e00b5 */
[----:B------:R0:W-:Y:S01]  /*adb0*/  STL [R1+0x794], R4 ;  /* 0x0007940401007387 */ /* 0x0001e20000100800 */
[----:B------:R-:W-:Y:S01]  /*adc0*/  IMAD R169, R8, 0x2a, RZ ;  /* 0x0000002a08a97824 */ /* 0x000fe200078e02ff */
[C---:B------:R-:W-:Y:S01]  /*add0*/  LOP3.LUT R10, R26.reuse, 0x10, RZ, 0x3c, !PT ;  /* 0x000000101a0a7812 */ /* 0x040fe200078e3cff */
[----:B------:R-:W1:Y:S01]  /*ade0*/  LDC R8, c[0x0][0x238] ;  /* 0x00008e00ff087b82 */ /* 0x000e620000000800 */
[----:B------:R-:W4:Y:S01]  /*adf0*/  LDL.LU.64 R180, [R1+0x800] ;  /* 0x0008000001b47983 */ /* 0x000f220000300a00 */
[----:B0-----:R-:W-:Y:S01]  /*ae00*/  IMAD.MOV.U32 R4, RZ, RZ, R175 ;  /* 0x000000ffff047224 */ /* 0x001fe200078e00af */
[C---:B------:R-:W-:Y:S02]  /*ae10*/  LOP3.LUT R11, R26.reuse, 0x20, RZ, 0x3c, !PT ;  /* 0x000000201a0b7812 */ /* 0x040fe400078e3cff */
[C---:B------:R-:W-:Y:S02]  /*ae20*/  LOP3.LUT R13, R26.reuse, 0x40, RZ, 0x3c, !PT ;  /* 0x000000401a0d7812 */ /* 0x040fe400078e3cff */
[C---:B------:R-:W-:Y:S01]  /*ae30*/  LOP3.LUT R14, R26.reuse, 0x50, RZ, 0x3c, !PT ;  /* 0x000000501a0e7812 */ /* 0x040fe200078e3cff */
[----:B------:R-:W-:Y:S01]  /*ae40*/  STL [R1+0x7a8], R196 ;  /* 0x0007a8c401007387 */ /* 0x000fe20000100800 */
[----:B------:R-:W-:-:S02]  /*ae50*/  LOP3.LUT R15, R26, 0x60, RZ, 0x3c, !PT ;  /* 0x000000601a0f7812 */ /* 0x000fc400078e3cff */
[----:B------:R-:W-:Y:S01]  /*ae60*/  LOP3.LUT R16, R26, 0x70, RZ, 0x3c, !PT ;  /* 0x000000701a107812 */ /* 0x000fe200078e3cff */
[----:B------:R0:W-:Y:S01]  /*ae70*/  STL [R1+0x79c], R4 ;  /* 0x00079c0401007387 */ /* 0x0001e20000100800 */
[C---:B------:R-:W-:Y:S02]  /*ae80*/  LOP3.LUT R17, R27.reuse, 0x10, RZ, 0x3c, !PT ;  /* 0x000000101b117812 */ /* 0x040fe400078e3cff */
[C---:B------:R-:W-:Y:S02]  /*ae90*/  LOP3.LUT R18, R27.reuse, 0x20, RZ, 0x3c, !PT ;  /* 0x000000201b127812 */ /* 0x040fe400078e3cff */
[C---:B------:R-:W-:Y:S02]  /*aea0*/  LOP3.LUT R19, R27.reuse, 0x30, RZ, 0x3c, !PT ;  /* 0x000000301b137812 */ /* 0x040fe400078e3cff */
[C---:B------:R-:W-:Y:S02]  /*aeb0*/  LOP3.LUT R20, R27.reuse, 0x40, RZ, 0x3c, !PT ;  /* 0x000000401b147812 */ /* 0x040fe400078e3cff */
[C---:B------:R-:W-:Y:S01]  /*aec0*/  LOP3.LUT R21, R27.reuse, 0x50, RZ, 0x3c, !PT ;  /* 0x000000501b157812 */ /* 0x040fe200078e3cff */
[----:B0-----:R-:W-:Y:S01]  /*aed0*/  IMAD.MOV.U32 R4, RZ, RZ, R197 ;  /* 0x000000ffff047224 */ /* 0x001fe200078e00c5 */
[C---:B------:R-:W-:Y:S01]  /*aee0*/  LOP3.LUT R22, R27.reuse, 0x60, RZ, 0x3c, !PT ;  /* 0x000000601b167812 */ /* 0x040fe200078e3cff */
[----:B------:R-:W4:Y:S01]  /*aef0*/  LDL.LU.64 R196, [R1+0x810] ;  /* 0x0008100001c47983 */ /* 0x000f220000300a00 */
[----:B------:R-:W-:Y:S01]  /*af00*/  LOP3.LUT R23, R27, 0x70, RZ, 0x3c, !PT ;  /* 0x000000701b177812 */ /* 0x000fe200078e3cff */
[----:B------:R-:W-:Y:S01]  /*af10*/  IMAD R56, R162, 0x8e, RZ ;  /* 0x0000008ea2387824 */ /* 0x000fe200078e02ff */
[----:B------:R-:W0:Y:S01]  /*af20*/  LDC R174, c[0x0][0x238] ;  /* 0x00008e00ffae7b82 */ /* 0x000e220000000800 */
[----:B------:R5:W-:Y:S02]  /*af30*/  STL [R1+0x7a4], R4 ;  /* 0x0007a40401007387 */ /* 0x000be40000100800 */
[----:B-----5:R-:W-:-:S02]  /*af40*/  IMAD.MOV.U32 R4, RZ, RZ, R185 ;  /* 0x000000ffff047224 */ /* 0x020fc400078e00b9 */
[----:B------:R5:W-:Y:S04]  /*af50*/  STL [R1+0x7b0], R184 ;  /* 0x0007b0b801007387 */ /* 0x000be80000100800 */
[----:B------:R-:W-:Y:S04]  /*af60*/  STL [R1+0x7b8], R170 ;  /* 0x0007b8aa01007387 */ /* 0x000fe80000100800 */
[----:B------:R-:W-:Y:S04]  /*af70*/  STL [R1+0x7ac], R4 ;  /* 0x0007ac0401007387 */ /* 0x000fe80000100800 */
[----:B------:R0:W-:Y:S04]  /*af80*/  STL [R1+0x7b4], R171 ;  /* 0x0007b4ab01007387 */ /* 0x0001e80000100800 */
[----:B-----5:R-:W5:Y:S01]  /*af90*/  LDL.LU.64 R184, [R1+0x820] ;  /* 0x0008200001b87983 */ /* 0x020f620000300a00 */
[----:B-1----:R-:W-:-:S02]  /*afa0*/  IMAD R173, R8, 0x88, RZ ;  /* 0x0000008808ad7824 */ /* 0x002fc400078e02ff */
[----:B------:R-:W1:Y:S01]  /*afb0*/  LDC R8, c[0x0][0x238] ;  /* 0x00008e00ff087b82 */ /* 0x000e620000000800 */
[----:B------:R-:W-:-:S07]  /*afc0*/  IMAD R57, R166, 0x8a, RZ ;  /* 0x0000008aa6397824 */ /* 0x000fce00078e02ff */
[----:B0-----:R-:W0:Y:S01]  /*afd0*/  LDC R171, c[0x0][0x238] ;  /* 0x00008e00ffab7b82 */ /* 0x001e220000000800 */
[----:B------:R1:W-:Y:S01]  /*afe0*/  STL [R1+0x7c0], R198 ;  /* 0x0007c0c601007387 */ /* 0x0003e20000100800 */
[----:B------:R-:W-:-:S03]  /*aff0*/  IMAD.MOV.U32 R4, RZ, RZ, R199 ;  /* 0x000000ffff047224 */ /* 0x000fc600078e00c7 */
[----:B-1----:R-:W5:Y:S04]  /*b000*/  LDL.LU.64 R198, [R1+0x228] ;  /* 0x0002280001c67983 */ /* 0x002f680000300a00 */
[----:B------:R1:W-:Y:S04]  /*b010*/  STL [R1+0x7bc], R4 ;  /* 0x0007bc0401007387 */ /* 0x0003e80000100800 */
[----:B------:R1:W-:Y:S02]  /*b020*/  STL [R1+0x7c8], R246 ;  /* 0x0007c8f601007387 */ /* 0x0003e40000100800 */
[----:B-1----:R-:W-:-:S02]  /*b030*/  IMAD.MOV.U32 R4, RZ, RZ, R247 ;  /* 0x000000ffff047224 */ /* 0x002fc400078e00f7 */
[----:B------:R-:W5:Y:S04]  /*b040*/  LDL.LU.64 R246, [R1+0x830] ;  /* 0x0008300001f67983 */ /* 0x000f680000300a00 */
[----:B------:R1:W-:Y:S04]  /*b050*/  STL [R1+0x7c4], R4 ;  /* 0x0007c40401007387 */ /* 0x0003e80000100800 */
[----:B--2---:R2:W-:Y:S01]  /*b060*/  STL [R1+0x7d0], R186 ;  /* 0x0007d0ba01007387 */ /* 0x0045e20000100800 */
[----:B-1----:R-:W-:-:S03]  /*b070*/  IMAD.MOV.U32 R4, RZ, RZ, R187 ;  /* 0x000000ffff047224 */ /* 0x002fc600078e00bb */
[----:B------:R1:W-:Y:S04]  /*b080*/  STL [R1+0x7d8], R182 ;  /* 0x0007d8b601007387 */ /* 0x0003e80000100800 */
[----:B------:R3:W-:Y:S04]  /*b090*/  STL [R1+0x7cc], R4 ;  /* 0x0007cc0401007387 */ /* 0x0007e80000100800 */
[----:B------:R-:W-:Y:S04]  /*b0a0*/  STL [R1+0x7d4], R183 ;  /* 0x0007d4b701007387 */ /* 0x000fe80000100800 */
[----:B--2---:R-:W2:Y:S01]  /*b0b0*/  LDL.LU.64 R186, [R1+0x840] ;  /* 0x0008400001ba7983 */ /* 0x004ea20000300a00 */
[----:B0-----:R-:W-:Y:S01]  /*b0c0*/  IMAD R58, R171, 0x86, RZ ;  /* 0x00000086ab3a7824 */ /* 0x001fe200078e02ff */
[----:B-1----:R-:W0:Y:S01]  /*b0d0*/  LDC R182, c[0x0][0x238] ;  /* 0x00008e00ffb67b82 */ /* 0x002e220000000800 */
[----:B---3--:R-:W-:Y:S01]  /*b0e0*/  IMAD.MOV.U32 R4, RZ, RZ, R179 ;  /* 0x000000ffff047224 */ /* 0x008fe200078e00b3 */
[----:B------:R-:W-:Y:S04]  /*b0f0*/  STL [R1+0x7e0], R178 ;  /* 0x0007e0b201007387 */ /* 0x000fe80000100800 */
[----:B----4-:R-:W-:Y:S04]  /*b100*/  STL [R1+0x7e8], R190 ;  /* 0x0007e8be01007387 */ /* 0x010fe80000100800 */
[----:B------:R1:W-:Y:S02]  /*b110*/  STL [R1+0x7dc], R4 ;  /* 0x0007dc0401007387 */ /* 0x0003e40000100800 */
[----:B-1----:R-:W-:-:S02]  /*b120*/  IMAD.MOV.U32 R4, RZ, RZ, R191 ;  /* 0x000000ffff047224 */ /* 0x002fc400078e00bf */
[----:B------:R-:W3:Y:S04]  /*b130*/  LDL.LU.64 R190, [R1+0x850] ;  /* 0x0008500001be7983 */ /* 0x000ee80000300a00 */
[----:B------:R1:W-:Y:S04]  /*b140*/  STL [R1+0x7e4], R4 ;  /* 0x0007e40401007387 */ /* 0x0003e80000100800 */
[----:B------:R4:W-:Y:S01]  /*b150*/  STL [R1+0x7f0], R192 ;  /* 0x0007f0c001007387 */ /* 0x0009e20000100800 */
[----:B-1----:R-:W-:-:S03]  /*b160*/  IMAD.MOV.U32 R4, RZ, RZ, R193 ;  /* 0x000000ffff047224 */ /* 0x002fc600078e00c1 */
[----:B------:R1:W-:Y:S04]  /*b170*/  STL [R1+0x7f8], R204 ;  /* 0x0007f8cc01007387 */ /* 0x0003e80000100800 */
[----:B------:R0:W-:Y:S04]  /*b180*/  STL [R1+0x7ec], R4 ;  /* 0x0007ec0401007387 */ /* 0x0001e80000100800 */
[----:B------:R-:W-:Y:S04]  /*b190*/  STL [R1+0x7f4], R205 ;  /* 0x0007f4cd01007387 */ /* 0x000fe80000100800 */
[----:B----4-:R-:W4:Y:S01]  /*b1a0*/  LDL.LU.64 R192, [R1+0x860] ;  /* 0x0008600001c07983 */ /* 0x010f220000300a00 */
[----:B------:R-:W-:Y:S01]  /*b1b0*/  IMAD R59, R174, 0x82, RZ ;  /* 0x00000082ae3b7824 */ /* 0x000fe200078e02ff */
[----:B-1----:R-:W1:Y:S01]  /*b1c0*/  LDC R204, c[0x0][0x238] ;  /* 0x00008e00ffcc7b82 */ /* 0x002e620000000800 */
[----:B0-----:R-:W-:Y:S01]  /*b1d0*/  IMAD.MOV.U32 R4, RZ, RZ, R181 ;  /* 0x000000ffff047224 */ /* 0x001fe200078e00b5 */
[----:B------:R-:W-:Y:S04]  /*b1e0*/  STL [R1+0x800], R180 ;  /* 0x000800b401007387 */ /* 0x000fe80000100800 */
[----:B------:R0:W-:Y:S04]  /*b1f0*/  STL [R1+0x808], R208 ;  /* 0x000808d001007387 */ /* 0x0001e80000100800 */
[----:B------:R0:W-:Y:S04]  /*b200*/  STL [R1+0x7fc], R4 ;  /* 0x0007fc0401007387 */ /* 0x0001e80000100800 */
[----:B------:R-:W-:Y:S01]  /*b210*/  STL [R1+0x804], R209 ;  /* 0x000804d101007387 */ /* 0x000fe20000100800 */
[----:B------:R-:W-:Y:S01]  /*b220*/  IMAD R63, R182, 0x7a, RZ ;  /* 0x0000007ab63f7824 */ /* 0x000fe200078e02ff */
[----:B0-----:R-:W0:Y:S02]  /*b230*/  LDC R208, c[0x0][0x238] ;  /* 0x00008e00ffd07b82 */ /* 0x001e240000000800 */
[----:B------:R-:W-:Y:S01]  /*b240*/  STL [R1+0x810], R196 ;  /* 0x000810c401007387 */ /* 0x000fe20000100800 */
[----:B------:R-:W-:-:S03]  /*b250*/  IMAD.MOV.U32 R4, RZ, RZ, R197 ;  /* 0x000000ffff047224 */ /* 0x000fc600078e00c5 */
[----:B------:R-:W4:Y:S04]  /*b260*/  LDL.LU.64 R180, [R1+0x870] ;  /* 0x0008700001b47983 */ /* 0x000f280000300a00 */
[----:B------:R-:W-:Y:S04]  /*b270*/  STL [R1+0x818], R212 ;  /* 0x000818d401007387 */ /* 0x000fe80000100800 */
[----:B------:R1:W-:Y:S04]  /*b280*/  STL [R1+0x80c], R4 ;  /* 0x00080c0401007387 */ /* 0x0003e80000100800 */
[----:B------:R-:W-:Y:S04]  /*b290*/  STL [R1+0x814], R213 ;  /* 0x000814d501007387 */ /* 0x000fe80000100800 */
[----:B-----5:R-:W-:Y:S01]  /*b2a0*/  STL [R1+0x820], R184 ;  /* 0x000820b801007387 */ /* 0x020fe20000100800 */
[----:B-1----:R-:W-:-:S03]  /*b2b0*/  IMAD.MOV.U32 R4, RZ, RZ, R185 ;  /* 0x000000ffff047224 */ /* 0x002fc600078e00b9 */
[----:B------:R-:W5:Y:S04]  /*b2c0*/  LDL.LU.64 R196, [R1+0x880] ;  /* 0x0008800001c47983 */ /* 0x000f680000300a00 */
[----:B------:R-:W-:Y:S04]  /*b2d0*/  STL [R1+0x828], R198 ;  /* 0x000828c601007387 */ /* 0x000fe80000100800 */
[----:B------:R1:W-:Y:S02]  /*b2e0*/  STL [R1+0x81c], R4 ;  /* 0x00081c0401007387 */ /* 0x0003e40000100800 */
[----:B-1----:R-:W-:-:S02]  /*b2f0*/  IMAD.MOV.U32 R4, RZ, RZ, R199 ;  /* 0x000000ffff047224 */ /* 0x002fc400078e00c7 */
[----:B------:R-:W5:Y:S04]  /*b300*/  LDL.LU.64 R198, [R1+0x250] ;  /* 0x0002500001c67983 */ /* 0x000f680000300a00 */
[----:B------:R1:W-:Y:S04]  /*b310*/  STL [R1+0x824], R4 ;  /* 0x0008240401007387 */ /* 0x0003e80000100800 */
[----:B------:R0:W-:Y:S01]  /*b320*/  STL [R1+0x830], R246 ;  /* 0x000830f601007387 */ /* 0x0001e20000100800 */
[----:B-1----:R-:W-:-:S03]  /*b330*/  IMAD.MOV.U32 R4, RZ, RZ, R247 ;  /* 0x000000ffff047224 */ /* 0x002fc600078e00f7 */
[----:B0-----:R-:W5:Y:S04]  /*b340*/  LDL.LU.64 R246, [R1+0x890] ;  /* 0x0008900001f67983 */ /* 0x001f680000300a00 */
[----:B------:R0:W-:Y:S04]  /*b350*/  STL [R1+0x82c], R4 ;  /* 0x00082c0401007387 */ /* 0x0001e80000100800 */
[----:B------:R-:W-:Y:S04]  /*b360*/  STL [R1+0x838], R220 ;  /* 0x000838dc01007387 */ /* 0x000fe80000100800 */
[----:B------:R-:W-:Y:S04]  /*b370*/  STL [R1+0x834], R221 ;  /* 0x000834dd01007387 */ /* 0x000fe80000100800 */
[----:B--2---:R-:W-:Y:S04]  /*b380*/  STL [R1+0x840], R186 ;  /* 0x000840ba01007387 */ /* 0x004fe80000100800 */
[----:B------:R-:W2:Y:S01]  /*b390*/  LDL.LU.64 R184, [R1+0x8a0] ;  /* 0x0008a00001b87983 */ /* 0x000ea20000300a00 */
[----:B0-----:R-:W-:-:S05]  /*b3a0*/  IMAD.MOV.U32 R4, RZ, RZ, R187 ;  /* 0x000000ffff047224 */ /* 0x001fca00078e00bb */
[----:B------:R3:W-:Y:S04]  /*b3b0*/  STL [R1+0x83c], R4 ;  /* 0x00083c0401007387 */ /* 0x0007e80000100800 */
[----:B------:R-:W-:Y:S04]  /*b3c0*/  STL [R1+0x848], R224 ;  /* 0x000848e001007387 */ /* 0x000fe80000100800 */
[----:B------:R-:W-:Y:S01]  /*b3d0*/  STL [R1+0x844], R225 ;  /* 0x000844e101007387 */ /* 0x000fe20000100800 */
[----:B---3--:R-:W-:-:S03]  /*b3e0*/  IMAD.MOV.U32 R4, RZ, RZ, R191 ;  /* 0x000000ffff047224 */ /* 0x008fc600078e00bf */
[----:B------:R-:W-:Y:S04]  /*b3f0*/  STL [R1+0x850], R190 ;  /* 0x000850be01007387 */ /* 0x000fe80000100800 */
[----:B------:R-:W3:Y:S04]  /*b400*/  LDL.LU.64 R186, [R1+0x8b0] ;  /* 0x0008b00001ba7983 */ /* 0x000ee80000300a00 */
[----:B------:R4:W-:Y:S04]  /*b410*/  STL [R1+0x84c], R4 ;  /* 0x00084c0401007387 */ /* 0x0009e80000100800 */
[----:B------:R-:W-:Y:S04]  /*b420*/  STL [R1+0x858], R226 ;  /* 0x000858e201007387 */ /* 0x000fe80000100800 */
[----:B------:R-:W-:Y:S01]  /*b430*/  STL [R1+0x854], R227 ;  /* 0x000854e301007387 */ /* 0x000fe20000100800 */
[----:B----4-:R-:W-:-:S03]  /*b440*/  IMAD.MOV.U32 R4, RZ, RZ, R193 ;  /* 0x000000ffff047224 */ /* 0x010fc600078e00c1 */
[----:B------:R-:W-:Y:S04]  /*b450*/  STL [R1+0x860], R192 ;  /* 0x000860c001007387 */ /* 0x000fe80000100800 */
[----:B------:R-:W4:Y:S04]  /*b460*/  LDL.LU.64 R178, [R1+0x8c0] ;  /* 0x0008c00001b27983 */ /* 0x000f280000300a00 */
[----:B------:R0:W-:Y:S04]  /*b470*/  STL [R1+0x85c], R4 ;  /* 0x00085c0401007387 */ /* 0x0001e80000100800 */
[----:B------:R-:W-:Y:S04]  /*b480*/  STL [R1+0x868], R232 ;  /* 0x000868e801007387 */ /* 0x000fe80000100800 */
[----:B------:R-:W4:Y:S04]  /*b490*/  LDL.LU.64 R190, [R1+0x270] ;  /* 0x0002700001be7983 */ /* 0x000f280000300a00 */
[----:B------:R-:W-:Y:S01]  /*b4a0*/  STL [R1+0x864], R233 ;  /* 0x000864e901007387 */ /* 0x000fe20000100800 */
[----:B0-----:R-:W-:-:S03]  /*b4b0*/  IMAD.MOV.U32 R4, RZ, RZ, R181 ;  /* 0x000000ffff047224 */ /* 0x001fc600078e00b5 */
[----:B------:R-:W-:Y:S04]  /*b4c0*/  STL [R1+0x870], R180 ;  /* 0x000870b401007387 */ /* 0x000fe80000100800 */
[----:B------:R-:W4:Y:S04]  /*b4d0*/  LDL.LU.64 R192, [R1+0x8d0] ;  /* 0x0008d00001c07983 */ /* 0x000f280000300a00 */
[----:B------:R-:W-:Y:S04]  /*b4e0*/  STL [R1+0x878], R234 ;  /* 0x000878ea01007387 */ /* 0x000fe80000100800 */
[----:B------:R0:W-:Y:S04]  /*b4f0*/  STL [R1+0x86c], R4 ;  /* 0x00086c0401007387 */ /* 0x0001e80000100800 */
[----:B------:R-:W-:Y:S04]  /*b500*/  STL [R1+0x874], R235 ;  /* 0x000874eb01007387 */ /* 0x000fe80000100800 */
[----:B-----5:R1:W-:Y:S01]  /*b510*/  STL [R1+0x880], R196 ;  /* 0x000880c401007387 */ /* 0x0203e20000100800 */
[----:B0-----:R-:W-:-:S03]  /*b520*/  IMAD.MOV.U32 R4, RZ, RZ, R197 ;  /* 0x000000ffff047224 */ /* 0x001fc600078e00c5 */
[----:B------:R-:W5:Y:S04]  /*b530*/  LDL.LU.64 R180, [R1+0x8e0] ;  /* 0x0008e00001b47983 */ /* 0x000f680000300a00 */
[----:B-1----:R-:W5:Y:S04]  /*b540*/  LDL.LU.64 R196, [R1+0x8e8] ;  /* 0x0008e80001c47983 */ /* 0x002f680000300a00 */
[----:B------:R0:W-:Y:S02]  /*b550*/  STL [R1+0x87c], R4 ;  /* 0x00087c0401007387 */ /* 0x0001e40000100800 */
[----:B0-----:R-:W-:-:S02]  /*b560*/  IMAD.MOV.U32 R4, RZ, RZ, R199 ;  /* 0x000000ffff047224 */ /* 0x001fc400078e00c7 */
[----:B------:R0:W-:Y:S04]  /*b570*/  STL [R1+0x888], R198 ;  /* 0x000888c601007387 */ /* 0x0001e80000100800 */
[----:B0-----:R-:W5:Y:S04]  /*b580*/  LDL.LU.64 R198, [R1+0x8f0] ;  /* 0x0008f00001c67983 */ /* 0x001f680000300a00 */
[----:B------:R0:W-:Y:S04]  /*b590*/  STL [R1+0x884], R4 ;  /* 0x0008840401007387 */ /* 0x0001e80000100800 */
[----:B------:R1:W-:Y:S01]  /*b5a0*/  STL [R1+0x890], R246 ;  /* 0x000890f601007387 */ /* 0x0003e20000100800 */
[----:B0-----:R-:W-:-:S03]  /*b5b0*/  IMAD.MOV.U32 R4, RZ, RZ, R247 ;  /* 0x000000ffff047224 */ /* 0x001fc600078e00f7 */
[----:B------:R-:W-:Y:S04]  /*b5c0*/  STL [R1+0x898], R242 ;  /* 0x000898f201007387 */ /* 0x000fe80000100800 */
[----:B------:R2:W-:Y:S04]  /*b5d0*/  STL [R1+0x88c], R4 ;  /* 0x00088c0401007387 */ /* 0x0005e80000100800 */
[----:B------:R-:W-:Y:S04]  /*b5e0*/  STL [R1+0x894], R243 ;  /* 0x000894f301007387 */ /* 0x000fe80000100800 */
[----:B-1----:R-:W5:Y:S01]  /*b5f0*/  LDL.LU.64 R246, [R1+0x900] ;  /* 0x0009000001f67983 */ /* 0x002f620000300a00 */
[----:B--2---:R-:W-:-:S03]  /*b600*/  IMAD.MOV.U32 R4, RZ, RZ, R185 ;  /* 0x000000ffff047224 */ /* 0x004fc600078e00b9 */
[----:B------:R0:W-:Y:S04]  /*b610*/  STL [R1+0x8a0], R184 ;  /* 0x0008a0b801007387 */ /* 0x0001e80000100800 */
[----:B------:R-:W-:Y:S04]  /*b620*/  STL [R1+0x8a8], R108 ;  /* 0x0008a86c01007387 */ /* 0x000fe80000100800 */
[----:B------:R3:W-:Y:S04]  /*b630*/  STL [R1+0x89c], R4 ;  /* 0x00089c0401007387 */ /* 0x0007e80000100800 */
[----:B------:R-:W-:Y:S04]  /*b640*/  STL [R1+0x8a4], R109 ;  /* 0x0008a46d01007387 */ /* 0x000fe80000100800 */
[----:B0-----:R-:W2:Y:S01]  /*b650*/  LDL.LU.64 R184, [R1+0x910] ;  /* 0x0009100001b87983 */ /* 0x001ea20000300a00 */
[----:B---3--:R-:W-:-:S03]  /*b660*/  IMAD.MOV.U32 R4, RZ, RZ, R187 ;  /* 0x000000ffff047224 */ /* 0x008fc600078e00bb */
[----:B------:R0:W-:Y:S04]  /*b670*/  STL [R1+0x8b0], R186 ;  /* 0x0008b0ba01007387 */ /* 0x0001e80000100800 */
[----:B------:R-:W-:Y:S04]  /*b680*/  STL [R1+0x8b8], R110 ;  /* 0x0008b86e01007387 */ /* 0x000fe80000100800 */
[----:B------:R4:W-:Y:S04]  /*b690*/  STL [R1+0x8ac], R4 ;  /* 0x0008ac0401007387 */ /* 0x0009e80000100800 */
[----:B------:R-:W-:Y:S04]  /*b6a0*/  STL [R1+0x8b4], R111 ;  /* 0x0008b46f01007387 */ /* 0x000fe80000100800 */
[----:B0-----:R-:W3:Y:S01]  /*b6b0*/  LDL.LU.64 R186, [R1+0x920] ;  /* 0x0009200001ba7983 */ /* 0x001ee20000300a00 */
[----:B----4-:R-:W-:-:S03]  /*b6c0*/  IMAD.MOV.U32 R4, RZ, RZ, R179 ;  /* 0x000000ffff047224 */ /* 0x010fc600078e00b3 */
[----:B------:R-:W-:Y:S04]  /*b6d0*/  STL [R1+0x8c0], R178 ;  /* 0x0008c0b201007387 */ /* 0x000fe80000100800 */
[----:B------:R-:W-:Y:S01]  /*b6e0*/  STL [R1+0x8c8], R190 ;  /* 0x0008c8be01007387 */ /* 0x000fe20000100800 */
[----:B------:R-:W0:Y:S03]  /*b6f0*/  LDC R179, c[0x0][0x238] ;  /* 0x00008e00ffb37b82 */ /* 0x000e260000000800 */
[----:B------:R1:W-:Y:S02]  /*b700*/  STL [R1+0x8bc], R4 ;  /* 0x0008bc0401007387 */ /* 0x0003e40000100800 */
[----:B-1----:R-:W-:-:S02]  /*b710*/  IMAD.MOV.U32 R4, RZ, RZ, R191 ;  /* 0x000000ffff047224 */ /* 0x002fc400078e00bf */
[----:B------:R-:W4:Y:S04]  /*b720*/  LDL.LU.64 R190, [R1+0x930] ;  /* 0x0009300001be7983 */ /* 0x000f280000300a00 */
[----:B------:R1:W-:Y:S04]  /*b730*/  STL [R1+0x8c4], R4 ;  /* 0x0008c40401007387 */ /* 0x0003e80000100800 */
[----:B------:R0:W-:Y:S01]  /*b740*/  STL [R1+0x8d0], R192 ;  /* 0x0008d0c001007387 */ /* 0x0001e20000100800 */
[----:B-1----:R-:W-:-:S03]  /*b750*/  IMAD.MOV.U32 R4, RZ, RZ, R193 ;  /* 0x000000ffff047224 */ /* 0x002fc600078e00c1 */
[----:B------:R-:W-:Y:S04]  /*b760*/  STL [R1+0x8d8], R118 ;  /* 0x0008d87601007387 */ /* 0x000fe80000100800 */
[----:B------:R5:W-:Y:S04]  /*b770*/  STL [R1+0x8cc], R4 ;  /* 0x0008cc0401007387 */ /* 0x000be80000100800 */
[----:B------:R-:W-:Y:S04]  /*b780*/  STL [R1+0x8d4], R119 ;  /* 0x0008d47701007387 */ /* 0x000fe80000100800 */
[----:B0-----:R-:W4:Y:S01]  /*b790*/  LDL.LU.64 R192, [R1+0x940] ;  /* 0x0009400001c07983 */ /* 0x001f220000300a00 */
[----:B-----5:R-:W-:-:S03]  /*b7a0*/  IMAD.MOV.U32 R4, RZ, RZ, R181 ;  /* 0x000000ffff047224 */ /* 0x020fc600078e00b5 */
[----:B------:R-:W-:Y:S04]  /*b7b0*/  STL [R1+0x8e0], R180 ;  /* 0x0008e0b401007387 */ /* 0x000fe80000100800 */
[----:B------:R-:W-:Y:S04]  /*b7c0*/  STL [R1+0x8e8], R196 ;  /* 0x0008e8c401007387 */ /* 0x000fe80000100800 */
[----:B------:R0:W-:Y:S02]  /*b7d0*/  STL [R1+0x8dc], R4 ;  /* 0x0008dc0401007387 */ /* 0x0001e40000100800 */
[----:B0-----:R-:W-:-:S02]  /*b7e0*/  IMAD.MOV.U32 R4, RZ, RZ, R197 ;  /* 0x000000ffff047224 */ /* 0x001fc400078e00c5 */
[----:B------:R-:W5:Y:S04]  /*b7f0*/  LDL.LU.64 R196, [R1+0x950] ;  /* 0x0009500001c47983 */ /* 0x000f680000300a00 */
[----:B------:R0:W-:Y:S02]  /*b800*/  STL [R1+0x8e4], R4 ;  /* 0x0008e40401007387 */ /* 0x0001e40000100800 */
[----:B0-----:R-:W-:Y:S02]  /*b810*/  IMAD.MOV.U32 R4, RZ, RZ, R199 ;  /* 0x000000ffff047224 */ /* 0x001fe400078e00c7 */
[----:B------:R0:W-:Y:S04]  /*b820*/  STL [R1+0x8f0], R198 ;  /* 0x0008f0c601007387 */ /* 0x0001e80000100800 */
[----:B------:R-:W-:Y:S04]  /*b830*/  STL [R1+0x8f8], R128 ;  /* 0x0008f88001007387 */ /* 0x000fe80000100800 */
[----:B------:R1:W-:Y:S04]  /*b840*/  STL [R1+0x8ec], R4 ;  /* 0x0008ec0401007387 */ /* 0x0003e80000100800 */
[----:B------:R-:W-:Y:S04]  /*b850*/  STL [R1+0x8f4], R129 ;  /* 0x0008f48101007387 */ /* 0x000fe80000100800 */
[----:B0-----:R-:W5:Y:S01]  /*b860*/  LDL.LU.64 R198, [R1+0x960] ;  /* 0x0009600001c67983 */ /* 0x001f620000300a00 */
[----:B-1----:R-:W-:-:S03]  /*b870*/  IMAD.MOV.U32 R4, RZ, RZ, R247 ;  /* 0x000000ffff047224 */ /* 0x002fc600078e00f7 */
[----:B------:R0:W-:Y:S04]  /*b880*/  STL [R1+0x900], R246 ;  /* 0x000900f601007387 */ /* 0x0001e80000100800 */
[----:B------:R-:W-:Y:S04]  /*b890*/  STL [R1+0x908], R140 ;  /* 0x0009088c01007387 */ /* 0x000fe80000100800 */
[----:B------:R2:W-:Y:S04]  /*b8a0*/  STL [R1+0x8fc], R4 ;  /* 0x0008fc0401007387 */ /* 0x0005e80000100800 */
[----:B0-----:R-:W5:Y:S04]  /*b8b0*/  LDL.LU.64 R246, [R1+0x970] ;  /* 0x0009700001f67983 */ /* 0x001f680000300a00 */
[----:B------:R-:W-:Y:S01]  /*b8c0*/  STL [R1+0x904], R141 ;  /* 0x0009048d01007387 */ /* 0x000fe20000100800 */
[----:B--2---:R-:W-:-:S03]  /*b8d0*/  IMAD.MOV.U32 R4, RZ, RZ, R185 ;  /* 0x000000ffff047224 */ /* 0x004fc600078e00b9 */
[----:B------:R0:W-:Y:S04]  /*b8e0*/  STL [R1+0x910], R184 ;  /* 0x000910b801007387 */ /* 0x0001e80000100800 */
[----:B------:R-:W-:Y:S04]  /*b8f0*/  STL [R1+0x918], R152 ;  /* 0x0009189801007387 */ /* 0x000fe80000100800 */
[----:B------:R3:W-:Y:S04]  /*b900*/  STL [R1+0x90c], R4 ;  /* 0x00090c0401007387 */ /* 0x0007e80000100800 */
[----:B0-----:R-:W2:Y:S04]  /*b910*/  LDL.LU.64 R184, [R1+0x980] ;  /* 0x0009800001b87983 */ /* 0x001ea80000300a00 */
[----:B------:R-:W-:Y:S01]  /*b920*/  STL [R1+0x914], R153 ;  /* 0x0009149901007387 */ /* 0x000fe20000100800 */
[----:B---3--:R-:W-:-:S03]  /*b930*/  IMAD.MOV.U32 R4, RZ, RZ, R187 ;  /* 0x000000ffff047224 */ /* 0x008fc600078e00bb */
[----:B------:R0:W-:Y:S04]  /*b940*/  STL [R1+0x920], R186 ;  /* 0x000920ba01007387 */ /* 0x0001e80000100800 */
[----:B------:R-:W-:Y:S04]  /*b950*/  STL [R1+0x928], R2 ;  /* 0x0009280201007387 */ /* 0x000fe80000100800 */
[----:B------:R1:W-:Y:S04]  /*b960*/  STL [R1+0x91c], R4 ;  /* 0x00091c0401007387 */ /* 0x0003e80000100800 */
[----:B0-----:R-:W3:Y:S01]  /*b970*/  LDL.LU.64 R186, [R1+0x990] ;  /* 0x0009900001ba7983 */ /* 0x001ee20000300a00 */
[----:B-1----:R-:W-:-:S03]  /*b980*/  IMAD.MOV.U32 R4, RZ, RZ, R3 ;  /* 0x000000ffff047224 */ /* 0x002fc600078e0003 */
[----:B------:R-:W3:Y:S04]  /*b990*/  LDL.LU.64 R2, [R1+0x12b0] ;  /* 0x0012b00001027983 */ /* 0x000ee80000300a00 */
[----:B----4-:R-:W-:Y:S04]  /*b9a0*/  STL [R1+0x930], R190 ;  /* 0x000930be01007387 */ /* 0x010fe80000100800 */
[----:B------:R0:W-:Y:S04]  /*b9b0*/  STL [R1+0x924], R4 ;  /* 0x0009240401007387 */ /* 0x0001e80000100800 */
[----:B------:R-:W-:Y:S01]  /*b9c0*/  STL [R1+0x938], R176 ;  /* 0x000938b001007387 */ /* 0x000fe20000100800 */
[----:B0-----:R-:W-:-:S05]  /*b9d0*/  IMAD.MOV.U32 R4, RZ, RZ, R191 ;  /* 0x000000ffff047224 */ /* 0x001fca00078e00bf */
[----:B------:R0:W-:Y:S04]  /*b9e0*/  STL [R1+0x92c], R4 ;  /* 0x00092c0401007387 */ /* 0x0001e80000100800 */
[----:B------:R-:W-:Y:S04]  /*b9f0*/  STL [R1+0x934], R177 ;  /* 0x000934b101007387 */ /* 0x000fe80000100800 */
[----:B------:R-:W4:Y:S01]  /*ba00*/  LDL.LU.64 R190, [R1+0x9a0] ;  /* 0x0009a00001be7983 */ /* 0x000f220000300a00 */
[----:B0-----:R-:W-:-:S03]  /*ba10*/  IMAD.MOV.U32 R4, RZ, RZ, R193 ;  /* 0x000000ffff047224 */ /* 0x001fc600078e00c1 */
[----:B------:R0:W-:Y:S04]  /*ba20*/  STL [R1+0x940], R192 ;  /* 0x000940c001007387 */ /* 0x0001e80000100800 */
[----:B------:R1:W-:Y:S04]  /*ba30*/  STL [R1+0x948], R194 ;  /* 0x000948c201007387 */ /* 0x0003e80000100800 */
[----:B------:R5:W-:Y:S04]  /*ba40*/  STL [R1+0x93c], R4 ;  /* 0x00093c0401007387 */ /* 0x000be80000100800 */
[----:B------:R-:W-:Y:S04]  /*ba50*/  STL [R1+0x944], R195 ;  /* 0x000944c301007387 */ /* 0x000fe80000100800 */
[----:B0-----:R-:W4:Y:S01]  /*ba60*/  LDL.LU.64 R192, [R1+0x9b0] ;  /* 0x0009b00001c07983 */ /* 0x001f220000300a00 */
[----:B------:R-:W-:Y:S01]  /*ba70*/  IMAD R177, R8, 0x78, RZ ;  /* 0x0000007808b17824 */ /* 0x000fe200078e02ff */
[----:B-1----:R-:W0:Y:S08]  /*ba80*/  LDC R194, c[0x0][0x238] ;  /* 0x00008e00ffc27b82 */ /* 0x002e300000000800 */
[----:B------:R-:W1:Y:S01]  /*ba90*/  LDC R8, c[0x0][0x238] ;  /* 0x00008e00ff087b82 */ /* 0x000e620000000800 */
[----:B-----5:R-:W-:Y:S01]  /*baa0*/  IMAD.MOV.U32 R4, RZ, RZ, R197 ;  /* 0x000000ffff047224 */ /* 0x020fe200078e00c5 */
[----:B------:R5:W-:Y:S04]  /*bab0*/  STL [R1+0x950], R196 ;  /* 0x000950c401007387 */ /* 0x000be80000100800 */
[----:B------:R1:W-:Y:S04]  /*bac0*/  STL [R1+0x958], R206 ;  /* 0x000958ce01007387 */ /* 0x0003e80000100800 */
[----:B------:R1:W-:Y:S04]  /*bad0*/  STL [R1+0x94c], R4 ;  /* 0x00094c0401007387 */ /* 0x0003e80000100800 */
[----:B------:R-:W-:Y:S04]  /*bae0*/  STL [R1+0x954], R207 ;  /* 0x000954cf01007387 */ /* 0x000fe80000100800 */
[----:B-----5:R-:W5:Y:S01]  /*baf0*/  LDL.LU.64 R196, [R1+0x9c0] ;  /* 0x0009c00001c47983 */ /* 0x020f620000300a00 */
[----:B0-----:R-:W-:Y:S01]  /*bb00*/  IMAD R73, R194, 0x66, RZ ;  /* 0x00000066c2497824 */ /* 0x001fe200078e02ff */
[----:B-1----:R-:W0:Y:S01]  /*bb10*/  LDC R206, c[0x0][0x238] ;  /* 0x00008e00ffce7b82 */ /* 0x002e220000000800 */
[----:B------:R-:W-:Y:S01]  /*bb20*/  IMAD.MOV.U32 R4, RZ, RZ, R199 ;  /* 0x000000ffff047224 */ /* 0x000fe200078e00c7 */
[----:B------:R-:W-:Y:S04]  /*bb30*/  STL [R1+0x960], R198 ;  /* 0x000960c601007387 */ /* 0x000fe80000100800 */
[----:B------:R-:W-:Y:S04]  /*bb40*/  STL [R1+0x968], R216 ;  /* 0x000968d801007387 */ /* 0x000fe80000100800 */
[----:B------:R1:W-:Y:S04]  /*bb50*/  STL [R1+0x95c], R4 ;  /* 0x00095c0401007387 */ /* 0x0003e80000100800 */
[----:B------:R-:W-:Y:S04]  /*bb60*/  STL [R1+0x964], R217 ;  /* 0x000964d901007387 */ /* 0x000fe80000100800 */
[----:B------:R0:W-:Y:S01]  /*bb70*/  STL [R1+0x970], R246 ;  /* 0x000970f601007387 */ /* 0x0001e20000100800 */
[----:B-1----:R-:W-:-:S03]  /*bb80*/  IMAD.MOV.U32 R4, RZ, RZ, R247 ;  /* 0x000000ffff047224 */ /* 0x002fc600078e00f7 */
[----:B------:R-:W5:Y:S04]  /*bb90*/  LDL.LU.64 R198, [R1+0x9d0] ;  /* 0x0009d00001c67983 */ /* 0x000f680000300a00 */
[----:B------:R-:W-:Y:S04]  /*bba0*/  STL [R1+0x978], R222 ;  /* 0x000978de01007387 */ /* 0x000fe80000100800 */
[----:B------:R1:W-:Y:S04]  /*bbb0*/  STL [R1+0x96c], R4 ;  /* 0x00096c0401007387 */ /* 0x0003e80000100800 */
[----:B------:R-:W-:Y:S04]  /*bbc0*/  STL [R1+0x974], R223 ;  /* 0x000974df01007387 */ /* 0x000fe80000100800 */
[----:B--2---:R-:W-:Y:S04]  /*bbd0*/  STL [R1+0x980], R184 ;  /* 0x000980b801007387 */ /* 0x004fe80000100800 */
[----:B0-----:R-:W2:Y:S01]  /*bbe0*/  LDL.LU.64 R246, [R1+0x9e0] ;  /* 0x0009e00001f67983 */ /* 0x001ea20000300a00 */
[----:B-1----:R-:W-:-:S03]  /*bbf0*/  IMAD.MOV.U32 R4, RZ, RZ, R185 ;  /* 0x000000ffff047224 */ /* 0x002fc600078e00b9 */
[----:B------:R-:W-:Y:S04]  /*bc00*/  STL [R1+0x988], R230 ;  /* 0x000988e601007387 */ /* 0x000fe80000100800 */
[----:B------:R0:W-:Y:S04]  /*bc10*/  STL [R1+0x97c], R4 ;  /* 0x00097c0401007387 */ /* 0x0001e80000100800 */
[----:B------:R-:W-:Y:S04]  /*bc20*/  STL [R1+0x984], R231 ;  /* 0x000984e701007387 */ /* 0x000fe80000100800 */
[----:B---3--:R-:W-:Y:S01]  /*bc30*/  STL [R1+0x990], R186 ;  /* 0x000990ba01007387 */ /* 0x008fe20000100800 */
[----:B0-----:R-:W-:-:S03]  /*bc40*/  IMAD.MOV.U32 R4, RZ, RZ, R187 ;  /* 0x000000ffff047224 */ /* 0x001fc600078e00bb */
[----:B------:R-:W3:Y:S04]  /*bc50*/  LDL.LU.64 R180, [R1+0x9f0] ;  /* 0x0009f00001b47983 */ /* 0x000ee80000300a00 */
[----:B------:R-:W-:Y:S04]  /*bc60*/  STL [R1+0x998], R238 ;  /* 0x000998ee01007387 */ /* 0x000fe80000100800 */
[----:B------:R4:W-:Y:S04]  /*bc70*/  STL [R1+0x98c], R4 ;  /* 0x00098c0401007387 */ /* 0x0009e80000100800 */
[----:B------:R-:W-:Y:S04]  /*bc80*/  STL [R1+0x994], R239 ;  /* 0x000994ef01007387 */ /* 0x000fe80000100800 */
[----:B------:R-:W3:Y:S01]  /*bc90*/  LDL.LU.64 R184, [R1+0xa00] ;  /* 0x000a000001b87983 */ /* 0x000ee20000300a00 */
[----:B----4-:R-:W-:-:S03]  /*bca0*/  IMAD.MOV.U32 R4, RZ, RZ, R191 ;  /* 0x000000ffff047224 */ /* 0x010fc600078e00bf */
[----:B------:R-:W-:Y:S04]  /*bcb0*/  STL [R1+0x9a0], R190 ;  /* 0x0009a0be01007387 */ /* 0x000fe80000100800 */
[----:B------:R-:W-:Y:S04]  /*bcc0*/  STL [R1+0x9a8], R146 ;  /* 0x0009a89201007387 */ /* 0x000fe80000100800 */
[----:B------:R0:W-:Y:S04]  /*bcd0*/  STL [R1+0x99c], R4 ;  /* 0x00099c0401007387 */ /* 0x0001e80000100800 */
[----:B------:R-:W4:Y:S04]  /*bce0*/  LDL.LU.64 R186, [R1+0xa10] ;  /* 0x000a100001ba7983 */ /* 0x000f280000300a00 */
[----:B------:R-:W-:Y:S01]  /*bcf0*/  STL [R1+0x9a4], R147 ;  /* 0x0009a49301007387 */ /* 0x000fe20000100800 */
[----:B0-----:R-:W-:-:S03]  /*bd00*/  IMAD.MOV.U32 R4, RZ, RZ, R193 ;  /* 0x000000ffff047224 */ /* 0x001fc600078e00c1 */
[----:B------:R-:W-:Y:S04]  /*bd10*/  STL [R1+0x9b0], R192 ;  /* 0x0009b0c001007387 */ /* 0x000fe80000100800 */
[----:B------:R-:W4:Y:S04]  /*bd20*/  LDL.LU.64 R190, [R1+0xa20] ;  /* 0x000a200001be7983 */ /* 0x000f280000300a00 */
[----:B------:R0:W-:Y:S04]  /*bd30*/  STL [R1+0x9ac], R4 ;  /* 0x0009ac0401007387 */ /* 0x0001e80000100800 */
[----:B------:R-:W-:Y:S04]  /*bd40*/  STL [R1+0x9b8], R114 ;  /* 0x0009b87201007387 */ /* 0x000fe80000100800 */
[----:B------:R-:W-:Y:S04]  /*bd50*/  STL [R1+0x9b4], R115 ;  /* 0x0009b47301007387 */ /* 0x000fe80000100800 */
[----:B-----5:R1:W-:Y:S01]  /*bd60*/  STL [R1+0x9c0], R196 ;  /* 0x0009c0c401007387 */ /* 0x0203e20000100800 */
[----:B0-----:R-:W-:-:S03]  /*bd70*/  IMAD.MOV.U32 R4, RZ, RZ, R197 ;  /* 0x000000ffff047224 */ /* 0x001fc600078e00c5 */
[----:B------:R-:W5:Y:S04]  /*bd80*/  LDL.LU.64 R192, [R1+0xa30] ;  /* 0x000a300001c07983 */ /* 0x000f680000300a00 */
[----:B------:R-:W-:Y:S04]  /*bd90*/  STL [R1+0x9c8], R122 ;  /* 0x0009c87a01007387 */ /* 0x000fe80000100800 */
[----:B------:R0:W-:Y:S04]  /*bda0*/  STL [R1+0x9bc], R4 ;  /* 0x0009bc0401007387 */ /* 0x0001e80000100800 */
[----:B------:R-:W-:Y:S04]  /*bdb0*/  STL [R1+0x9c4], R123 ;  /* 0x0009c47b01007387 */ /* 0x000fe80000100800 */
[----:B-1----:R-:W5:Y:S01]  /*bdc0*/  LDL.LU.64 R196, [R1+0xa40] ;  /* 0x000a400001c47983 */ /* 0x002f620000300a00 */
[----:B0-----:R-:W-:-:S03]  /*bdd0*/  IMAD.MOV.U32 R4, RZ, RZ, R199 ;  /* 0x000000ffff047224 */ /* 0x001fc600078e00c7 */
[----:B------:R0:W-:Y:S04]  /*bde0*/  STL [R1+0x9d0], R198 ;  /* 0x0009d0c601007387 */ /* 0x0001e80000100800 */
[----:B------:R-:W-:Y:S04]  /*bdf0*/  STL [R1+0x9d8], R134 ;  /* 0x0009d88601007387 */ /* 0x000fe80000100800 */
[----:B------:R2:W-:Y:S04]  /*be00*/  STL [R1+0x9cc], R4 ;  /* 0x0009cc0401007387 */ /* 0x0005e80000100800 */
[----:B0-----:R-:W5:Y:S04]  /*be10*/  LDL.LU.64 R198, [R1+0xa50] ;  /* 0x000a500001c67983 */ /* 0x001f680000300a00 */
[----:B------:R-:W-:Y:S01]  /*be20*/  STL [R1+0x9d4], R135 ;  /* 0x0009d48701007387 */ /* 0x000fe20000100800 */
[----:B--2---:R-:W-:-:S03]  /*be30*/  IMAD.MOV.U32 R4, RZ, RZ, R247 ;  /* 0x000000ffff047224 */ /* 0x004fc600078e00f7 */
[----:B------:R0:W-:Y:S04]  /*be40*/  STL [R1+0x9e0], R246 ;  /* 0x0009e0f601007387 */ /* 0x0001e80000100800 */
[----:B0-----:R-:W2:Y:S04]  /*be50*/  LDL.LU.64 R246, [R1+0xa60] ;  /* 0x000a600001f67983 */ /* 0x001ea80000300a00 */
[----:B------:R3:W-:Y:S04]  /*be60*/  STL [R1+0x9dc], R4 ;  /* 0x0009dc0401007387 */ /* 0x0007e80000100800 */
[----:B------:R-:W-:Y:S04]  /*be70*/  STL [R1+0x9e8], R164 ;  /* 0x0009e8a401007387 */ /* 0x000fe80000100800 */
[----:B------:R-:W-:Y:S01]  /*be80*/  STL [R1+0x9e4], R165 ;  /* 0x0009e4a501007387 */ /* 0x000fe20000100800 */
[----:B---3--:R-:W-:-:S03]  /*be90*/  IMAD.MOV.U32 R4, RZ, RZ, R181 ;  /* 0x000000ffff047224 */ /* 0x008fc600078e00b5 */
[----:B------:R-:W-:Y:S04]  /*bea0*/  STL [R1+0x9f0], R180 ;  /* 0x0009f0b401007387 */ /* 0x000fe80000100800 */
[----:B------:R-:W-:Y:S04]  /*beb0*/  STL [R1+0x9f8], R188 ;  /* 0x0009f8bc01007387 */ /* 0x000fe80000100800 */
[----:B------:R0:W-:Y:S01]  /*bec0*/  STL [R1+0x9ec], R4 ;  /* 0x0009ec0401007387 */ /* 0x0001e20000100800 */
[----:B------:R-:W-:-:S03]  /*bed0*/  IMAD R181, R8, 0x68, RZ ;  /* 0x0000006808b57824 */ /* 0x000fc600078e02ff */
[----:B------:R1:W-:Y:S01]  /*bee0*/  STL [R1+0x9f4], R189 ;  /* 0x0009f4bd01007387 */ /* 0x0003e20000100800 */
[----:B------:R-:W3:Y:S01]  /*bef0*/  LDC R8, c[0x0][0x238] ;  /* 0x00008e00ff087b82 */ /* 0x000ee20000000800 */
[----:B0-----:R-:W-:Y:S02]  /*bf00*/  IMAD.MOV.U32 R4, RZ, RZ, R185 ;  /* 0x000000ffff047224 */ /* 0x001fe400078e00b9 */
[----:B------:R-:W-:Y:S04]  /*bf10*/  STL [R1+0xa00], R184 ;  /* 0x000a00b801007387 */ /* 0x000fe80000100800 */
[----:B------:R-:W-:Y:S01]  /*bf20*/  STL [R1+0xa08], R214 ;  /* 0x000a08d601007387 */ /* 0x000fe20000100800 */
[----:B-1----:R-:W0:Y:S03]  /*bf30*/  LDC R189, c[0x0][0x238] ;  /* 0x00008e00ffbd7b82 */ /* 0x002e260000000800 */
[----:B------:R4:W-:Y:S04]  /*bf40*/  STL [R1+0x9fc], R4 ;  /* 0x0009fc0401007387 */ /* 0x0009e80000100800 */
[----:B------:R-:W-:Y:S01]  /*bf50*/  STL [R1+0xa04], R215 ;  /* 0x000a04d701007387 */ /* 0x000fe20000100800 */
[----:B------:R-:W-:Y:S01]  /*bf60*/  IMAD R61, R179, 0x7e, RZ ;  /* 0x0000007eb33d7824 */ /* 0x000fe200078e02ff */
[----:B------:R-:W1:Y:S01]  /*bf70*/  LDC R185, c[0x0][0x238] ;  /* 0x00008e00ffb97b82 */ /* 0x000e620000000800 */
[----:B----4-:R-:W-:Y:S01]  /*bf80*/  IMAD.MOV.U32 R4, RZ, RZ, R187 ;  /* 0x000000ffff047224 */ /* 0x010fe200078e00bb */
[----:B------:R-:W-:Y:S04]  /*bf90*/  STL [R1+0xa10], R186 ;  /* 0x000a10ba01007387 */ /* 0x000fe80000100800 */
[----:B------:R-:W-:Y:S04]  /*bfa0*/  STL [R1+0xa18], R228 ;  /* 0x000a18e401007387 */ /* 0x000fe80000100800 */
[----:B------:R4:W-:Y:S04]  /*bfb0*/  STL [R1+0xa0c], R4 ;  /* 0x000a0c0401007387 */ /* 0x0009e80000100800 */
[----:B------:R-:W-:Y:S01]  /*bfc0*/  STL [R1+0xa14], R229 ;  /* 0x000a14e501007387 */ /* 0x000fe20000100800 */
[----:B0-----:R-:W-:Y:S01]  /*bfd0*/  IMAD R69, R189, 0x6e, RZ ;  /* 0x0000006ebd457824 */ /* 0x001fe200078e02ff */
[----:B------:R-:W0:Y:S01]  /*bfe0*/  LDC R187, c[0x0][0x238] ;  /* 0x00008e00ffbb7b82 */ /* 0x000e220000000800 */
[----:B----4-:R-:W-:Y:S01]  /*bff0*/  IMAD.MOV.U32 R4, RZ, RZ, R191 ;  /* 0x000000ffff047224 */ /* 0x010fe200078e00bf */
[----:B------:R-:W-:Y:S04]  /*c000*/  STL [R1+0xa20], R190 ;  /* 0x000a20be01007387 */ /* 0x000fe80000100800 */
[----:B------:R-:W-:Y:S04]  /*c010*/  STL [R1+0xa28], R244 ;  /* 0x000a28f401007387 */ /* 0x000fe80000100800 */
[----:B------:R5:W-:Y:S04]  /*c020*/  STL [R1+0xa1c], R4 ;  /* 0x000a1c0401007387 */ /* 0x000be80000100800 */
[----:B------:R-:W-:Y:S01]  /*c030*/  STL [R1+0xa24], R245 ;  /* 0x000a24f501007387 */ /* 0x000fe20000100800 */
[----:B---3--:R-:W-:Y:S01]  /*c040*/  IMAD R186, R8, 0x2c, RZ ;  /* 0x0000002c08ba7824 */ /* 0x008fe200078e02ff */
[----:B------:R-:W3:Y:S08]  /*c050*/  LDC R191, c[0x0][0x238] ;  /* 0x00008e00ffbf7b82 */ /* 0x000ef00000000800 */
[----:B------:R-:W4:Y:S02]  /*c060*/  LDC R8, c[0x0][0x238] ;  /* 0x00008e00ff087b82 */ /* 0x000f240000000800 */
[----:B----4-:R-:W-:-:S06]  /*c070*/  IMAD R189, R8, 0x48, RZ ;  /* 0x0000004808bd7824 */ /* 0x010fcc00078e02ff */
[----:B------:R-:W4:Y:S01]  /*c080*/  LDC R8, c[0x0][0x238] ;  /* 0x00008e00ff087b82 */ /* 0x000f220000000800 */
[----:B-----5:R-:W-:Y:S01]  /*c090*/  IMAD.MOV.U32 R4, RZ, RZ, R193 ;  /* 0x000000ffff047224 */ /* 0x020fe200078e00c1 */
[----:B------:R-:W-:Y:S04]  /*c0a0*/  STL [R1+0xa30], R192 ;  /* 0x000a30c001007387 */ /* 0x000fe80000100800 */
[----:B------:R-:W-:Y:S04]  /*c0b0*/  STL [R1+0xa38], R120 ;  /* 0x000a387801007387 */ /* 0x000fe80000100800 */
[----:B------:R5:W-:Y:S04]  /*c0c0*/  STL [R1+0xa2c], R4 ;  /* 0x000a2c0401007387 */ /* 0x000be80000100800 */
[----:B------:R-:W-:Y:S01]  /*c0d0*/  STL [R1+0xa34], R121 ;  /* 0x000a347901007387 */ /* 0x000fe20000100800 */
[----:B-----5:R-:W-:-:S03]  /*c0e0*/  IMAD.MOV.U32 R4, RZ, RZ, R197 ;  /* 0x000000ffff047224 */ /* 0x020fc600078e00c5 */
[----:B------:R5:W-:Y:S04]  /*c0f0*/  STL [R1+0xa40], R196 ;  /* 0x000a40c401007387 */ /* 0x000be80000100800 */
[----:B------:R-:W-:Y:S04]  /*c100*/  STL [R1+0xa48], R158 ;  /* 0x000a489e01007387 */ /* 0x000fe80000100800 */
[----:B------:R1:W-:Y:S04]  /*c110*/  STL [R1+0xa3c], R4 ;  /* 0x000a3c0401007387 */ /* 0x0003e80000100800 */
[----:B------:R-:W-:Y:S01]  /*c120*/  STL [R1+0xa44], R159 ;  /* 0x000a449f01007387 */ /* 0x000fe20000100800 */
[----:B----4-:R-:W-:Y:S01]  /*c130*/  IMAD R194, R8, 0x38, RZ ;  /* 0x0000003808c27824 */ /* 0x010fe200078e02ff */
[----:B-----5:R-:W4:Y:S08]  /*c140*/  LDC R196, c[0x0][0x238] ;  /* 0x00008e00ffc47b82 */ /* 0x020f300000000800 */
[----:B------:R-:W5:Y:S01]  /*c150*/  LDC R8, c[0x0][0x238] ;  /* 0x00008e00ff087b82 */ /* 0x000f620000000800 */
[----:B-1----:R-:W-:Y:S01]  /*c160*/  IMAD.MOV.U32 R4, RZ, RZ, R199 ;  /* 0x000000ffff047224 */ /* 0x002fe200078e00c7 */
[----:B------:R-:W-:Y:S04]  /*c170*/  STL [R1+0xa50], R198 ;  /* 0x000a50c601007387 */ /* 0x000fe80000100800 */
[----:B------:R-:W-:Y:S04]  /*c180*/  STL [R1+0xa58], R210 ;  /* 0x000a58d201007387 */ /* 0x000fe80000100800 */
[----:B------:R2:W-:Y:S04]  /*c190*/  STL [R1+0xa4c], R4 ;  /* 0x000a4c0401007387 */ /* 0x0005e80000100800 */
[----:B------:R-:W-:Y:S01]  /*c1a0*/  STL [R1+0xa54], R211 ;  /* 0x000a54d301007387 */ /* 0x000fe20000100800 */
[----:B------:R-:W1:Y:S01]  /*c1b0*/  LDC R199, c[0x0][0x238] ;  /* 0x00008e00ffc77b82 */ /* 0x000e620000000800 */
[----:B--2---:R-:W-:-:S02]  /*c1c0*/  IMAD.MOV.U32 R4, RZ, RZ, R247 ;  /* 0x000000ffff047224 */ /* 0x004fc400078e00f7 */
[----:B------:R2:W-:Y:S04]  /*c1d0*/  STL [R1+0xa60], R246 ;  /* 0x000a60f601007387 */ /* 0x0005e80000100800 */
[----:B------:R-:W-:Y:S04]  /*c1e0*/  STL [R1+0xa68], R200 ;  /* 0x000a68c801007387 */ /* 0x000fe80000100800 */
[----:B------:R0:W-:Y:S04]  /*c1f0*/  STL [R1+0xa5c], R4 ;  /* 0x000a5c0401007387 */ /* 0x0001e80000100800 */
[----:B------:R3:W-:Y:S01]  /*c200*/  STL [R1+0xa64], R201 ;  /* 0x000a64c901007387 */ /* 0x0007e20000100800 */
[----:B--2---:R-:W2:Y:S03]  /*c210*/  LDC R246, c[0x0][0x23c] ;  /* 0x00008f00fff67b82 */ /* 0x004ea60000000800 */
[----:B------:R4:W-:Y:S01]  /*c220*/  STL [R1+0xa70], R2 ;  /* 0x000a700201007387 */ /* 0x0009e20000100800 */
[----:B0-----:R-:W-:-:S02]  /*c230*/  IMAD.MOV.U32 R4, RZ, RZ, R3 ;  /* 0x000000ffff047224 */ /* 0x001fc400078e0003 */
[----:B-1----:R-:W-:Y:S02]  /*c240*/  IMAD R77, R199, 0x5e, RZ ;  /* 0x0000005ec74d7824 */ /* 0x002fe400078e02ff */
[----:B------:R-:W-:Y:S01]  /*c250*/  IMAD R193, R9, 0x70, RZ ;  /* 0x0000007009c17824 */ /* 0x000fe200078e02ff */
[----:B---3--:R-:W0:Y:S01]  /*c260*/  LDC R201, c[0x0][0x238] ;  /* 0x00008e00ffc97b82 */ /* 0x008e220000000800 */
[----:B----4-:R-:W3:Y:S01]  /*c270*/  LDL.LU.64 R2, [R1+0x12a8] ;  /* 0x0012a80001027983 */ /* 0x010ee20000300a00 */
[----:B-----5:R-:W-:-:S06]  /*c280*/  IMAD R199, R8, 0x28, RZ ;  /* 0x0000002808c77824 */ /* 0x020fcc00078e02ff */
[----:B------:R-:W1:Y:S01]  /*c290*/  LDC R8, c[0x0][0x238] ;  /* 0x00008e00ff087b82 */ /* 0x000e620000000800 */
[----:B------:R-:W-:Y:S04]  /*c2a0*/  STL [R1+0xa78], R240 ;  /* 0x000a78f001007387 */ /* 0x000fe80000100800 */
[----:B------:R4:W-:Y:S03]  /*c2b0*/  STL [R1+0xa6c], R4 ;  /* 0x000a6c0401007387 */ /* 0x0009e60000100800 */
[----:B------:R-:W5:Y:S01]  /*c2c0*/  LDC R9, c[0x0][0x238] ;  /* 0x00008e00ff097b82 */ /* 0x000f620000000800 */
[----:B------:R2:W-:Y:S04]  /*c2d0*/  STL [R1+0xa74], R241 ;  /* 0x000a74f101007387 */ /* 0x0005e80000100800 */
[----:B------:R-:W-:Y:S03]  /*c2e0*/  STL [R1+0x228], RZ ;  /* 0x000228ff01007387 */ /* 0x000fe60000100800 */
[----:B----4-:R-:W4:Y:S01]  /*c2f0*/  LDC R4, c[0x0][0x238] ;  /* 0x00008e00ff047b82 */ /* 0x010f220000000800 */
[----:B-1----:R-:W-:Y:S01]  /*c300*/  IMAD R205, R8, 0x18, RZ ;  /* 0x0000001808cd7824 */ /* 0x002fe200078e02ff */
[----:B------:R-:W-:-:S02]  /*c310*/  SHF.R.S32.HI R8, RZ, 0x8, R252 ;  /* 0x00000008ff087819 */ /* 0x000fc400000114fc */
[----:B------:R-:W3:Y:S04]  /*c320*/  LDL R252, [R1+0x129c] ;  /* 0x00129c0001fc7983 */ /* 0x000ee80000100800 */
[----:B------:R-:W-:Y:S01]  /*c330*/  STL [R1+0x1298], R8 ;  /* 0x0012980801007387 */ /* 0x000fe20000100800 */
[C---:B----4-:R-:W-:Y:S02]  /*c340*/  IMAD R209, R4.reuse, 0x1fe, RZ ;  /* 0x000001fe04d17824 */ /* 0x050fe400078e02ff */
[C---:B------:R-:W-:Y:S02]  /*c350*/  IMAD R210, R4.reuse, 0x1fa, RZ ;  /* 0x000001fa04d27824 */ /* 0x040fe400078e02ff */
[C---:B------:R-:W-:Y:S02]  /*c360*/  IMAD R211, R4.reuse, 0x1f6, RZ ;  /* 0x000001f604d37824 */ /* 0x040fe400078e02ff */
[----:B------:R-:W-:-:S02]  /*c370*/  IMAD R212, R4, 0x1f2, RZ ;  /* 0x000001f204d47824 */ /* 0x000fc400078e02ff */
[C---:B------:R-:W-:Y:S02]  /*c380*/  IMAD R213, R4.reuse, 0x1ee, RZ ;  /* 0x000001ee04d57824 */ /* 0x040fe400078e02ff */
[C---:B------:R-:W-:Y:S02]  /*c390*/  IMAD R214, R4.reuse, 0x1ea, RZ ;  /* 0x000001ea04d67824 */ /* 0x040fe400078e02ff */
[C---:B------:R-:W-:Y:S02]  /*c3a0*/  IMAD R215, R4.reuse, 0x1e6, RZ ;  /* 0x000001e604d77824 */ /* 0x040fe400078e02ff */
        /* <DEDUP_REMOVED lines=25> */
[C---:B--2---:R-:W-:Y:S02]  /*c540*/  IMAD R241, R4.reuse, 0x1b2, RZ ;  /* 0x000001b204f17824 */ /* 0x044fe400078e02ff */
[----:B------:R-:W-:-:S02]  /*c550*/  IMAD R242, R4, 0xe5, RZ ;  /* 0x000000e504f27824 */ /* 0x000fc400078e02ff */
[C---:B------:R-:W-:Y:S02]  /*c560*/  IMAD R243, R4.reuse, 0x1ae, RZ ;  /* 0x000001ae04f37824 */ /* 0x040fe400078e02ff */
[C---:B------:R-:W-:Y:S02]  /*c570*/  IMAD R244, R4.reuse, 0xe3, RZ ;  /* 0x000000e304f47824 */ /* 0x040fe400078e02ff */
[----:B------:R-:W-:Y:S02]  /*c580*/  IMAD R245, R4, 0x1aa, RZ ;  /* 0x000001aa04f57824 */ /* 0x000fe400078e02ff */
[----:B------:R-:W-:Y:S02]  /*c590*/  IMAD.SHL.U32 R5, R246, 0x100, RZ ;  /* 0x00000100f6057824 */ /* 0x000fe400078e00ff */
[C---:B------:R-:W-:Y:S02]  /*c5a0*/  IMAD R246, R4.reuse, 0xe1, RZ ;  /* 0x000000e104f67824 */ /* 0x040fe400078e02ff */
[----:B------:R-:W-:-:S02]  /*c5b0*/  IMAD R247, R4, 0x1a6, RZ ;  /* 0x000001a604f77824 */ /* 0x000fc400078e02ff */
[C---:B------:R-:W-:Y:S02]  /*c5c0*/  IMAD R248, R4.reuse, 0xdf, RZ ;  /* 0x000000df04f87824 */ /* 0x040fe400078e02ff */
[----:B-----5:R-:W-:Y:S02]  /*c5d0*/  IMAD R198, R9, 0x50, RZ ;  /* 0x0000005009c67824 */ /* 0x020fe400078e02ff */
[C---:B------:R-:W-:Y:S02]  /*c5e0*/  IMAD R249, R4.reuse, 0x1a2, RZ ;  /* 0x000001a204f97824 */ /* 0x040fe400078e02ff */
[C---:B------:R-:W-:Y:S02]  /*c5f0*/  IMAD R250, R4.reuse, 0xdd, RZ ;  /* 0x000000dd04fa7824 */ /* 0x040fe400078e02ff */
[----:B------:R-:W-:Y:S01]  /*c600*/  IMAD R251, R4, 0x19e, RZ ;  /* 0x0000019e04fb7824 */ /* 0x000fe200078e02ff */
[-C--:B---3--:R-:W-:Y:S02]  /*c610*/  IADD3 R209, P0, R209, R2.reuse, RZ ;  /* 0x00000002d1d17210 */ /* 0x088fe40007f1e0ff */
[----:B------:R-:W-:-:S02]  /*c620*/  IADD3 R210, P2, R210, R2, RZ ;  /* 0x00000002d2d27210 */ /* 0x000fc40007f5e0ff */
[-C--:B------:R-:W-:Y:S01]  /*c630*/  IADD3 R211, P1, R211, R2.reuse, RZ ;  /* 0x00000002d3d37210 */ /* 0x080fe20007f3e0ff */
[----:B------:R1:W-:Y:S04]  /*c640*/  STL [R1+0xa80], R209 ;  /* 0x000a80d101007387 */ /* 0x0003e80000100800 */
[----:B------:R2:W-:Y:S01]  /*c650*/  STL [R1+0xa90], R210 ;  /* 0x000a90d201007387 */ /* 0x0005e20000100800 */
[----:B-1----:R-:W-:-:S03]  /*c660*/  IADD3 R209, P6, R212, R2, RZ ;  /* 0x00000002d4d17210 */ /* 0x002fc60007fde0ff */
[----:B------:R1:W-:Y:S01]  /*c670*/  STL [R1+0xaa0], R211 ;  /* 0x000aa0d301007387 */ /* 0x0003e20000100800 */
[----:B--2---:R-:W-:-:S03]  /*c680*/  IADD3 R210, P4, R213, R2, RZ ;  /* 0x00000002d5d27210 */ /* 0x004fc60007f9e0ff */
[----:B------:R2:W-:Y:S01]  /*c690*/  STL [R1+0xab0], R209 ;  /* 0x000ab0d101007387 */ /* 0x0005e20000100800 */
[----:B-1----:R-:W-:-:S03]  /*c6a0*/  IADD3 R211, P5, R214, R2, RZ ;  /* 0x00000002d6d37210 */ /* 0x002fc60007fbe0ff */
[----:B------:R1:W-:Y:S01]  /*c6b0*/  STL [R1+0xac0], R210 ;  /* 0x000ac0d201007387 */ /* 0x0003e20000100800 */
[----:B--2---:R-:W-:-:S03]  /*c6c0*/  IADD3 R209, P3, R215, R2, RZ ;  /* 0x00000002d7d17210 */ /* 0x004fc60007f7e0ff */
[----:B------:R2:W-:Y:S04]  /*c6d0*/  STL [R1+0xad0], R211 ;  /* 0x000ad0d301007387 */ /* 0x0005e80000100800 */
[----:B------:R3:W-:Y:S01]  /*c6e0*/  STL [R1+0xae0], R209 ;  /* 0x000ae0d101007387 */ /* 0x0007e20000100800 */
[----:B-1----:R-:W-:Y:S02]  /*c6f0*/  LEA.HI.X.SX32 R210, R216, R3, 0x1, P0 ;  /* 0x00000003d8d27211 */ /* 0x002fe400000f0eff */
[----:B--2---:R-:W-:-:S03]  /*c700*/  IADD3 R211, P0, R217, R2, RZ ;  /* 0x00000002d9d37210 */ /* 0x004fc60007f1e0ff */
[----:B------:R1:W-:Y:S01]  /*c710*/  STL [R1+0xa7c], R210 ;  /* 0x000a7cd201007387 */ /* 0x0003e20000100800 */
[----:B---3--:R-:W-:-:S03]  /*c720*/  LEA.HI.X.SX32 R209, R218, R3, 0x1, P2 ;  /* 0x00000003dad17211 */ /* 0x008fc600010f0eff */
[----:B------:R2:W-:Y:S04]  /*c730*/  STL [R1+0xaf0], R211 ;  /* 0x000af0d301007387 */ /* 0x0005e80000100800 */
[----:B------:R3:W-:Y:S01]  /*c740*/  STL [R1+0xa8c], R209 ;  /* 0x000a8cd101007387 */ /* 0x0007e20000100800 */
[----:B-1----:R-:W-:Y:S02]  /*c750*/  IADD3 R210, P2, R219, R2, RZ ;  /* 0x00000002dbd27210 */ /* 0x002fe40007f5e0ff */
[----:B--2---:R-:W-:-:S03]  /*c760*/  LEA.HI.X.SX32 R211, R220, R3, 0x1, P1 ;  /* 0x00000003dcd37211 */ /* 0x004fc600008f0eff */
[----:B------:R1:W-:Y:S01]  /*c770*/  STL [R1+0xb00], R210 ;  /* 0x000b00d201007387 */ /* 0x0003e20000100800 */
[----:B---3--:R-:W-:-:S03]  /*c780*/  IADD3 R209, P1, R221, R2, RZ ;  /* 0x00000002ddd17210 */ /* 0x008fc60007f3e0ff */
        /* <DEDUP_REMOVED lines=52> */
[----:B------:R-:W-:Y:S01]  /*cad0*/  STL [R1+0xb6c], R210 ;  /* 0x000b6cd201007387 */ /* 0x000fe20000100800 */
[----:B---3--:R-:W-:-:S03]  /*cae0*/  LEA.HI.X.SX32 R209, R248, R3, 0x1, P1 ;  /* 0x00000003f8d17211 */ /* 0x008fc600008f0eff */
[----:B------:R-:W-:Y:S01]  /*caf0*/  STL [R1+0xbe0], R211 ;  /* 0x000be0d301007387 */ /* 0x000fe20000100800 */
[C---:B------:R-:W-:Y:S02]  /*cb00*/  IMAD.IADD R8, R252.reuse, 0x1, R26 ;  /* 0x00000001fc087824 */ /* 0x040fe400078e021a */
[C---:B------:R-:W-:Y:S01]  /*cb10*/  IMAD.IADD R9, R252.reuse, 0x1, R27 ;  /* 0x00000001fc097824 */ /* 0x040fe200078e021b */
[----:B------:R1:W-:Y:S01]  /*cb20*/  STL [R1+0xb7c], R209 ;  /* 0x000b7cd101007387 */ /* 0x0003e20000100800 */
[C---:B------:R-:W-:Y:S02]  /*cb30*/  IMAD.IADD R10, R252.reuse, 0x1, R10 ;  /* 0x00000001fc0a7824 */ /* 0x040fe400078e020a */
[C---:B------:R-:W-:Y:S02]  /*cb40*/  IMAD.IADD R11, R252.reuse, 0x1, R11 ;  /* 0x00000001fc0b7824 */ /* 0x040fe400078e020b */
[C---:B------:R-:W-:Y:S02]  /*cb50*/  IMAD.IADD R12, R252.reuse, 0x1, R12 ;  /* 0x00000001fc0c7824 */ /* 0x040fe400078e020c */
[----:B------:R-:W-:-:S02]  /*cb60*/  IMAD.IADD R13, R252, 0x1, R13 ;  /* 0x00000001fc0d7824 */ /* 0x000fc400078e020d */
[C---:B------:R-:W-:Y:S01]  /*cb70*/  IMAD.IADD R14, R252.reuse, 0x1, R14 ;  /* 0x00000001fc0e7824 */ /* 0x040fe200078e020e */
[----:B-1----:R-:W1:Y:S01]  /*cb80*/  LDC R209, c[0x0][0x238] ;  /* 0x00008e00ffd17b82 */ /* 0x002e620000000800 */
[C---:B------:R-:W-:Y:S02]  /*cb90*/  IMAD.IADD R15, R252.reuse, 0x1, R15 ;  /* 0x00000001fc0f7824 */ /* 0x040fe400078e020f */
[C---:B------:R-:W-:Y:S02]  /*cba0*/  IMAD.IADD R16, R252.reuse, 0x1, R16 ;  /* 0x00000001fc107824 */ /* 0x040fe400078e0210 */
[C---:B------:R-:W-:Y:S02]  /*cbb0*/  IMAD.IADD R17, R252.reuse, 0x1, R17 ;  /* 0x00000001fc117824 */ /* 0x040fe400078e0211 */
[C---:B------:R-:W-:Y:S02]  /*cbc0*/  IMAD.IADD R18, R252.reuse, 0x1, R18 ;  /* 0x00000001fc127824 */ /* 0x040fe400078e0212 */
[----:B------:R-:W-:-:S02]  /*cbd0*/  IMAD.IADD R19, R252, 0x1, R19 ;  /* 0x00000001fc137824 */ /* 0x000fc400078e0213 */
[C---:B------:R-:W-:Y:S02]  /*cbe0*/  IMAD.IADD R20, R252.reuse, 0x1, R20 ;  /* 0x00000001fc147824 */ /* 0x040fe400078e0214 */
[C---:B------:R-:W-:Y:S02]  /*cbf0*/  IMAD.IADD R21, R252.reuse, 0x1, R21 ;  /* 0x00000001fc157824 */ /* 0x040fe400078e0215 */
[C---:B------:R-:W-:Y:S02]  /*cc00*/  IMAD.IADD R22, R252.reuse, 0x1, R22 ;  /* 0x00000001fc167824 */ /* 0x040fe400078e0216 */
[----:B------:R-:W-:Y:S02]  /*cc10*/  IMAD.IADD R23, R252, 0x1, R23 ;  /* 0x00000001fc177824 */ /* 0x000fe400078e0217 */
[----:B------:R-:W2:Y:S01]  /*cc20*/  LDC R252, c[0x0][0x238] ;  /* 0x00008e00fffc7b82 */ /* 0x000ea20000000800 */
[----:B------:R-:W-:Y:S01]  /*cc30*/  IADD3 R210, P1, R249, R2, RZ ;  /* 0x00000002f9d27210 */ /* 0x000fe20007f3e0ff */
[----:B-1----:R-:W-:-:S04]  /*cc40*/  IMAD R209, R209, 0xdb, RZ ;  /* 0x000000dbd1d17824 */ /* 0x002fc800078e02ff */
[----:B------:R1:W-:Y:S01]  /*cc50*/  STL [R1+0xbf0], R210 ;  /* 0x000bf0d201007387 */ /* 0x0003e20000100800 */
[-C--:B------:R-:W-:Y:S02]  /*cc60*/  LEA.HI.X.SX32 R209, R209, R3.reuse, 0x1, P4 ;  /* 0x00000003d1d17211 */ /* 0x080fe400020f0eff */
[----:B-1----:R-:W-:Y:S02]  /*cc70*/  LEA.HI.X.SX32 R210, R250, R3, 0x1, P6 ;  /* 0x00000003fad27211 */ /* 0x002fe400030f0eff */
[-C--:B------:R-:W-:Y:S01]  /*cc80*/  IADD3 R211, P6, R251, R2.reuse, RZ ;  /* 0x00000002fbd37210 */ /* 0x080fe20007fde0ff */
[----:B--2---:R-:W-:Y:S02]  /*cc90*/  IMAD R252, R252, 0x19a, RZ ;  /* 0x0000019afcfc7824 */ /* 0x004fe400078e02ff */
[----:B------:R1:W-:Y:S04]  /*cca0*/  STL [R1+0xb8c], R210 ;  /* 0x000b8cd201007387 */ /* 0x0003e80000100800 */
[----:B------:R2:W-:Y:S01]  /*ccb0*/  STL [R1+0xc00], R211 ;  /* 0x000c00d301007387 */ /* 0x0005e20000100800 */
[----:B-1----:R-:W-:-:S03]  /*ccc0*/  IADD3 R210, P4, R252, R2, RZ ;  /* 0x00000002fcd27210 */ /* 0x002fc60007f9e0ff */
[----:B------:R-:W-:Y:S01]  /*ccd0*/  STL [R1+0xb9c], R209 ;  /* 0x000b9cd101007387 */ /* 0x000fe20000100800 */
[----:B------:R-:W1:Y:S03]  /*cce0*/  LDC R252, c[0x0][0x238] ;  /* 0x00008e00fffc7b82 */ /* 0x000e660000000800 */
[----:B------:R3:W-:Y:S05]  /*ccf0*/  STL [R1+0xc10], R210 ;  /* 0x000c10d201007387 */ /* 0x0007ea0000100800 */
[----:B--2---:R-:W2:Y:S08]  /*cd00*/  LDC R211, c[0x0][0x238] ;  /* 0x00008e00ffd37b82 */ /* 0x004eb00000000800 */
[----:B---3--:R-:W3:Y:S08]  /*cd10*/  LDC R210, c[0x0][0x238] ;  /* 0x00008e00ffd27b82 */ /* 0x008ef00000000800 */
[----:B------:R-:W4:Y:S01]  /*cd20*/  LDC R209, c[0x0][0x238] ;  /* 0x00008e00ffd17b82 */ /* 0x000f220000000800 */
[----:B-1----:R-:W-:-:S02]  /*cd30*/  IMAD R252, R252, 0x192, RZ ;  /* 0x00000192fcfc7824 */ /* 0x002fc400078e02ff */
[----:B--2---:R-:W-:Y:S02]  /*cd40*/  IMAD R211, R211, 0xd9, RZ ;  /* 0x000000d9d3d37824 */ /* 0x004fe400078e02ff */
[----:B---3--:R-:W-:-:S03]  /*cd50*/  IMAD R210, R210, 0x196, RZ ;  /* 0x00000196d2d27824 */ /* 0x008fc600078e02ff */
[----:B------:R-:W-:Y:S01]  /*cd60*/  LEA.HI.X.SX32 R212, R211, R3, 0x1, P5 ;  /* 0x00000003d3d47211 */ /* 0x000fe200028f0eff */
[----:B----4-:R-:W-:Y:S01]  /*cd70*/  IMAD R209, R209, 0xd7, RZ ;  /* 0x000000d7d1d17824 */ /* 0x010fe200078e02ff */
[----:B------:R-:W-:-:S03]  /*cd80*/  IADD3 R211, P5, R210, R2, RZ ;  /* 0x00000002d2d37210 */ /* 0x000fc60007fbe0ff */
[----:B------:R-:W-:Y:S01]  /*cd90*/  STL [R1+0xbac], R212 ;  /* 0x000bacd401007387 */ /* 0x000fe20000100800 */
[----:B------:R-:W-:Y:S02]  /*cda0*/  LEA.HI.X.SX32 R209, R209, R3, 0x1, P3 ;  /* 0x00000003d1d17211 */ /* 0x000fe400018f0eff */
[----:B------:R-:W-:Y:S01]  /*cdb0*/  IADD3 R210, P3, R252, R2, RZ ;  /* 0x00000002fcd27210 */ /* 0x000fe20007f7e0ff */
[----:B------:R1:W-:Y:S01]  /*cdc0*/  STL [R1+0xc20], R211 ;  /* 0x000c20d301007387 */ /* 0x0003e20000100800 */
[----:B------:R-:W2:Y:S03]  /*cdd0*/  LDC R252, c[0x0][0x238] ;  /* 0x00008e00fffc7b82 */ /* 0x000ea60000000800 */
[----:B------:R-:W-:Y:S04]  /*cde0*/  STL [R1+0xbbc], R209 ;  /* 0x000bbcd101007387 */ /* 0x000fe80000100800 */
[----:B------:R3:W-:Y:S01]  /*cdf0*/  STL [R1+0xc30], R210 ;  /* 0x000c30d201007387 */ /* 0x0007e20000100800 */
[----:B-1----:R-:W1:Y:S08]  /*ce00*/  LDC R211, c[0x0][0x238] ;  /* 0x00008e00ffd37b82 */ /* 0x002e700000000800 */
[----:B---3--:R-:W3:Y:S08]  /*ce10*/  LDC R210, c[0x0][0x238] ;  /* 0x00008e00ffd27b82 */ /* 0x008ef00000000800 */
[----:B------:R-:W4:Y:S01]  /*ce20*/  LDC R209, c[0x0][0x238] ;  /* 0x00008e00ffd17b82 */ /* 0x000f220000000800 */
[----:B--2---:R-:W-:-:S02]  /*ce30*/  IMAD R252, R252, 0x18a, RZ ;  /* 0x0000018afcfc7824 */ /* 0x004fc400078e02ff */
[----:B-1----:R-:W-:Y:S02]  /*ce40*/  IMAD R211, R211, 0xd5, RZ ;  /* 0x000000d5d3d37824 */ /* 0x002fe400078e02ff */
        /* <DEDUP_REMOVED lines=305> */
[-C--:B------:R-:W-:Y:S02]  /*e160*/  LEA.HI.X.SX32 R212, R211, R3.reuse, 0x1, P4 ;  /* 0x00000003d3d47211 */ /* 0x080fe400020f0eff */
[-C--:B------:R-:W-:Y:S01]  /*e170*/  IADD3 R211, P4, R210, R2.reuse, RZ ;  /* 0x00000002d2d37210 */ /* 0x080fe20007f9e0ff */
[----:B----4-:R-:W-:Y:S02]  /*e180*/  IMAD R209, R209, 0x87, RZ ;  /* 0x00000087d1d17824 */ /* 0x010fe400078e02ff */
[----:B------:R-:W-:Y:S03]  /*e190*/  STL [R1+0xe2c], R212 ;  /* 0x000e2cd401007387 */ /* 0x000fe60000100800 */
[----:B------:R-:W-:Y:S01]  /*e1a0*/  LEA.HI.X.SX32 R209, R209, R3, 0x1, P5 ;  /* 0x00000003d1d17211 */ /* 0x000fe200028f0eff */
[----:B------:R1:W-:Y:S01]  /*e1b0*/  STL [R1+0xe60], R211 ;  /* 0x000e60d301007387 */ /* 0x0003e20000100800 */
[----:B------:R-:W-:-:S02]  /*e1c0*/  IADD3 R210, P5, R252, R2, RZ ;  /* 0x00000002fcd27210 */ /* 0x000fc40007fbe0ff */
[----:B------:R-:W2:Y:S01]  /*e1d0*/  LDC R252, c[0x0][0x238] ;  /* 0x00008e00fffc7b82 */ /* 0x000ea20000000800 */
[----:B------:R3:W-:Y:S07]  /*e1e0*/  STL [R1+0xe3c], R209 ;  /* 0x000e3cd101007387 */ /* 0x0007ee0000100800 */
[----:B-1----:R-:W1:Y:S01]  /*e1f0*/  LDC R211, c[0x0][0x238] ;  /* 0x00008e00ffd37b82 */ /* 0x002e620000000800 */
[----:B------:R4:W-:Y:S07]  /*e200*/  STL [R1+0xe70], R210 ;  /* 0x000e70d201007387 */ /* 0x0009ee0000100800 */
[----:B---3--:R-:W3:Y:S08]  /*e210*/  LDC R209, c[0x0][0x238] ;  /* 0x00008e00ffd17b82 */ /* 0x008ef00000000800 */
[----:B----4-:R-:W4:Y:S01]  /*e220*/  LDC R210, c[0x0][0x238] ;  /* 0x00008e00ffd27b82 */ /* 0x010f220000000800 */
[----:B--2---:R-:W-:-:S02]  /*e230*/  IMAD R252, R252, 0x1dc, RZ ;  /* 0x000001dcfcfc7824 */ /* 0x004fc400078e02ff */
[----:B-1----:R-:W-:-:S05]  /*e240*/  IMAD R211, R211, 0x85, RZ ;  /* 0x00000085d3d37824 */ /* 0x002fca00078e02ff */
[----:B------:R-:W-:Y:S01]  /*e250*/  LEA.HI.X.SX32 R212, R211, R3, 0x1, P6 ;  /* 0x00000003d3d47211 */ /* 0x000fe200030f0eff */
[----:B---3--:R-:W-:-:S04]  /*e260*/  IMAD R209, R209, 0x83, RZ ;  /* 0x00000083d1d17824 */ /* 0x008fc800078e02ff */
[----:B------:R-:W-:Y:S01]  /*e270*/  STL [R1+0xe4c], R212 ;  /* 0x000e4cd401007387 */ /* 0x000fe20000100800 */
[-C--:B----4-:R-:W-:Y:S02]  /*e280*/  LEA R211, P6, R210, R2.reuse, 0x8 ;  /* 0x00000002d2d37211 */ /* 0x090fe400078c40ff */
[----:B------:R-:W-:Y:S02]  /*e290*/  LEA.HI.X.SX32 R210, R209, R3, 0x1, P4 ;  /* 0x00000003d1d27211 */ /* 0x000fe400020f0eff */
[----:B------:R-:W-:Y:S01]  /*e2a0*/  IADD3 R209, P4, R252, R2, RZ ;  /* 0x00000002fcd17210 */ /* 0x000fe20007f9e0ff */
[----:B------:R-:W-:Y:S01]  /*e2b0*/  STL [R1+0xe78], R211 ;  /* 0x000e78d301007387 */ /* 0x000fe20000100800 */
[----:B------:R-:W-:Y:S01]  /*e2c0*/  IMAD R28, R4, 0xfe, RZ ;  /* 0x000000fe041c7824 */ /* 0x000fe200078e02ff */
[----:B------:R-:W1:Y:S02]  /*e2d0*/  LDC R252, c[0x0][0x238] ;  /* 0x00008e00fffc7b82 */ /* 0x000e640000000800 */
[----:B------:R2:W-:Y:S04]  /*e2e0*/  STL [R1+0xe5c], R210 ;  /* 0x000e5cd201007387 */ /* 0x0005e80000100800 */
[----:B------:R3:W-:Y:S02]  /*e2f0*/  STL [R1+0xb08], R209 ;  /* 0x000b08d101007387 */ /* 0x0007e40000100800 */
[----:B--2---:R-:W2:Y:S08]  /*e300*/  LDC R210, c[0x0][0x238] ;  /* 0x00008e00ffd27b82 */ /* 0x004eb00000000800 */
[----:B---3--:R-:W3:Y:S01]  /*e310*/  LDC R209, c[0x0][0x238] ;  /* 0x00008e00ffd17b82 */ /* 0x008ee20000000800 */
[----:B--2---:R-:W-:-:S05]  /*e320*/  IMAD R210, R210, 0x81, RZ ;  /* 0x00000081d2d27824 */ /* 0x004fca00078e02ff */
[----:B------:R-:W-:Y:S01]  /*e330*/  LEA.HI.X.SX32 R210, R210, R3, 0x1, P5 ;  /* 0x00000003d2d27211 */ /* 0x000fe200028f0eff */
[----:B---3--:R-:W-:Y:S01]  /*e340*/  IMAD.SHL.U32 R209, R209, 0x80, RZ ;  /* 0x00000080d1d17824 */ /* 0x008fe200078e00ff */
[----:B------:R-:W-:-:S03]  /*e350*/  IADD3 R211, P5, R28, R2, RZ ;  /* 0x000000021cd37210 */ /* 0x000fc60007fbe0ff */
[----:B------:R-:W-:Y:S01]  /*e360*/  STL [R1+0xe6c], R210 ;  /* 0x000e6cd201007387 */ /* 0x000fe20000100800 */
[----:B------:R-:W-:-:S03]  /*e370*/  LEA.HI.X.SX32 R209, R209, R3, 0x1, P6 ;  /* 0x00000003d1d17211 */ /* 0x000fc600030f0eff */
[----:B------:R-:W-:Y:S04]  /*e380*/  STL [R1+0xe80], R211 ;  /* 0x000e80d301007387 */ /* 0x000fe80000100800 */
[----:B------:R2:W-:Y:S02]  /*e390*/  STL [R1+0xe74], R209 ;  /* 0x000e74d101007387 */ /* 0x0005e40000100800 */
[----:B--2---:R-:W2:Y:S01]  /*e3a0*/  LDC R209, c[0x0][0x238] ;  /* 0x00008e00ffd17b82 */ /* 0x004ea20000000800 */
[----:B-1----:R-:W-:Y:S02]  /*e3b0*/  IMAD R252, R252, 0x1d4, RZ ;  /* 0x000001d4fcfc7824 */ /* 0x002fe400078e02ff */
[----:B------:R-:W-:-:S03]  /*e3c0*/  IMAD R29, R4, 0xfa, RZ ;  /* 0x000000fa041d7824 */ /* 0x000fc600078e02ff */
[-C--:B------:R-:W-:Y:S02]  /*e3d0*/  IADD3 R210, P6, R252, R2.reuse, RZ ;  /* 0x00000002fcd27210 */ /* 0x080fe40007fde0ff */
[----:B------:R-:W1:Y:S03]  /*e3e0*/  LDC R252, c[0x0][0x238] ;  /* 0x00008e00fffc7b82 */ /* 0x000e660000000800 */
[----:B------:R3:W-:Y:S02]  /*e3f0*/  STL [R1+0xb28], R210 ;  /* 0x000b28d201007387 */ /* 0x0007e40000100800 */
[----:B---3--:R-:W-:Y:S01]  /*e400*/  LEA.HI.X.SX32 R210, R28, R3, 0x1, P3 ;  /* 0x000000031cd27211 */ /* 0x008fe200018f0eff */
[----:B--2---:R-:W-:Y:S01]  /*e410*/  IMAD R209, R209, 0x7f, RZ ;  /* 0x0000007fd1d17824 */ /* 0x004fe200078e02ff */
        /* <DEDUP_REMOVED lines=344> */
[----:B-1----:R-:W-:-:S05]  /*f9a0*/  IMAD R252, R252, 0x11c, RZ ;  /* 0x0000011cfcfc7824 */ /* 0x002fca00078e02ff */
        /* <DEDUP_REMOVED lines=9> */
[----:B------:R2:W-:Y:S01]  /*fa40*/  STL [R1+0x102c], R209 ;  /* 0x00102cd101007387 */ /* 0x0005e20000100800 */
[----:B-1----:R-:W-:Y:S01]  /*fa50*/  IMAD R252, R252, 0x114, RZ ;  /* 0x00000114fcfc7824 */ /* 0x002fe200078e02ff */
[----:B--2---:R-:W1:Y:S04]  /*fa60*/  LDC R209, c[0x0][0x238] ;  /* 0x00008e00ffd17b82 */ /* 0x004e680000000800 */
[----:B------:R-:W-:-:S04]  /*fa70*/  IADD3 R210, P6, R252, R2, RZ ;  /* 0x00000002fcd27210 */ /* 0x000fc80007fde0ff */
[----:B------:R-:W2:Y:S01]  /*fa80*/  LDC R252, c[0x0][0x238] ;  /* 0x00008e00fffc7b82 */ /* 0x000ea20000000800 */
[----:B------:R3:W-:Y:S02]  /*fa90*/  STL [R1+0xe28], R210 ;  /* 0x000e28d201007387 */ /* 0x0007e40000100800 */
[----:B---3--:R-:W-:Y:S01]  /*faa0*/  LEA.HI.X.SX32 R210, R56, R3, 0x1, P4 ;  /* 0x0000000338d27211 */ /* 0x008fe200020f0eff */
[----:B-1----:R-:W-:Y:S01]  /*fab0*/  IMAD R209, R209, 0x47, RZ ;  /* 0x00000047d1d17824 */ /* 0x002fe200078e02ff */
[----:B------:R-:W-:-:S03]  /*fac0*/  IADD3 R211, P4, R57, R2, RZ ;  /* 0x0000000239d37210 */ /* 0x000fc60007f9e0ff */
[----:B------:R1:W-:Y:S01]  /*fad0*/  STL [R1+0xe04], R210 ;  /* 0x000e04d201007387 */ /* 0x0003e20000100800 */
[----:B------:R-:W-:-:S03]  /*fae0*/  LEA.HI.X.SX32 R209, R209, R3, 0x1, P5 ;  /* 0x00000003d1d17211 */ /* 0x000fc600028f0eff */
[----:B------:R-:W-:Y:S01]  /*faf0*/  STL [R1+0x1050], R211 ;  /* 0x001050d301007387 */ /* 0x000fe20000100800 */
[----:B--2---:R-:W-:-:S03]  /*fb00*/  IMAD R252, R252, 0x10c, RZ ;  /* 0x0000010cfcfc7824 */ /* 0x004fc600078e02ff */
[----:B------:R2:W-:Y:S02]  /*fb10*/  STL [R1+0x103c], R209 ;  /* 0x00103cd101007387 */ /* 0x0005e40000100800 */
[----:B-1----:R-:W-:Y:S02]  /*fb20*/  IADD3 R210, P5, R252, R2, RZ ;  /* 0x00000002fcd27210 */ /* 0x002fe40007fbe0ff */
[----:B------:R-:W1:Y:S08]  /*fb30*/  LDC R252, c[0x0][0x238] ;  /* 0x00008e00fffc7b82 */ /* 0x000e700000000800 */
[----:B--2---:R-:W2:Y:S01]  /*fb40*/  LDC R209, c[0x0][0x238] ;  /* 0x00008e00ffd17b82 */ /* 0x004ea20000000800 */
[----:B------:R3:W-:Y:S02]  /*fb50*/  STL [R1+0xe48], R210 ;  /* 0x000e48d201007387 */ /* 0x0007e40000100800 */
[----:B---3--:R-:W-:Y:S01]  /*fb60*/  LEA.HI.X.SX32 R210, R57, R3, 0x1, P6 ;  /* 0x0000000339d27211 */ /* 0x008fe200030f0eff */
[----:B-1----:R-:W-:-:S02]  /*fb70*/  IMAD R252, R252, 0x104, RZ ;  /* 0x00000104fcfc7824 */ /* 0x002fc400078e02ff */
[----:B--2---:R-:W-:-:S05]  /*fb80*/  IMAD R209, R209, 0x45, RZ ;  /* 0x00000045d1d17824 */ /* 0x004fca00078e02ff */
[----:B------:R-:W-:Y:S02]  /*fb90*/  LEA.HI.X.SX32 R211, R209, R3, 0x1, P4 ;  /* 0x00000003d1d37211 */ /* 0x000fe400020f0eff */
[----:B------:R-:W1:Y:S01]  /*fba0*/  LDC R209, c[0x0][0x238] ;  /* 0x00008e00ffd17b82 */ /* 0x000e620000000800 */
[----:B------:R2:W-:Y:S02]  /*fbb0*/  STL [R1+0xe24], R210 ;  /* 0x000e24d201007387 */ /* 0x0005e40000100800 */
[----:B--2---:R-:W-:-:S05]  /*fbc0*/  IADD3 R210, P4, R252, R2, RZ ;  /* 0x00000002fcd27210 */ /* 0x004fca0007f9e0ff */
[----:B------:R-:W2:Y:S01]  /*fbd0*/  LDC R252, c[0x0][0x238] ;  /* 0x00008e00fffc7b82 */ /* 0x000ea20000000800 */
[----:B------:R-:W-:-:S05]  /*fbe0*/  IADD3 R212, P6, R58, R2, RZ ;  /* 0x000000023ad47210 */ /* 0x000fca0007fde0ff */
[----:B------:R-:W-:Y:S04]  /*fbf0*/  STL [R1+0x1060], R212 ;  /* 0x001060d401007387 */ /* 0x000fe80000100800 */
[----:B------:R-:W-:Y:S01]  /*fc00*/  STL [R1+0x104c], R211 ;  /* 0x00104cd301007387 */ /* 0x000fe20000100800 */
[----:B-1----:R-:W-:-:S03]  /*fc10*/  IMAD R209, R209, 0x43, RZ ;  /* 0x00000043d1d17824 */ /* 0x002fc600078e02ff */
[----:B------:R1:W-:Y:S02]  /*fc20*/  STL [R1+0xe68], R210 ;  /* 0x000e68d201007387 */ /* 0x0003e40000100800 */
[-C--:B------:R-:W-:Y:S02]  /*fc30*/  LEA.HI.X.SX32 R209, R209, R3.reuse, 0x1, P6 ;  /* 0x00000003d1d17211 */ /* 0x080fe400030f0eff */
[----:B-1----:R-:W-:Y:S02]  /*fc40*/  LEA.HI.X.SX32 R210, R58, R3, 0x1, P5 ;  /* 0x000000033ad27211 */ /* 0x002fe400028f0eff */
[----:B------:R-:W-:-:S03]  /*fc50*/  IADD3 R211, P5, R59, R2, RZ ;  /* 0x000000023bd37210 */ /* 0x000fc60007fbe0ff */
[----:B------:R2:W-:Y:S04]  /*fc60*/  STL [R1+0xe44], R210 ;  /* 0x000e44d201007387 */ /* 0x0005e80000100800 */
[----:B------:R-:W-:Y:S01]  /*fc70*/  STL [R1+0x1070], R211 ;  /* 0x001070d301007387 */ /* 0x000fe20000100800 */
[----:B--2---:R-:W-:-:S03]  /*fc80*/  LEA R210, P6, R252, R2, 0x7 ;  /* 0x00000002fcd27211 */ /* 0x004fc600078c38ff */
[----:B------:R1:W-:Y:S01]  /*fc90*/  STL [R1+0x105c], R209 ;  /* 0x00105cd101007387 */ /* 0x0003e20000100800 */
[----:B------:R-:W2:Y:S03]  /*fca0*/  LDC R252, c[0x0][0x238] ;  /* 0x00008e00fffc7b82 */ /* 0x000ea60000000800 */
[----:B------:R3:W-:Y:S05]  /*fcb0*/  STL [R1+0x1078], R210 ;  /* 0x001078d201007387 */ /* 0x0007ea0000100800 */
[----:B-1----:R-:W1:Y:S08]  /*fcc0*/  LDC R209, c[0x0][0x238] ;  /* 0x00008e00ffd17b82 */ /* 0x002e700000000800 */
[----:B---3--:R-:W3:Y:S01]  /*fcd0*/  LDC R210, c[0x0][0x238] ;  /* 0x00008e00ffd27b82 */ /* 0x008ee20000000800 */
[----:B------:R-:W-:Y:S01]  /*fce0*/  LEA.HI.X.SX32 R211, R59, R3, 0x1, P4 ;  /* 0x000000033bd37211 */ /* 0x000fe200020f0eff */
[----:B------:R-:W-:-:S04]  /*fcf0*/  IMAD R60, R4, 0xfc, RZ ;  /* 0x000000fc043c7824 */ /* 0x000fc800078e02ff */
[----:B------:R4:W-:Y:S01]  /*fd00*/  STL [R1+0xe64], R211 ;  /* 0x000e64d301007387 */ /* 0x0009e20000100800 */
[----:B-1----:R-:W-:Y:S02]  /*fd10*/  IMAD R209, R209, 0x41, RZ ;  /* 0x00000041d1d17824 */ /* 0x002fe400078e02ff */
[----:B---3--:R-:W-:-:S05]  /*fd20*/  IMAD R210, R210, 0x1b8, RZ ;  /* 0x000001b8d2d27824 */ /* 0x008fca00078e02ff */
[-C--:B----4-:R-:W-:Y:S02]  /*fd30*/  IADD3 R211, P4, R210, R2.reuse, RZ ;  /* 0x00000002d2d37210 */ /* 0x090fe40007f9e0ff */
[----:B------:R-:W-:Y:S02]  /*fd40*/  LEA.HI.X.SX32 R210, R209, R3, 0x1, P5 ;  /* 0x00000003d1d27211 */ /* 0x000fe400028f0eff */
[----:B------:R-:W-:Y:S01]  /*fd50*/  IADD3 R209, P5, R60, R2, RZ ;  /* 0x000000023cd17210 */ /* 0x000fe20007fbe0ff */
[----:B------:R-:W-:Y:S04]  /*fd60*/  STL [R1+0xb98], R211 ;  /* 0x000b98d301007387 */ /* 0x000fe80000100800 */
[----:B------:R-:W-:Y:S04]  /*fd70*/  STL [R1+0x106c], R210 ;  /* 0x00106cd201007387 */ /* 0x000fe80000100800 */
[----:B------:R1:W-:Y:S02]  /*fd80*/  STL [R1+0xe88], R209 ;  /* 0x000e88d101007387 */ /* 0x0003e40000100800 */
[----:B-1----:R-:W1:Y:S01]  /*fd90*/  LDC R209, c[0x0][0x238] ;  /* 0x00008e00ffd17b82 */ /* 0x002e620000000800 */
[----:B--2---:R-:W-:-:S05]  /*fda0*/  IMAD.SHL.U32 R252, R252, 0x40, RZ ;  /* 0x00000040fcfc7824 */ /* 0x004fca00078e00ff */
[----:B------:R-:W-:Y:S02]  /*fdb0*/  LEA.HI.X.SX32 R211, R252, R3, 0x1, P6 ;  /* 0x00000003fcd37211 */ /* 0x000fe400030f0eff */
[----:B------:R-:W-:Y:S01]  /*fdc0*/  IADD3 R210, P6, R61, R2, RZ ;  /* 0x000000023dd27210 */ /* 0x000fe20007fde0ff */
[----:B------:R-:W2:Y:S02]  /*fdd0*/  LDC R252, c[0x0][0x238] ;  /* 0x00008e00fffc7b82 */ /* 0x000ea40000000800 */
[----:B------:R-:W-:Y:S01]  /*fde0*/  STL [R1+0x1074], R211 ;  /* 0x001074d301007387 */ /* 0x000fe20000100800 */
[----:B------:R-:W-:-:S03]  /*fdf0*/  IMAD R62, R4, 0xf4, RZ ;  /* 0x000000f4043e7824 */ /* 0x000fc600078e02ff */
[----:B------:R3:W-:Y:S01]  /*fe00*/  STL [R1+0x1080], R210 ;  /* 0x001080d201007387 */ /* 0x0007e20000100800 */
[----:B-1----:R-:W-:Y:S01]  /*fe10*/  IMAD R209, R209, 0x1a8, RZ ;  /* 0x000001a8d1d17824 */ /* 0x002fe200078e02ff */
[----:B---3--:R-:W-:-:S04]  /*fe20*/  LEA.HI.X.SX32 R210, R60, R3, 0x1, P3 ;  /* 0x000000033cd27211 */ /* 0x008fc800018f0eff */
[-C--:B------:R-:W-:Y:S01]  /*fe30*/  IADD3 R211, P3, R209, R2.reuse, RZ ;  /* 0x00000002d1d37210 */ /* 0x080fe20007f7e0ff */
[----:B------:R1:W-:Y:S04]  /*fe40*/  STL [R1+0xa94], R210 ;  /* 0x000a94d201007387 */ /* 0x0003e80000100800 */
[----:B------:R-:W-:Y:S01]  /*fe50*/  STL [R1+0xbd8], R211 ;  /* 0x000bd8d301007387 */ /* 0x000fe20000100800 */
[----:B-1----:R-:W-:Y:S02]  /*fe60*/  LEA.HI.X.SX32 R210, R61, R3, 0x1, P5 ;  /* 0x000000033dd27211 */ /* 0x002fe400028f0eff */
[----:B------:R-:W-:-:S03]  /*fe70*/  IADD3 R209, P5, R62, R2, RZ ;  /* 0x000000023ed17210 */ /* 0x000fc60007fbe0ff */
[----:B------:R-:W-:Y:S04]  /*fe80*/  STL [R1+0xe84], R210 ;  /* 0x000e84d201007387 */ /* 0x000fe80000100800 */
[----:B------:R1:W-:Y:S02]  /*fe90*/  STL [R1+0xea8], R209 ;  /* 0x000ea8d101007387 */ /* 0x0003e40000100800 */
[----:B-1----:R-:W1:Y:S01]  /*fea0*/  LDC R209, c[0x0][0x238] ;  /* 0x00008e00ffd17b82 */ /* 0x002e620000000800 */
[----:B--2---:R-:W-:-:S05]  /*feb0*/  IMAD R252, R252, 0x3f, RZ ;  /* 0x0000003ffcfc7824 */ /* 0x004fca00078e02ff */
        /* <DEDUP_REMOVED lines=16> */
[----:B--2---:R-:W-:Y:S02]  /*ffc0*/  IMAD R252, R252, 0x3d, RZ ;  /* 0x0000003dfcfc7824 */ /* 0x004fe400078e02ff */
[----:B------:R-:W-:-:S03]  /*ffd0*/  IMAD R65, R185, 0x76, RZ ;  /* 0x00000076b9417824 */ /* 0x000fc600078e02ff */
        /* <DEDUP_REMOVED lines=122> */
[----:B0-----:R-:W-:-:S03]  /*10780*/  IMAD R79, R201, 0x5a, RZ ;  /* 0x0000005ac94f7824 */ /* 0x001fc600078e02ff */
[----:B------:R-:W-:Y:S02]  /*10790*/  LEA.HI.X.SX32 R211, R252, R3, 0x1, P6 ;  /* 0x00000003fcd37211 */ /* 0x000fe400030f0eff */
[----:B------:R-:W-:Y:S01]  /*107a0*/  IADD3 R210, P6, R79, R2, RZ ;  /* 0x000000024fd27210 */ /* 0x000fe20007fde0ff */
[----:B------:R-:W0:Y:S02]  /*107b0*/  LDC R252, c[0x0][0x238] ;  /* 0x00008e00fffc7b82 */ /* 0x000e240000000800 */
[----:B------:R-:W-:Y:S01]  /*107c0*/  STL [R1+0x10fc], R211 ;  /* 0x0010fcd301007387 */ /* 0x000fe20000100800 */
[----:B------:R-:W-:-:S03]  /*107d0*/  IMAD R80, R4, 0xac, RZ ;  /* 0x000000ac04507824 */ /* 0x000fc600078e02ff */
[----:B------:R2:W-:Y:S01]  /*107e0*/  STL [R1+0x1110], R210 ;  /* 0x001110d201007387 */ /* 0x0005e20000100800 */
[----:B-1----:R-:W-:Y:S01]  /*107f0*/  IMAD R209, R209, 0x1f0, RZ ;  /* 0x000001f0d1d17824 */ /* 0x002fe200078e02ff */
[----:B--2---:R-:W-:-:S04]  /*10800*/  LEA.HI.X.SX32 R210, R78, R3, 0x1, P4 ;  /* 0x000000034ed27211 */ /* 0x004fc800020f0eff */
        /* <DEDUP_REMOVED lines=8> */
[----:B0-----:R-:W-:Y:S02]  /*10890*/  IMAD R252, R252, 0x2d, RZ ;  /* 0x0000002dfcfc7824 */ /* 0x001fe400078e02ff */
[----:B------:R-:W-:-:S03]  /*108a0*/  IMAD R81, R204, 0x56, RZ ;  /* 0x00000056cc517824 */ /* 0x000fc600078e02ff */
        /* <DEDUP_REMOVED lines=14> */
[----:B------:R1:W-:Y:S01]  /*10990*/  STL [R1+0xfe8], R209 ;  /* 0x000fe8d101007387 */ /* 0x0003e20000100800 */
[----:B0-----:R-:W-:Y:S01]  /*109a0*/  IMAD R252, R252, 0x2b, RZ ;  /* 0x0000002bfcfc7824 */ /* 0x001fe200078e02ff */
[----:B-1----:R-:W0:Y:S04]  /*109b0*/  LDC R209, c[0x0][0x238] ;  /* 0x00008e00ffd17b82 */ /* 0x002e280000000800 */
[----:B------:R-:W-:Y:S01]  /*109c0*/  LEA.HI.X.SX32 R211, R252, R3, 0x1, P6 ;  /* 0x00000003fcd37211 */ /* 0x000fe200030f0eff */
[----:B------:R-:W-:-:S03]  /*109d0*/  IMAD R83, R206, 0x52, RZ ;  /* 0x00000052ce537824 */ /* 0x000fc600078e02ff */
[----:B------:R-:W1:Y:S02]  /*109e0*/  LDC R252, c[0x0][0x238] ;  /* 0x00008e00fffc7b82 */ /* 0x000e640000000800 */
[----:B------:R-:W-:Y:S01]  /*109f0*/  IADD3 R210, P6, R83, R2, RZ ;  /* 0x0000000253d27210 */ /* 0x000fe20007fde0ff */
[----:B------:R-:W-:Y:S04]  /*10a00*/  STL [R1+0x111c], R211 ;  /* 0x00111cd301007387 */ /* 0x000fe80000100800 */
[----:B------:R2:W-:Y:S02]  /*10a10*/  STL [R1+0x1130], R210 ;  /* 0x001130d201007387 */ /* 0x0005e40000100800 */
[----:B--2---:R-:W-:Y:S01]  /*10a20*/  LEA.HI.X.SX32 R210, R82, R3, 0x1, P0 ;  /* 0x0000000352d27211 */ /* 0x004fe200000f0eff */
[----:B0-----:R-:W-:-:S04]  /*10a30*/  IMAD R209, R209, 0x1b0, RZ ;  /* 0x000001b0d1d17824 */ /* 0x001fc800078e02ff */
[----:B------:R0:W-:Y:S01]  /*10a40*/  STL [R1+0xd54], R210 ;  /* 0x000d54d201007387 */ /* 0x0001e20000100800 */
[----:B-1----:R-:W-:Y:S01]  /*10a50*/  IMAD R252, R252, 0x29, RZ ;  /* 0x00000029fcfc7824 */ /* 0x002fe200078e02ff */
[----:B0-----:R-:W-:Y:S02]  /*10a60*/  IADD3 R210, P0, R209, R2, RZ ;  /* 0x00000002d1d27210 */ /* 0x001fe40007f1e0ff */
[----:B------:R-:W-:-:S03]  /*10a70*/  LEA.HI.X.SX32 R209, R83, R3, 0x1, P5 ;  /* 0x0000000353d17211 */ /* 0x000fc600028f0eff */
[----:B------:R-:W-:Y:S04]  /*10a80*/  STL [R1+0xbb8], R210 ;  /* 0x000bb8d201007387 */ /* 0x000fe80000100800 */
[----:B------:R0:W-:Y:S02]  /*10a90*/  STL [R1+0xfe4], R209 ;  /* 0x000fe4d101007387 */ /* 0x0001e40000100800 */
[----:B0-----:R-:W0:Y:S01]  /*10aa0*/  LDC R209, c[0x0][0x238] ;  /* 0x00008e00ffd17b82 */ /* 0x001e220000000800 */
[----:B------:R-:W-:-:S07]  /*10ab0*/  LEA.HI.X.SX32 R210, R252, R3, 0x1, P6 ;  /* 0x00000003fcd27211 */ /* 0x000fce00030f0eff */
[----:B------:R-:W1:Y:S01]  /*10ac0*/  LDC R252, c[0x0][0x238] ;  /* 0x00008e00fffc7b82 */ /* 0x000e620000000800 */
[----:B------:R-:W-:-:S05]  /*10ad0*/  IMAD R84, R4, 0x9c, RZ ;  /* 0x0000009c04547824 */ /* 0x000fca00078e02ff */
[----:B------:R-:W-:-:S05]  /*10ae0*/  IADD3 R211, P5, R84, R2, RZ ;  /* 0x0000000254d37210 */ /* 0x000fca0007fbe0ff */
[----:B------:R2:W-:Y:S01]  /*10af0*/  STL [R1+0x1008], R211 ;  /* 0x001008d301007387 */ /* 0x0005e20000100800 */
[----:B0-----:R-:W-:-:S03]  /*10b00*/  IMAD R209, R209, 0x190, RZ ;  /* 0x00000190d1d17824 */ /* 0x001fc600078e02ff */
[----:B------:R0:W-:Y:S01]  /*10b10*/  STL [R1+0x112c], R210 ;  /* 0x00112cd201007387 */ /* 0x0001e20000100800 */
[----:B--2---:R-:W-:Y:S02]  /*10b20*/  LEA.HI.X.SX32 R211, R84, R3, 0x1, P2 ;  /* 0x0000000354d37211 */ /* 0x004fe400010f0eff */
[----:B0-----:R-:W-:Y:S01]  /*10b30*/  IADD3 R210, P2, R209, R2, RZ ;  /* 0x00000002d1d27210 */ /* 0x001fe20007f5e0ff */
[----:B-1----:R-:W-:Y:S02]  /*10b40*/  IMAD R209, R252, 0x27, RZ ;  /* 0x00000027fcd17824 */ /* 0x002fe400078e02ff */
[----:B------:R-:W0:Y:S01]  /*10b50*/  LDC R252, c[0x0][0x238] ;  /* 0x00008e00fffc7b82 */ /* 0x000e220000000800 */
[----:B------:R-:W-:-:S05]  /*10b60*/  IMAD R85, R208, 0x4e, RZ ;  /* 0x0000004ed0557824 */ /* 0x000fca00078e02ff */
[----:B------:R-:W-:-:S05]  /*10b70*/  IADD3 R212, P6, R85, R2, RZ ;  /* 0x0000000255d47210 */ /* 0x000fca0007fde0ff */
[----:B------:R-:W-:Y:S04]  /*10b80*/  STL [R1+0x1140], R212 ;  /* 0x001140d401007387 */ /* 0x000fe80000100800 */
[----:B------:R-:W-:Y:S04]  /*10b90*/  STL [R1+0xd94], R211 ;  /* 0x000d94d301007387 */ /* 0x000fe80000100800 */
[----:B------:R1:W-:Y:S02]  /*10ba0*/  STL [R1+0xc38], R210 ;  /* 0x000c38d201007387 */ /* 0x0003e40000100800 */
[----:B-1----:R-:W-:Y:S01]  /*10bb0*/  LEA.HI.X.SX32 R210, R209, R3, 0x1, P6 ;  /* 0x00000003d1d27211 */ /* 0x002fe200030f0eff */
[----:B0-----:R-:W-:-:S02]  /*10bc0*/  IMAD R209, R252, 0x118, RZ ;  /* 0x00000118fcd17824 */ /* 0x001fc400078e02ff */
[----:B------:R-:W0:Y:S01]  /*10bd0*/  LDC R252, c[0x0][0x238] ;  /* 0x00008e00fffc7b82 */ /* 0x000e220000000800 */
        /* <DEDUP_REMOVED lines=14> */
[----:B------:R-:W-:Y:S02]  /*10cc0*/  IMAD.SHL.U32 R7, R4, 0x100, RZ ;  /* 0x0000010004077824 */ /* 0x000fe400078e00ff */
[----:B------:R-:W1:Y:S01]  /*10cd0*/  LDC R4, c[0x0][0x238] ;  /* 0x00008e00ff047b82 */ /* 0x000e620000000800 */
[----:B------:R-:W-:Y:S02]  /*10ce0*/  LEA.HI.X.SX32 R212, R85, R3, 0x1, P5 ;  /* 0x0000000355d47211 */ /* 0x000fe400028f0eff */
[----:B------:R-:W-:-:S03]  /*10cf0*/  IADD3 R211, P5, R86, R2, RZ ;  /* 0x0000000256d37210 */ /* 0x000fc60007fbe0ff */
[----:B------:R-:W-:Y:S04]  /*10d00*/  STL [R1+0x1004], R212 ;  /* 0x001004d401007387 */ /* 0x000fe80000100800 */
[----:B------:R2:W-:Y:S04]  /*10d10*/  STL [R1+0x1028], R211 ;  /* 0x001028d301007387 */ /* 0x0005e80000100800 */
[----:B------:R3:W-:Y:S01]  /*10d20*/  STL [R1+0x113c], R210 ;  /* 0x00113cd201007387 */ /* 0x0007e20000100800 */
[----:B--2---:R-:W-:Y:S02]  /*10d30*/  LEA.HI.X.SX32 R211, R86, R3, 0x1, P1 ;  /* 0x0000000356d37211 */ /* 0x004fe400008f0eff */
[----:B---3--:R-:W-:Y:S01]  /*10d40*/  IADD3 R210, P1, R209, R2, RZ ;  /* 0x00000002d1d27210 */ /* 0x008fe20007f3e0ff */
[----:B0-----:R-:W-:-:S02]  /*10d50*/  IMAD R209, R252, 0x25, RZ ;  /* 0x00000025fcd17824 */ /* 0x001fc400078e02ff */
[----:B------:R-:W0:Y:S01]  /*10d60*/  LDC R252, c[0x0][0x238] ;  /* 0x00008e00fffc7b82 */ /* 0x000e220000000800 */
[----:B-1----:R-:W-:-:S07]  /*10d70*/  IMAD R87, R4, 0x4a, RZ ;  /* 0x0000004a04577824 */ /* 0x002fce00078e02ff */
[----:B------:R-:W1:Y:S01]  /*10d80*/  LDC R4, c[0x0][0x238] ;  /* 0x00008e00ff047b82 */ /* 0x000e620000000800 */
[----:B------:R-:W-:-:S05]  /*10d90*/  IADD3 R212, P6, R87, R2, RZ ;  /* 0x0000000257d47210 */ /* 0x000fca0007fde0ff */
[----:B------:R-:W-:Y:S04]  /*10da0*/  STL [R1+0x1150], R212 ;  /* 0x001150d401007387 */ /* 0x000fe80000100800 */
[----:B------:R-:W-:Y:S04]  /*10db0*/  STL [R1+0xdd4], R211 ;  /* 0x000dd4d301007387 */ /* 0x000fe80000100800 */
[----:B------:R2:W-:Y:S01]  /*10dc0*/  STL [R1+0xe18], R210 ;  /* 0x000e18d201007387 */ /* 0x0005e20000100800 */
[----:B------:R-:W-:Y:S02]  /*10dd0*/  IMAD R148, R6, 0x8c, RZ ;  /* 0x0000008c06947824 */ /* 0x000fe400078e02ff */
[----:B------:R-:W3:Y:S01]  /*10de0*/  LDC R6, c[0x0][0x238] ;  /* 0x00008e00ff067b82 */ /* 0x000ee20000000800 */
[----:B--2---:R-:W-:Y:S01]  /*10df0*/  LEA.HI.X.SX32 R210, R209, R3, 0x1, P6 ;  /* 0x00000003d1d27211 */ /* 0x004fe200030f0eff */
[----:B0-----:R-:W-:-:S06]  /*10e00*/  IMAD R209, R252, 0x108, RZ ;  /* 0x00000108fcd17824 */ /* 0x001fcc00078e02ff */
[----:B------:R-:W0:Y:S01]  /*10e10*/  LDC R252, c[0x0][0x238] ;  /* 0x00008e00fffc7b82 */ /* 0x000e220000000800 */
[----:B-1----:R-:W-:Y:S01]  /*10e20*/  IMAD R149, R4, 0x46, RZ ;  /* 0x0000004604957824 */ /* 0x002fe200078e02ff */
[----:B------:R-:W-:-:S06]  /*10e30*/  LEA.HI.X.SX32 R212, R87, R3, 0x1, P5 ;  /* 0x0000000357d47211 */ /* 0x000fcc00028f0eff */
[----:B------:R-:W1:Y:S01]  /*10e40*/  LDC R4, c[0x0][0x238] ;  /* 0x00008e00ff047b82 */ /* 0x000e620000000800 */
[-C--:B------:R-:W-:Y:S01]  /*10e50*/  IADD3 R211, P5, R148, R2.reuse, RZ ;  /* 0x0000000294d37210 */ /* 0x080fe20007fbe0ff */
[----:B------:R2:W-:Y:S04]  /*10e60*/  STL [R1+0x1024], R212 ;  /* 0x001024d401007387 */ /* 0x0005e80000100800 */
[----:B------:R4:W-:Y:S04]  /*10e70*/  STL [R1+0x1048], R211 ;  /* 0x001048d301007387 */ /* 0x0009e80000100800 */
[----:B------:R5:W-:Y:S01]  /*10e80*/  STL [R1+0x114c], R210 ;  /* 0x00114cd201007387 */ /* 0x000be20000100800 */
[----:B--2---:R-:W-:-:S02]  /*10e90*/  IADD3 R212, P6, R149, R2, RZ ;  /* 0x0000000295d47210 */ /* 0x004fc40007fde0ff */
[----:B----4-:R-:W-:Y:S02]  /*10ea0*/  LEA.HI.X.SX32 R211, R148, R3, 0x1, P1 ;  /* 0x0000000394d37211 */ /* 0x010fe400008f0eff */
[----:B-----5:R-:W-:Y:S01]  /*10eb0*/  IADD3 R210, P1, R209, R2, RZ ;  /* 0x00000002d1d27210 */ /* 0x020fe20007f3e0ff */
[----:B0-----:R-:W-:Y:S02]  /*10ec0*/  IMAD R209, R252, 0x23, RZ ;  /* 0x00000023fcd17824 */ /* 0x001fe400078e02ff */
[----:B------:R-:W0:Y:S01]  /*10ed0*/  LDC R252, c[0x0][0x238] ;  /* 0x00008e00fffc7b82 */ /* 0x000e220000000800 */
[----:B---3--:R-:W-:Y:S01]  /*10ee0*/  IMAD R150, R6, 0x84, RZ ;  /* 0x0000008406967824 */ /* 0x008fe200078e02ff */
[----:B------:R-:W-:Y:S01]  /*10ef0*/  STL [R1+0x1160], R212 ;  /* 0x001160d401007387 */ /* 0x000fe20000100800 */
[----:B-1----:R-:W-:-:S03]  /*10f00*/  IMAD R151, R4, 0x42, RZ ;  /* 0x0000004204977824 */ /* 0x002fc600078e02ff */
[----:B------:R1:W-:Y:S02]  /*10f10*/  STL [R1+0xe14], R211 ;  /* 0x000e14d301007387 */ /* 0x0003e40000100800 */
[----:B------:R-:W2:Y:S02]  /*10f20*/  LDC R4, c[0x0][0x238] ;  /* 0x00008e00ff047b82 */ /* 0x000ea40000000800 */
[----:B------:R3:W-:Y:S01]  /*10f30*/  STL [R1+0xe58], R210 ;  /* 0x000e58d201007387 */ /* 0x0007e20000100800 */
[----:B-1----:R-:W-:-:S05]  /*10f40*/  LEA.HI.X.SX32 R211, R149, R3, 0x1, P5 ;  /* 0x0000000395d37211 */ /* 0x002fca00028f0eff */
[----:B------:R-:W1:Y:S01]  /*10f50*/  LDC R6, c[0x0][0x238] ;  /* 0x00008e00ff067b82 */ /* 0x000e620000000800 */
[CC--:B---3--:R-:W-:Y:S01]  /*10f60*/  IADD3 R210, P5, R150.reuse, R2.reuse, RZ ;  /* 0x0000000296d27210 */ /* 0x0c8fe20007fbe0ff */
[----:B------:R3:W-:Y:S04]  /*10f70*/  STL [R1+0x1044], R211 ;  /* 0x001044d301007387 */ /* 0x0007e80000100800 */
[----:B------:R4:W-:Y:S01]  /*10f80*/  STL [R1+0x1068], R210 ;  /* 0x001068d201007387 */ /* 0x0009e20000100800 */
[-C--:B---3--:R-:W-:Y:S02]  /*10f90*/  LEA.HI.X.SX32 R211, R209, R3.reuse, 0x1, P6 ;  /* 0x00000003d1d37211 */ /* 0x088fe400030f0eff */
[-C--:B------:R-:W-:Y:S02]  /*10fa0*/  IADD3 R209, P6, R151, R2.reuse, RZ ;  /* 0x0000000297d17210 */ /* 0x080fe40007fde0ff */
[----:B----4-:R-:W-:Y:S01]  /*10fb0*/  LEA.HI.X.SX32 R210, R150, R3, 0x1, P1 ;  /* 0x0000000396d27211 */ /* 0x010fe200008f0eff */
[----:B------:R0:W-:Y:S04]  /*10fc0*/  STL [R1+0x115c], R211 ;  /* 0x00115cd301007387 */ /* 0x0001e80000100800 */
[----:B------:R-:W-:Y:S04]  /*10fd0*/  STL [R1+0x1170], R209 ;  /* 0x001170d101007387 */ /* 0x000fe80000100800 */
[----:B------:R3:W-:Y:S01]  /*10fe0*/  STL [R1+0xe54], R210 ;  /* 0x000e54d201007387 */ /* 0x0007e20000100800 */
[----:B0-----:R-:W-:-:S02]  /*10ff0*/  LEA R211, P1, R252, R2, 0x6 ;  /* 0x00000002fcd37211 */ /* 0x001fc400078230ff */
[----:B------:R-:W0:Y:S08]  /*11000*/  LDC R252, c[0x0][0x238] ;  /* 0x00008e00fffc7b82 */ /* 0x000e300000000800 */
[----:B---3--:R-:W3:Y:S08]  /*11010*/  LDC R210, c[0x0][0x238] ;  /* 0x00008e00ffd27b82 */ /* 0x008ef00000000800 */
[----:B------:R-:W4:Y:S01]  /*11020*/  LDC R209, c[0x0][0x238] ;  /* 0x00008e00ffd17b82 */ /* 0x000f220000000800 */
[----:B------:R5:W-:Y:S01]  /*11030*/  STL [R1+0x1178], R211 ;  /* 0x001178d301007387 */ /* 0x000be20000100800 */
[----:B0-----:R-:W-:Y:S01]  /*11040*/  IMAD.SHL.U32 R252, R252, 0x20, RZ ;  /* 0x00000020fcfc7824 */ /* 0x001fe200078e00ff */
[----:B-----5:R-:W-:Y:S01]  /*11050*/  LEA.HI.X.SX32 R211, R151, R3, 0x1, P5 ;  /* 0x0000000397d37211 */ /* 0x020fe200028f0eff */
[----:B---3--:R-:W-:-:S04]  /*11060*/  IMAD R210, R210, 0x170, RZ ;  /* 0x00000170d2d27824 */ /* 0x008fc800078e02ff */
[----:B------:R0:W-:Y:S01]  /*11070*/  STL [R1+0x1064], R211 ;  /* 0x001064d301007387 */ /* 0x0001e20000100800 */
[----:B----4-:R-:W-:Y:S01]  /*11080*/  IMAD R209, R209, 0x21, RZ ;  /* 0x00000021d1d17824 */ /* 0x010fe200078e02ff */
[----:B------:R-:W-:-:S04]  /*11090*/  IADD3 R212, P5, R210, R2, RZ ;  /* 0x00000002d2d47210 */ /* 0x000fc80007fbe0ff */
[-C--:B------:R-:W-:Y:S02]  /*110a0*/  LEA.HI.X.SX32 R210, R209, R3.reuse, 0x1, P6 ;  /* 0x00000003d1d27211 */ /* 0x080fe400030f0eff */
[----:B0-----:R-:W-:Y:S02]  /*110b0*/  IADD3 R211, P6, R152, R2, RZ ;  /* 0x0000000298d37210 */ /* 0x001fe40007fde0ff */
[-C--:B------:R-:W-:Y:S01]  /*110c0*/  LEA.HI.X.SX32 R209, R252, R3.reuse, 0x1, P1 ;  /* 0x00000003fcd17211 */ /* 0x080fe200008f0eff */
[----:B------:R-:W-:Y:S01]  /*110d0*/  STL [R1+0xcb8], R212 ;  /* 0x000cb8d401007387 */ /* 0x000fe20000100800 */
[----:B------:R-:W0:Y:S03]  /*110e0*/  LDC R252, c[0x0][0x238] ;  /* 0x00008e00fffc7b82 */ /* 0x000e260000000800 */
[----:B------:R-:W-:Y:S04]  /*110f0*/  STL [R1+0x116c], R210 ;  /* 0x00116cd201007387 */ /* 0x000fe80000100800 */
[----:B------:R-:W-:Y:S04]  /*11100*/  STL [R1+0xe98], R211 ;  /* 0x000e98d301007387 */ /* 0x000fe80000100800 */
[----:B------:R3:W-:Y:S02]  /*11110*/  STL [R1+0x1174], R209 ;  /* 0x001174d101007387 */ /* 0x0007e40000100800 */
[----:B---3--:R-:W3:Y:S01]  /*11120*/  LDC R209, c[0x0][0x238] ;  /* 0x00008e00ffd17b82 */ /* 0x008ee20000000800 */
[----:B--2---:R-:W-:Y:S01]  /*11130*/  IMAD R153, R4, 0x7c, RZ ;  /* 0x0000007c04997824 */ /* 0x004fe200078e02ff */
[----:B------:R-:W-:Y:S01]  /*11140*/  LEA.HI.X.SX32 R152, R152, R3, 0x1, P4 ;  /* 0x0000000398987211 */ /* 0x000fe200020f0eff */
[----:B-1----:R-:W-:-:S03]  /*11150*/  IMAD R154, R6, 0x3e, RZ ;  /* 0x0000003e069a7824 */ /* 0x002fc600078e02ff */
[-C--:B------:R-:W-:Y:S02]  /*11160*/  IADD3 R210, P1, R153, R2.reuse, RZ ;  /* 0x0000000299d27210 */ /* 0x080fe40007f3e0ff */
[----:B------:R-:W1:Y:S03]  /*11170*/  LDC R4, c[0x0][0x238] ;  /* 0x00008e00ff047b82 */ /* 0x000e660000000800 */
[----:B------:R2:W-:Y:S04]  /*11180*/  STL [R1+0x1088], R210 ;  /* 0x001088d201007387 */ /* 0x0005e80000100800 */
[----:B------:R4:W-:Y:S01]  /*11190*/  STL [R1+0xab4], R152 ;  /* 0x000ab49801007387 */ /* 0x0009e20000100800 */
[----:B------:R-:W5:Y:S01]  /*111a0*/  LDC R6, c[0x0][0x238] ;  /* 0x00008e00ff067b82 */ /* 0x000f620000000800 */
[----:B--2---:R-:W-:Y:S01]  /*111b0*/  IADD3 R210, P4, R154, R2, RZ ;  /* 0x000000029ad27210 */ /* 0x004fe20007f9e0ff */
[----:B---3--:R-:W-:Y:S01]  /*111c0*/  IMAD R209, R209, 0x150, RZ ;  /* 0x00000150d1d17824 */ /* 0x008fe200078e02ff */
[----:B----4-:R-:W-:-:S03]  /*111d0*/  LEA.HI.X.SX32 R152, R153, R3, 0x1, P6 ;  /* 0x0000000399987211 */ /* 0x010fc600030f0eff */
[----:B------:R-:W-:Y:S01]  /*111e0*/  STL [R1+0x1180], R210 ;  /* 0x001180d201007387 */ /* 0x000fe20000100800 */
[----:B------:R-:W-:-:S03]  /*111f0*/  IADD3 R209, P6, R209, R2, RZ ;  /* 0x00000002d1d17210 */ /* 0x000fc60007fde0ff */
[----:B------:R-:W-:Y:S01]  /*11200*/  STL [R1+0xe94], R152 ;  /* 0x000e949801007387 */ /* 0x000fe20000100800 */
[----:B0-----:R-:W-:-:S03]  /*11210*/  IMAD R252, R252, 0x1f, RZ ;  /* 0x0000001ffcfc7824 */ /* 0x001fc600078e02ff */
[----:B------:R0:W-:Y:S01]  /*11220*/  STL [R1+0xd38], R209 ;  /* 0x000d38d101007387 */ /* 0x0001e20000100800 */
[-C--:B------:R-:W-:Y:S01]  /*11230*/  LEA.HI.X.SX32 R153, R154, R3.reuse, 0x1, P1 ;  /* 0x000000039a997211 */ /* 0x080fe200008f0eff */
[----:B-1----:R-:W-:Y:S01]  /*11240*/  IMAD R156, R4, 0x74, RZ ;  /* 0x00000074049c7824 */ /* 0x002fe200078e02ff */
[----:B------:R-:W-:Y:S01]  /*11250*/  LEA.HI.X.SX32 R154, R252, R3, 0x1, P4 ;  /* 0x00000003fc9a7211 */ /* 0x000fe200020f0eff */
[----:B------:R-:W1:Y:S08]  /*11260*/  LDC R4, c[0x0][0x238] ;  /* 0x00008e00ff047b82 */ /* 0x000e700000000800 */
[----:B0-----:R-:W0:Y:S08]  /*11270*/  LDC R209, c[0x0][0x238] ;  /* 0x00008e00ffd17b82 */ /* 0x001e300000000800 */
[----:B------:R-:W2:Y:S01]  /*11280*/  LDC R252, c[0x0][0x238] ;  /* 0x00008e00fffc7b82 */ /* 0x000ea20000000800 */
[----:B------:R-:W-:Y:S01]  /*11290*/  IADD3 R152, P1, R155, R2, RZ ;  /* 0x000000029b987210 */ /* 0x000fe20007f3e0ff */
[----:B------:R3:W-:Y:S01]  /*112a0*/  STL [R1+0x1084], R153 ;  /* 0x0010849901007387 */ /* 0x0007e20000100800 */
[----:B-----5:R-:W-:-:S03]  /*112b0*/  IMAD R157, R6, 0x3a, RZ ;  /* 0x0000003a069d7824 */ /* 0x020fc600078e02ff */
[----:B------:R4:W-:Y:S02]  /*112c0*/  STL [R1+0xed8], R152 ;  /* 0x000ed89801007387 */ /* 0x0009e40000100800 */
[----:B------:R-:W5:Y:S01]  /*112d0*/  LDC R6, c[0x0][0x238] ;  /* 0x00008e00ff067b82 */ /* 0x000f620000000800 */
[-C--:B---3--:R-:W-:Y:S01]  /*112e0*/  IADD3 R153, P4, R156, R2.reuse, RZ ;  /* 0x000000029c997210 */ /* 0x088fe20007f9e0ff */
[----:B------:R-:W-:Y:S01]  /*112f0*/  STL [R1+0x117c], R154 ;  /* 0x00117c9a01007387 */ /* 0x000fe20000100800 */
[----:B----4-:R-:W-:Y:S01]  /*11300*/  LEA.HI.X.SX32 R152, R155, R3, 0x1, P3 ;  /* 0x000000039b987211 */ /* 0x010fe200018f0eff */
[----:B0-----:R-:W-:Y:S02]  /*11310*/  IMAD R209, R209, 0x130, RZ ;  /* 0x00000130d1d17824 */ /* 0x001fe400078e02ff */
[----:B------:R0:W-:Y:S02]  /*11320*/  STL [R1+0x10a8], R153 ;  /* 0x0010a89901007387 */ /* 0x0001e40000100800 */
[----:B------:R-:W3:Y:S02]  /*11330*/  LDC R210, c[0x0][0x238] ;  /* 0x00008e00ffd27b82 */ /* 0x000ee40000000800 */
[----:B------:R4:W-:Y:S01]  /*11340*/  STL [R1+0xb34], R152 ;  /* 0x000b349801007387 */ /* 0x0009e20000100800 */
[----:B--2---:R-:W-:Y:S01]  /*11350*/  IMAD R252, R252, 0x1d, RZ ;  /* 0x0000001dfcfc7824 */ /* 0x004fe200078e02ff */
[----:B0-----:R-:W-:-:S02]  /*11360*/  IADD3 R153, P3, R157, R2, RZ ;  /* 0x000000029d997210 */ /* 0x001fc40007f7e0ff */
[-C--:B----4-:R-:W-:Y:S02]  /*11370*/  LEA.HI.X.SX32 R152, R156, R3.reuse, 0x1, P1 ;  /* 0x000000039c987211 */ /* 0x090fe400008f0eff */
[----:B------:R-:W-:Y:S02]  /*11380*/  IADD3 R154, P1, R209, R2, RZ ;  /* 0x00000002d19a7210 */ /* 0x000fe40007f3e0ff */
[----:B------:R-:W0:Y:S01]  /*11390*/  LDC R209, c[0x0][0x238] ;  /* 0x00008e00ffd17b82 */ /* 0x000e220000000800 */
[----:B------:R-:W-:Y:S04]  /*113a0*/  STL [R1+0x1190], R153 ;  /* 0x0011909901007387 */ /* 0x000fe80000100800 */
[----:B------:R-:W-:Y:S04]  /*113b0*/  STL [R1+0xed4], R152 ;  /* 0x000ed49801007387 */ /* 0x000fe80000100800 */
[----:B------:R2:W-:Y:S02]  /*113c0*/  STL [R1+0xdb8], R154 ;  /* 0x000db89a01007387 */ /* 0x0005e40000100800 */
[----:B--2---:R-:W-:-:S02]  /*113d0*/  LEA.HI.X.SX32 R154, R252, R3, 0x1, P3 ;  /* 0x00000003fc9a7211 */ /* 0x004fc400018f0eff */
[----:B------:R-:W2:Y:S01]  /*113e0*/  LDC R252, c[0x0][0x238] ;  /* 0x00008e00fffc7b82 */ /* 0x000ea20000000800 */
[----:B------:R-:W-:Y:S01]  /*113f0*/  LEA.HI.X.SX32 R153, R157, R3, 0x1, P4 ;  /* 0x000000039d997211 */ /* 0x000fe200020f0eff */
[----:B-1----:R-:W-:Y:S01]  /*11400*/  IMAD R159, R4, 0x6c, RZ ;  /* 0x0000006c049f7824 */ /* 0x002fe200078e02ff */
[-C--:B------:R-:W-:Y:S01]  /*11410*/  IADD3 R152, P4, R158, R2.reuse, RZ ;  /* 0x000000029e987210 */ /* 0x080fe20007f9e0ff */
[----:B-----5:R-:W-:Y:S02]  /*11420*/  IMAD R160, R6, 0x36, RZ ;  /* 0x0000003606a07824 */ /* 0x020fe400078e02ff */
[----:B------:R1:W-:Y:S02]  /*11430*/  STL [R1+0x10a4], R153 ;  /* 0x0010a49901007387 */ /* 0x0003e40000100800 */
[----:B------:R-:W4:Y:S02]  /*11440*/  LDC R4, c[0x0][0x238] ;  /* 0x00008e00ff047b82 */ /* 0x000f240000000800 */
[----:B------:R5:W-:Y:S01]  /*11450*/  STL [R1+0xf18], R152 ;  /* 0x000f189801007387 */ /* 0x000be20000100800 */
[----:B0-----:R-:W-:Y:S01]  /*11460*/  IMAD R209, R209, 0x1e0, RZ ;  /* 0x000001e0d1d17824 */ /* 0x001fe200078e02ff */
[----:B-1----:R-:W-:-:S02]  /*11470*/  IADD3 R153, P3, R159, R2, RZ ;  /* 0x000000029f997210 */ /* 0x002fc40007f7e0ff */
[----:B------:R-:W-:Y:S02]  /*11480*/  STL [R1+0x118c], R154 ;  /* 0x00118c9a01007387 */ /* 0x000fe40000100800 */
[----:B------:R-:W0:Y:S01]  /*11490*/  LDC R6, c[0x0][0x238] ;  /* 0x00008e00ff067b82 */ /* 0x000e220000000800 */
[----:B-----5:R-:W-:Y:S01]  /*114a0*/  LEA.HI.X.SX32 R152, R158, R3, 0x1, P0 ;  /* 0x000000039e987211 */ /* 0x020fe200000f0eff */
[----:B------:R1:W-:Y:S04]  /*114b0*/  STL [R1+0x10c8], R153 ;  /* 0x0010c89901007387 */ /* 0x0003e80000100800 */
[----:B------:R5:W-:Y:S01]  /*114c0*/  STL [R1+0xbb4], R152 ;  /* 0x000bb49801007387 */ /* 0x000be20000100800 */
[----:B--2---:R-:W-:Y:S01]  /*114d0*/  IMAD R252, R252, 0x1b, RZ ;  /* 0x0000001bfcfc7824 */ /* 0x004fe200078e02ff */
[----:B-1----:R-:W-:-:S02]  /*114e0*/  IADD3 R153, P0, R160, R2, RZ ;  /* 0x00000002a0997210 */ /* 0x002fc40007f1e0ff */
[-C--:B-----5:R-:W-:Y:S02]  /*114f0*/  LEA.HI.X.SX32 R152, R159, R3.reuse, 0x1, P4 ;  /* 0x000000039f987211 */ /* 0x0a0fe400020f0eff */
[----:B------:R-:W-:Y:S02]  /*11500*/  IADD3 R154, P4, R209, R2, RZ ;  /* 0x00000002d19a7210 */ /* 0x000fe40007f9e0ff */
[----:B------:R-:W1:Y:S01]  /*11510*/  LDC R209, c[0x0][0x238] ;  /* 0x00008e00ffd17b82 */ /* 0x000e620000000800 */
[----:B------:R-:W-:Y:S04]  /*11520*/  STL [R1+0x11a0], R153 ;  /* 0x0011a09901007387 */ /* 0x000fe80000100800 */
[----:B------:R-:W-:Y:S04]  /*11530*/  STL [R1+0xf14], R152 ;  /* 0x000f149801007387 */ /* 0x000fe80000100800 */
[----:B------:R2:W-:Y:S02]  /*11540*/  STL [R1+0xaf8], R154 ;  /* 0x000af89a01007387 */ /* 0x0005e40000100800 */
[----:B--2---:R-:W-:-:S02]  /*11550*/  LEA.HI.X.SX32 R154, R252, R3, 0x1, P0 ;  /* 0x00000003fc9a7211 */ /* 0x004fc400000f0eff */
[----:B------:R-:W2:Y:S01]  /*11560*/  LDC R252, c[0x0][0x238] ;  /* 0x00008e00fffc7b82 */ /* 0x000ea20000000800 */
[----:B------:R-:W-:Y:S01]  /*11570*/  LEA.HI.X.SX32 R153, R160, R3, 0x1, P3 ;  /* 0x00000003a0997211 */ /* 0x000fe200018f0eff */
[----:B----4-:R-:W-:Y:S01]  /*11580*/  IMAD R162, R4, 0x64, RZ ;  /* 0x0000006404a27824 */ /* 0x010fe200078e02ff */
[-C--:B------:R-:W-:Y:S01]  /*11590*/  IADD3 R152, P3, R161, R2.reuse, RZ ;  /* 0x00000002a1987210 */ /* 0x080fe20007f7e0ff */
[----:B0-----:R-:W-:Y:S02]  /*115a0*/  IMAD R163, R6, 0x32, RZ ;  /* 0x0000003206a37824 */ /* 0x001fe400078e02ff */
[----:B------:R0:W-:Y:S02]  /*115b0*/  STL [R1+0x10c4], R153 ;  /* 0x0010c49901007387 */ /* 0x0001e40000100800 */
[----:B------:R-:W4:Y:S02]  /*115c0*/  LDC R4, c[0x0][0x238] ;  /* 0x00008e00ff047b82 */ /* 0x000f240000000800 */
[----:B------:R5:W-:Y:S01]  /*115d0*/  STL [R1+0xf58], R152 ;  /* 0x000f589801007387 */ /* 0x000be20000100800 */
[----:B-1----:R-:W-:Y:S01]  /*115e0*/  IMAD R209, R209, 0x1a0, RZ ;  /* 0x000001a0d1d17824 */ /* 0x002fe200078e02ff */
[----:B0-----:R-:W-:-:S02]  /*115f0*/  IADD3 R153, P0, R162, R2, RZ ;  /* 0x00000002a2997210 */ /* 0x001fc40007f1e0ff */
        /* <DEDUP_REMOVED lines=17> */
[----:B------:R-:W-:-:S05]  /*11710*/  IADD3 R152, P0, R164, R2, RZ ;  /* 0x00000002a4987210 */ /* 0x000fca0007f1e0ff */
[----:B------:R-:W4:Y:S01]  /*11720*/  LDC R4, c[0x0][0x238] ;  /* 0x00008e00ff047b82 */ /* 0x000f220000000800 */
[----:B------:R5:W-:Y:S01]  /*11730*/  STL [R1+0x10e4], R153 ;  /* 0x0010e49901007387 */ /* 0x000be20000100800 */
[----:B0-----:R-:W-:-:S03]  /*11740*/  IMAD R166, R6, 0x2e, RZ ;  /* 0x0000002e06a67824 */ /* 0x001fc600078e02ff */
[----:B------:R0:W-:Y:S01]  /*11750*/  STL [R1+0xf98], R152 ;  /* 0x000f989801007387 */ /* 0x0001e20000100800 */
[----:B-1----:R-:W-:Y:S02]  /*11760*/  IMAD R209, R209, 0x160, RZ ;  /* 0x00000160d1d17824 */ /* 0x002fe400078e02ff */
[----:B------:R-:W1:Y:S01]  /*11770*/  LDC R6, c[0x0][0x238] ;  /* 0x00008e00ff067b82 */ /* 0x000e620000000800 */
[----:B-----5:R-:W-:Y:S01]  /*11780*/  IADD3 R153, P2, R165, R2, RZ ;  /* 0x00000002a5997210 */ /* 0x020fe20007f5e0ff */
[----:B------:R-:W-:Y:S01]  /*11790*/  STL [R1+0x11ac], R154 ;  /* 0x0011ac9a01007387 */ /* 0x000fe20000100800 */
[----:B0-----:R-:W-:-:S03]  /*117a0*/  LEA.HI.X.SX32 R152, R164, R3, 0x1, P5 ;  /* 0x00000003a4987211 */ /* 0x001fc600028f0eff */
[----:B------:R0:W-:Y:S01]  /*117b0*/  STL [R1+0x1108], R153 ;  /* 0x0011089901007387 */ /* 0x0001e20000100800 */
[----:B--2---:R-:W-:-:S03]  /*117c0*/  IMAD R252, R252, 0x17, RZ ;  /* 0x00000017fcfc7824 */ /* 0x004fc600078e02ff */
[----:B------:R2:W-:Y:S01]  /*117d0*/  STL [R1+0xcb4], R152 ;  /* 0x000cb49801007387 */ /* 0x0005e20000100800 */
[-C--:B0-----:R-:W-:Y:S02]  /*117e0*/  IADD3 R153, P5, R166, R2.reuse, RZ ;  /* 0x00000002a6997210 */ /* 0x081fe40007fbe0ff */
[-C--:B--2---:R-:W-:Y:S02]  /*117f0*/  LEA.HI.X.SX32 R152, R165, R3.reuse, 0x1, P0 ;  /* 0x00000003a5987211 */ /* 0x084fe400000f0eff */
[----:B------:R-:W-:Y:S02]  /*11800*/  IADD3 R154, P0, R209, R2, RZ ;  /* 0x00000002d19a7210 */ /* 0x000fe40007f1e0ff */
[----:B------:R-:W0:Y:S01]  /*11810*/  LDC R209, c[0x0][0x238] ;  /* 0x00008e00ffd17b82 */ /* 0x000e220000000800 */
[----:B------:R2:W-:Y:S04]  /*11820*/  STL [R1+0x11c0], R153 ;  /* 0x0011c09901007387 */ /* 0x0005e80000100800 */
[----:B------:R-:W-:Y:S04]  /*11830*/  STL [R1+0xf94], R152 ;  /* 0x000f949801007387 */ /* 0x000fe80000100800 */
[----:B------:R5:W-:Y:S01]  /*11840*/  STL [R1+0xcf8], R154 ;  /* 0x000cf89a01007387 */ /* 0x000be20000100800 */
[----:B----4-:R-:W-:Y:S01]  /*11850*/  IMAD R168, R4, 0x54, RZ ;  /* 0x0000005404a87824 */ /* 0x010fe200078e02ff */
[-C--:B--2---:R-:W-:Y:S01]  /*11860*/  LEA.HI.X.SX32 R153, R166, R3.reuse, 0x1, P2 ;  /* 0x00000003a6997211 */ /* 0x084fe200010f0eff */
[----:B------:R-:W2:Y:S01]  /*11870*/  LDC R4, c[0x0][0x238] ;  /* 0x00008e00ff047b82 */ /* 0x000ea20000000800 */
[----:B-----5:R-:W-:-:S07]  /*11880*/  LEA.HI.X.SX32 R154, R252, R3, 0x1, P5 ;  /* 0x00000003fc9a7211 */ /* 0x020fce00028f0eff */
[----:B------:R-:W4:Y:S01]  /*11890*/  LDC R252, c[0x0][0x238] ;  /* 0x00008e00fffc7b82 */ /* 0x000f220000000800 */
[-C--:B------:R-:W-:Y:S01]  /*118a0*/  IADD3 R152, P2, R167, R2.reuse, RZ ;  /* 0x00000002a7987210 */ /* 0x080fe20007f5e0ff */
[----:B------:R5:W-:Y:S04]  /*118b0*/  STL [R1+0x1104], R153 ;  /* 0x0011049901007387 */ /* 0x000be80000100800 */
[----:B------:R3:W-:Y:S01]  /*118c0*/  STL [R1+0xfd8], R152 ;  /* 0x000fd89801007387 */ /* 0x0007e20000100800 */
[----:B-----5:R-:W-:-:S03]  /*118d0*/  IADD3 R153, P5, R168, R2, RZ ;  /* 0x00000002a8997210 */ /* 0x020fc60007fbe0ff */
[----:B------:R-:W-:Y:S01]  /*118e0*/  STL [R1+0x11bc], R154 ;  /* 0x0011bc9a01007387 */ /* 0x000fe20000100800 */
[----:B---3--:R-:W-:-:S03]  /*118f0*/  LEA.HI.X.SX32 R152, R167, R3, 0x1, P6 ;  /* 0x00000003a7987211 */ /* 0x008fc600030f0eff */
[----:B------:R-:W-:Y:S01]  /*11900*/  STL [R1+0x1128], R153 ;  /* 0x0011289901007387 */ /* 0x000fe20000100800 */
[----:B0-----:R-:W-:-:S03]  /*11910*/  IMAD R209, R209, 0x1c0, RZ ;  /* 0x000001c0d1d17824 */ /* 0x001fc600078e02ff */
[----:B------:R0:W-:Y:S01]  /*11920*/  STL [R1+0xd34], R152 ;  /* 0x000d349801007387 */ /* 0x0001e20000100800 */
[----:B----4-:R-:W-:Y:S01]  /*11930*/  IMAD R252, R252, 0x15, RZ ;  /* 0x00000015fcfc7824 */ /* 0x010fe200078e02ff */
[----:B0-----:R-:W-:Y:S02]  /*11940*/  IADD3 R152, P6, R169, R2, RZ ;  /* 0x00000002a9987210 */ /* 0x001fe40007fde0ff */
[----:B------:R-:W-:-:S03]  /*11950*/  LEA.HI.X.SX32 R153, R168, R3, 0x1, P2 ;  /* 0x00000003a8997211 */ /* 0x000fc600010f0eff */
[----:B------:R0:W-:Y:S04]  /*11960*/  STL [R1+0x11d0], R152 ;  /* 0x0011d09801007387 */ /* 0x0001e80000100800 */
[----:B------:R3:W-:Y:S01]  /*11970*/  STL [R1+0xfd4], R153 ;  /* 0x000fd49901007387 */ /* 0x0007e20000100800 */
[-C--:B0-----:R-:W-:Y:S02]  /*11980*/  IADD3 R152, P2, R209, R2.reuse, RZ ;  /* 0x00000002d1987210 */ /* 0x081fe40007f5e0ff */
[----:B------:R-:W0:Y:S03]  /*11990*/  LDC R209, c[0x0][0x238] ;  /* 0x00008e00ffd17b82 */ /* 0x000e260000000800 */
[----:B------:R4:W-:Y:S01]  /*119a0*/  STL [R1+0xb78], R152 ;  /* 0x000b789801007387 */ /* 0x0009e20000100800 */
[-C--:B------:R-:W-:Y:S01]  /*119b0*/  LEA.HI.X.SX32 R154, R169, R3.reuse, 0x1, P5 ;  /* 0x00000003a99a7211 */ /* 0x080fe200028f0eff */
[----:B-1----:R-:W-:Y:S01]  /*119c0*/  IMAD R171, R6, 0x4c, RZ ;  /* 0x0000004c06ab7824 */ /* 0x002fe200078e02ff */
[----:B---3--:R-:W-:Y:S01]  /*119d0*/  IADD3 R153, P5, R170, R2, RZ ;  /* 0x00000002aa997210 */ /* 0x008fe20007fbe0ff */
[----:B--2---:R-:W-:Y:S01]  /*119e0*/  IMAD R172, R4, 0x26, RZ ;  /* 0x0000002604ac7824 */ /* 0x004fe200078e02ff */
[----:B------:R-:W1:Y:S01]  /*119f0*/  LDC R6, c[0x0][0x238] ;  /* 0x00008e00ff067b82 */ /* 0x000e620000000800 */
[----:B----4-:R-:W-:-:S07]  /*11a00*/  LEA.HI.X.SX32 R152, R252, R3, 0x1, P6 ;  /* 0x00000003fc987211 */ /* 0x010fce00030f0eff */
[----:B------:R-:W2:Y:S01]  /*11a10*/  LDC R252, c[0x0][0x238] ;  /* 0x00008e00fffc7b82 */ /* 0x000ea20000000800 */
[----:B------:R-:W-:Y:S04]  /*11a20*/  STL [R1+0x1124], R154 ;  /* 0x0011249a01007387 */ /* 0x000fe80000100800 */
[----:B------:R3:W-:Y:S01]  /*11a30*/  STL [R1+0x1018], R153 ;  /* 0x0010189901007387 */ /* 0x0007e20000100800 */
[----:B0-----:R-:W-:-:S03]  /*11a40*/  IMAD R209, R209, 0x110, RZ ;  /* 0x00000110d1d17824 */ /* 0x001fc600078e02ff */
[----:B------:R0:W-:Y:S01]  /*11a50*/  STL [R1+0x11cc], R152 ;  /* 0x0011cc9801007387 */ /* 0x0001e20000100800 */
[----:B------:R-:W4:Y:S01]  /*11a60*/  LDC R4, c[0x0][0x238] ;  /* 0x00008e00ff047b82 */ /* 0x000f220000000800 */
[----:B---3--:R-:W-:Y:S02]  /*11a70*/  IADD3 R153, P6, R171, R2, RZ ;  /* 0x00000002ab997210 */ /* 0x008fe40007fde0ff */
[----:B0-----:R-:W-:-:S03]  /*11a80*/  LEA.HI.X.SX32 R152, R170, R3, 0x1, P1 ;  /* 0x00000003aa987211 */ /* 0x001fc600008f0eff */
[----:B------:R-:W-:Y:S04]  /*11a90*/  STL [R1+0x1148], R153 ;  /* 0x0011489901007387 */ /* 0x000fe80000100800 */
[----:B------:R0:W-:Y:S01]  /*11aa0*/  STL [R1+0xdb4], R152 ;  /* 0x000db49801007387 */ /* 0x0001e20000100800 */
[----:B--2---:R-:W-:Y:S01]  /*11ab0*/  IMAD R252, R252, 0x13, RZ ;  /* 0x00000013fcfc7824 */ /* 0x004fe200078e02ff */
[----:B0-----:R-:W-:Y:S02]  /*11ac0*/  IADD3 R152, P1, R172, R2, RZ ;  /* 0x00000002ac987210 */ /* 0x001fe40007f3e0ff */
[----:B------:R-:W-:-:S03]  /*11ad0*/  LEA.HI.X.SX32 R153, R171, R3, 0x1, P5 ;  /* 0x00000003ab997211 */ /* 0x000fc600028f0eff */
[----:B------:R0:W-:Y:S04]  /*11ae0*/  STL [R1+0x11e0], R152 ;  /* 0x0011e09801007387 */ /* 0x0001e80000100800 */
[----:B------:R2:W-:Y:S01]  /*11af0*/  STL [R1+0x1014], R153 ;  /* 0x0010149901007387 */ /* 0x0005e20000100800 */
[----:B0-----:R-:W-:Y:S01]  /*11b00*/  IADD3 R152, P5, R209, R2, RZ ;  /* 0x00000002d1987210 */ /* 0x001fe20007fbe0ff */
[----:B-1----:R-:W-:Y:S01]  /*11b10*/  IMAD R174, R6, 0x44, RZ ;  /* 0x0000004406ae7824 */ /* 0x002fe200078e02ff */
[----:B------:R-:W0:Y:S03]  /*11b20*/  LDC R209, c[0x0][0x238] ;  /* 0x00008e00ffd17b82 */ /* 0x000e260000000800 */
[----:B------:R1:W-:Y:S01]  /*11b30*/  STL [R1+0xe38], R152 ;  /* 0x000e389801007387 */ /* 0x0003e20000100800 */
[----:B--2---:R-:W-:Y:S01]  /*11b40*/  LEA.HI.X.SX32 R153, R172, R3, 0x1, P6 ;  /* 0x00000003ac997211 */ /* 0x004fe200030f0eff */
[----:B----4-:R-:W-:-:S03]  /*11b50*/  IMAD R175, R4, 0x22, RZ ;  /* 0x0000002204af7824 */ /* 0x010fc600078e02ff */
[----:B------:R-:W2:Y:S01]  /*11b60*/  LDC R6, c[0x0][0x238] ;  /* 0x00008e00ff067b82 */ /* 0x000ea20000000800 */
[----:B-1----:R-:W-:-:S07]  /*11b70*/  LEA.HI.X.SX32 R152, R252, R3, 0x1, P1 ;  /* 0x00000003fc987211 */ /* 0x002fce00008f0eff */
[----:B------:R-:W1:Y:S01]  /*11b80*/  LDC R252, c[0x0][0x238] ;  /* 0x00008e00fffc7b82 */ /* 0x000e620000000800 */
[-C--:B------:R-:W-:Y:S01]  /*11b90*/  IADD3 R154, P6, R173, R2.reuse, RZ ;  /* 0x00000002ad9a7210 */ /* 0x080fe20007fde0ff */
[----:B------:R3:W-:Y:S04]  /*11ba0*/  STL [R1+0x1144], R153 ;  /* 0x0011449901007387 */ /* 0x0007e80000100800 */
[----:B------:R-:W-:Y:S02]  /*11bb0*/  STL [R1+0x1058], R154 ;  /* 0x0010589a01007387 */ /* 0x000fe40000100800 */
[----:B------:R-:W4:Y:S02]  /*11bc0*/  LDC R4, c[0x0][0x238] ;  /* 0x00008e00ff047b82 */ /* 0x000f240000000800 */
[----:B------:R5:W-:Y:S01]  /*11bd0*/  STL [R1+0x11dc], R152 ;  /* 0x0011dc9801007387 */ /* 0x000be20000100800 */
[----:B---3--:R-:W-:-:S02]  /*11be0*/  IADD3 R153, P1, R174, R2, RZ ;  /* 0x00000002ae997210 */ /* 0x008fc40007f3e0ff */
[----:B-----5:R-:W-:-:S03]  /*11bf0*/  LEA.HI.X.SX32 R152, R173, R3, 0x1, P5 ;  /* 0x00000003ad987211 */ /* 0x020fc600028f0eff */
[----:B------:R3:W-:Y:S04]  /*11c00*/  STL [R1+0x1168], R153 ;  /* 0x0011689901007387 */ /* 0x0007e80000100800 */
[----:B------:R1:W-:Y:S01]  /*11c10*/  STL [R1+0xe34], R152 ;  /* 0x000e349801007387 */ /* 0x0003e20000100800 */
[----:B---3--:R-:W-:Y:S02]  /*11c20*/  LEA.HI.X.SX32 R153, R174, R3, 0x1, P6 ;  /* 0x00000003ae997211 */ /* 0x008fe400030f0eff */
[-C--:B-1----:R-:W-:Y:S02]  /*11c30*/  LEA R152, P6, R252, R2.reuse, 0x5 ;  /* 0x00000002fc987211 */ /* 0x082fe400078c28ff */
[----:B------:R-:W1:Y:S01]  /*11c40*/  LDC R252, c[0x0][0x238] ;  /* 0x00008e00fffc7b82 */ /* 0x000e620000000800 */
[----:B------:R-:W-:Y:S01]  /*11c50*/  IADD3 R154, P5, R175, R2, RZ ;  /* 0x00000002af9a7210 */ /* 0x000fe20007fbe0ff */
[----:B------:R-:W-:-:S04]  /*11c60*/  IMAD R210, R210, 0x140, RZ ;  /* 0x00000140d2d27824 */ /* 0x000fc800078e02ff */
[----:B------:R-:W-:Y:S01]  /*11c70*/  STL [R1+0x11f0], R154 ;  /* 0x0011f09a01007387 */ /* 0x000fe20000100800 */
[----:B0-----:R-:W-:-:S03]  /*11c80*/  IMAD R209, R209, 0x11, RZ ;  /* 0x00000011d1d17824 */ /* 0x001fc600078e02ff */
[----:B------:R-:W-:Y:S04]  /*11c90*/  STL [R1+0x1054], R153 ;  /* 0x0010549901007387 */ /* 0x000fe80000100800 */
[----:B------:R0:W-:Y:S01]  /*11ca0*/  STL [R1+0x11f8], R152 ;  /* 0x0011f89801007387 */ /* 0x0001e20000100800 */
[----:B----4-:R-:W-:Y:S02]  /*11cb0*/  IMAD R179, R4, 0x1e, RZ ;  /* 0x0000001e04b37824 */ /* 0x010fe400078e02ff */
[----:B------:R-:W3:Y:S01]  /*11cc0*/  LDC R4, c[0x0][0x238] ;  /* 0x00008e00ff047b82 */ /* 0x000ee20000000800 */
[----:B0-----:R-:W-:Y:S01]  /*11cd0*/  LEA.HI.X.SX32 R152, R175, R3, 0x1, P1 ;  /* 0x00000003af987211 */ /* 0x001fe200008f0eff */
[----:B-1----:R-:W-:Y:S01]  /*11ce0*/  IMAD.SHL.U32 R252, R252, 0x10, RZ ;  /* 0x00000010fcfc7824 */ /* 0x002fe200078e00ff */
[----:B------:R-:W-:Y:S01]  /*11cf0*/  IADD3 R153, P1, R210, R2, RZ ;  /* 0x00000002d2997210 */ /* 0x000fe20007f3e0ff */
[----:B--2---:R-:W-:-:S04]  /*11d00*/  IMAD R178, R6, 0x3c, RZ ;  /* 0x0000003c06b27824 */ /* 0x004fc800078e02ff */
[----:B------:R-:W0:Y:S01]  /*11d10*/  LDC R210, c[0x0][0x238] ;  /* 0x00008e00ffd27b82 */ /* 0x000e220000000800 */
[----:B------:R1:W-:Y:S04]  /*11d20*/  STL [R1+0x1164], R152 ;  /* 0x0011649801007387 */ /* 0x0003e80000100800 */
[----:B------:R2:W-:Y:S03]  /*11d30*/  STL [R1+0xd78], R153 ;  /* 0x000d789901007387 */ /* 0x0005e60000100800 */
[----:B------:R-:W4:Y:S01]  /*11d40*/  LDC R6, c[0x0][0x238] ;  /* 0x00008e00ff067b82 */ /* 0x000f220000000800 */
[----:B-1----:R-:W-:-:S07]  /*11d50*/  LEA.HI.X.SX32 R152, R209, R3, 0x1, P5 ;  /* 0x00000003d1987211 */ /* 0x002fce00028f0eff */
[----:B------:R-:W1:Y:S01]  /*11d60*/  LDC R209, c[0x0][0x238] ;  /* 0x00008e00ffd17b82 */ /* 0x000e620000000800 */
[----:B--2---:R-:W-:Y:S01]  /*11d70*/  LEA.HI.X.SX32 R153, R252, R3, 0x1, P6 ;  /* 0x00000003fc997211 */ /* 0x004fe200030f0eff */
[----:B------:R2:W-:Y:S01]  /*11d80*/  STL [R1+0x11ec], R152 ;  /* 0x0011ec9801007387 */ /* 0x0005e20000100800 */
[----:B------:R-:W-:-:S05]  /*11d90*/  IADD3 R154, P5, R176, R2, RZ ;  /* 0x00000002b09a7210 */ /* 0x000fca0007fbe0ff */
[----:B------:R-:W5:Y:S01]  /*11da0*/  LDC R252, c[0x0][0x238] ;  /* 0x00008e00fffc7b82 */ /* 0x000f620000000800 */
[----:B------:R3:W-:Y:S01]  /*11db0*/  STL [R1+0xeb8], R154 ;  /* 0x000eb89a01007387 */ /* 0x0007e20000100800 */
[----:B--2---:R-:W-:-:S03]  /*11dc0*/  IADD3 R152, P6, R177, R2, RZ ;  /* 0x00000002b1987210 */ /* 0x004fc60007fde0ff */
[----:B------:R2:W-:Y:S04]  /*11dd0*/  STL [R1+0x11f4], R153 ;  /* 0x0011f49901007387 */ /* 0x0005e80000100800 */
[----:B------:R0:W-:Y:S01]  /*11de0*/  STL [R1+0x1098], R152 ;  /* 0x0010989801007387 */ /* 0x0001e20000100800 */
[----:B---3--:R-:W-:Y:S02]  /*11df0*/  LEA.HI.X.SX32 R154, R176, R3, 0x1, P4 ;  /* 0x00000003b09a7211 */ /* 0x008fe400020f0eff */
[----:B--2---:R-:W-:-:S03]  /*11e00*/  IADD3 R153, P4, R178, R2, RZ ;  /* 0x00000002b2997210 */ /* 0x004fc60007f9e0ff */
[----:B------:R-:W-:Y:S01]  /*11e10*/  STL [R1+0xaf4], R154 ;  /* 0x000af49a01007387 */ /* 0x000fe20000100800 */
[----:B0-----:R-:W-:-:S03]  /*11e20*/  LEA.HI.X.SX32 R152, R177, R3, 0x1, P5 ;  /* 0x00000003b1987211 */ /* 0x001fc600028f0eff */
[----:B------:R-:W-:Y:S01]  /*11e30*/  STL [R1+0x1188], R153 ;  /* 0x0011889901007387 */ /* 0x000fe20000100800 */
[----:B-1----:R-:W-:-:S03]  /*11e40*/  IMAD R209, R209, 0x180, RZ ;  /* 0x00000180d1d17824 */ /* 0x002fc600078e02ff */
[----:B------:R0:W-:Y:S01]  /*11e50*/  STL [R1+0xeb4], R152 ;  /* 0x000eb49801007387 */ /* 0x0001e20000100800 */
[----:B------:R-:W-:Y:S02]  /*11e60*/  IMAD R183, R4, 0x1a, RZ ;  /* 0x0000001a04b77824 */ /* 0x000fe400078e02ff */
[----:B------:R-:W1:Y:S01]  /*11e70*/  LDC R4, c[0x0][0x238] ;  /* 0x00008e00ff047b82 */ /* 0x000e620000000800 */
[-C--:B0-----:R-:W-:Y:S02]  /*11e80*/  IADD3 R152, P5, R179, R2.reuse, RZ ;  /* 0x00000002b3987210 */ /* 0x081fe40007fbe0ff */
[----:B------:R-:W-:Y:S01]  /*11e90*/  LEA.HI.X.SX32 R153, R178, R3, 0x1, P6 ;  /* 0x00000003b2997211 */ /* 0x000fe200030f0eff */
[----:B-----5:R-:W-:Y:S02]  /*11ea0*/  IMAD R252, R252, 0xf, RZ ;  /* 0x0000000ffcfc7824 */ /* 0x020fe400078e02ff */
[----:B------:R0:W-:Y:S04]  /*11eb0*/  STL [R1+0x1200], R152 ;  /* 0x0012009801007387 */ /* 0x0001e80000100800 */
[----:B------:R2:W-:Y:S01]  /*11ec0*/  STL [R1+0x1094], R153 ;  /* 0x0010949901007387 */ /* 0x0005e20000100800 */
[----:B0-----:R-:W-:-:S02]  /*11ed0*/  IADD3 R152, P6, R209, R2, RZ ;  /* 0x00000002d1987210 */ /* 0x001fc40007fde0ff */
[----:B------:R-:W-:Y:S01]  /*11ee0*/  LEA.HI.X.SX32 R154, R179, R3, 0x1, P4 ;  /* 0x00000003b39a7211 */ /* 0x000fe200020f0eff */
[----:B----4-:R-:W-:Y:S01]  /*11ef0*/  IMAD R182, R6, 0x34, RZ ;  /* 0x0000003406b67824 */ /* 0x010fe200078e02ff */
[----:B------:R-:W0:Y:S01]  /*11f00*/  LDC R209, c[0x0][0x238] ;  /* 0x00008e00ffd17b82 */ /* 0x000e220000000800 */
[----:B------:R3:W-:Y:S01]  /*11f10*/  STL [R1+0xc78], R152 ;  /* 0x000c789801007387 */ /* 0x0007e20000100800 */
[----:B--2---:R-:W-:Y:S01]  /*11f20*/  IADD3 R153, P4, R180, R2, RZ ;  /* 0x00000002b4997210 */ /* 0x004fe20007f9e0ff */
[----:B-1----:R-:W-:-:S05]  /*11f30*/  IMAD R185, R4, 0x58, RZ ;  /* 0x0000005804b97824 */ /* 0x002fca00078e02ff */
[----:B------:R-:W1:Y:S01]  /*11f40*/  LDC R6, c[0x0][0x238] ;  /* 0x00008e00ff067b82 */ /* 0x000e620000000800 */
[----:B---3--:R-:W-:-:S07]  /*11f50*/  LEA.HI.X.SX32 R152, R252, R3, 0x1, P5 ;  /* 0x00000003fc987211 */ /* 0x008fce00028f0eff */
[----:B------:R-:W2:Y:S01]  /*11f60*/  LDC R252, c[0x0][0x238] ;  /* 0x00008e00fffc7b82 */ /* 0x000ea20000000800 */
[----:B------:R3:W-:Y:S04]  /*11f70*/  STL [R1+0x1184], R154 ;  /* 0x0011849a01007387 */ /* 0x0007e80000100800 */
[----:B------:R4:W-:Y:S03]  /*11f80*/  STL [R1+0xf38], R153 ;  /* 0x000f389901007387 */ /* 0x0009e60000100800 */
[----:B------:R-:W5:Y:S01]  /*11f90*/  LDC R4, c[0x0][0x238] ;  /* 0x00008e00ff047b82 */ /* 0x000f620000000800 */
[----:B---3--:R-:W-:Y:S01]  /*11fa0*/  IADD3 R154, P5, R181, R2, RZ ;  /* 0x00000002b59a7210 */ /* 0x008fe20007fbe0ff */
[----:B------:R3:W-:Y:S01]  /*11fb0*/  STL [R1+0x11fc], R152 ;  /* 0x0011fc9801007387 */ /* 0x0007e20000100800 */
[----:B----4-:R-:W-:-:S03]  /*11fc0*/  LEA.HI.X.SX32 R153, R180, R3, 0x1, P3 ;  /* 0x00000003b4997211 */ /* 0x010fc600018f0eff */
[----:B------:R4:W-:Y:S01]  /*11fd0*/  STL [R1+0x10d8], R154 ;  /* 0x0010d89a01007387 */ /* 0x0009e20000100800 */
[----:B---3--:R-:W-:-:S03]  /*11fe0*/  IADD3 R152, P3, R182, R2, RZ ;  /* 0x00000002b6987210 */ /* 0x008fc60007f7e0ff */
[----:B------:R3:W-:Y:S01]  /*11ff0*/  STL [R1+0xbf4], R153 ;  /* 0x000bf49901007387 */ /* 0x0007e20000100800 */
[----:B----4-:R-:W-:-:S03]  /*12000*/  LEA.HI.X.SX32 R154, R181, R3, 0x1, P4 ;  /* 0x00000003b59a7211 */ /* 0x010fc600020f0eff */
[----:B------:R4:W-:Y:S01]  /*12010*/  STL [R1+0x11a8], R152 ;  /* 0x0011a89801007387 */ /* 0x0009e20000100800 */
[----:B--2---:R-:W-:-:S03]  /*12020*/  IMAD R252, R252, 0xd, RZ ;  /* 0x0000000dfcfc7824 */ /* 0x004fc600078e02ff */
[----:B------:R2:W-:Y:S01]  /*12030*/  STL [R1+0xf34], R154 ;  /* 0x000f349a01007387 */ /* 0x0005e20000100800 */
[----:B---3--:R-:W-:Y:S02]  /*12040*/  IADD3 R153, P4, R183, R2, RZ ;  /* 0x00000002b7997210 */ /* 0x008fe40007f9e0ff */
[----:B----4-:R-:W-:-:S03]  /*12050*/  LEA.HI.X.SX32 R152, R182, R3, 0x1, P5 ;  /* 0x00000003b6987211 */ /* 0x010fc600028f0eff */
[----:B------:R3:W-:Y:S01]  /*12060*/  STL [R1+0x1210], R153 ;  /* 0x0012109901007387 */ /* 0x0007e20000100800 */
[----:B--2---:R-:W-:-:S03]  /*12070*/  IADD3 R154, P5, R184, R2, RZ ;  /* 0x00000002b89a7210 */ /* 0x004fc60007fbe0ff */
[----:B------:R-:W-:Y:S04]  /*12080*/  STL [R1+0x10d4], R152 ;  /* 0x0010d49801007387 */ /* 0x000fe80000100800 */
[----:B------:R2:W-:Y:S01]  /*12090*/  STL [R1+0xfb8], R154 ;  /* 0x000fb89a01007387 */ /* 0x0005e20000100800 */
[-C--:B---3--:R-:W-:Y:S02]  /*120a0*/  LEA.HI.X.SX32 R153, R183, R3.reuse, 0x1, P3 ;  /* 0x00000003b7997211 */ /* 0x088fe400018f0eff */
[----:B--2---:R-:W-:Y:S02]  /*120b0*/  LEA.HI.X.SX32 R154, R252, R3, 0x1, P4 ;  /* 0x00000003fc9a7211 */ /* 0x004fe400020f0eff */
[----:B------:R-:W2:Y:S01]  /*120c0*/  LDC R252, c[0x0][0x238] ;  /* 0x00008e00fffc7b82 */ /* 0x000ea20000000800 */
[----:B------:R-:W-:Y:S01]  /*120d0*/  IADD3 R152, P3, R192, R2, RZ ;  /* 0x00000002c0987210 */ /* 0x000fe20007f7e0ff */
[----:B-1----:R-:W-:Y:S01]  /*120e0*/  IMAD R187, R6, 0x16, RZ ;  /* 0x0000001606bb7824 */ /* 0x002fe200078e02ff */
[----:B------:R1:W-:Y:S01]  /*120f0*/  STL [R1+0x11a4], R153 ;  /* 0x0011a49901007387 */ /* 0x0003e20000100800 */
[----:B-----5:R-:W-:-:S03]  /*12100*/  IMAD R188, R4, 0x90, RZ ;  /* 0x0000009004bc7824 */ /* 0x020fc600078e02ff */
[----:B------:R3:W-:Y:S01]  /*12110*/  STL [R1+0xef8], R152 ;  /* 0x000ef89801007387 */ /* 0x0007e20000100800 */
[----:B------:R-:W4:Y:S01]  /*12120*/  LDC R6, c[0x0][0x238] ;  /* 0x00008e00ff067b82 */ /* 0x000f220000000800 */
[----:B-1----:R-:W-:Y:S02]  /*12130*/  IADD3 R153, P4, R185, R2, RZ ;  /* 0x00000002b9997210 */ /* 0x002fe40007f9e0ff */
[----:B------:R-:W-:Y:S05]  /*12140*/  STL [R1+0x120c], R154 ;  /* 0x00120c9a01007387 */ /* 0x000fea0000100800 */
[----:B------:R-:W1:Y:S01]  /*12150*/  LDC R4, c[0x0][0x238] ;  /* 0x00008e00ff047b82 */ /* 0x000e620000000800 */
[----:B---3--:R-:W-:Y:S01]  /*12160*/  LEA.HI.X.SX32 R152, R184, R3, 0x1, P0 ;  /* 0x00000003b8987211 */ /* 0x008fe200000f0eff */
[----:B------:R3:W-:Y:S01]  /*12170*/  STL [R1+0x1118], R153 ;  /* 0x0011189901007387 */ /* 0x0007e20000100800 */
[----:B0-----:R-:W-:-:S03]  /*12180*/  IMAD R209, R209, 0x120, RZ ;  /* 0x00000120d1d17824 */ /* 0x001fc600078e02ff */
[----:B------:R0:W-:Y:S01]  /*12190*/  STL [R1+0xcf4], R152 ;  /* 0x000cf49801007387 */ /* 0x0001e20000100800 */
[----:B---3--:R-:W-:Y:S02]  /*121a0*/  IADD3 R153, P0, R186, R2, RZ ;  /* 0x00000002ba997210 */ /* 0x008fe40007f1e0ff */
[----:B0-----:R-:W-:-:S03]  /*121b0*/  LEA.HI.X.SX32 R152, R185, R3, 0x1, P5 ;  /* 0x00000003b9987211 */ /* 0x001fc600028f0eff */
[----:B------:R0:W-:Y:S01]  /*121c0*/  STL [R1+0x11c8], R153 ;  /* 0x0011c89901007387 */ /* 0x0001e20000100800 */
[----:B--2---:R-:W-:-:S03]  /*121d0*/  IMAD R252, R252, 0xb, RZ ;  /* 0x0000000bfcfc7824 */ /* 0x004fc600078e02ff */
[----:B------:R2:W-:Y:S01]  /*121e0*/  STL [R1+0xfb4], R152 ;  /* 0x000fb49801007387 */ /* 0x0005e20000100800 */
[-C--:B0-----:R-:W-:Y:S02]  /*121f0*/  IADD3 R153, P5, R187, R2.reuse, RZ ;  /* 0x00000002bb997210 */ /* 0x081fe40007fbe0ff */
[-C--:B--2---:R-:W-:Y:S02]  /*12200*/  LEA.HI.X.SX32 R152, R186, R3.reuse, 0x1, P4 ;  /* 0x00000003ba987211 */ /* 0x084fe400020f0eff */
[----:B------:R-:W-:Y:S01]  /*12210*/  IADD3 R154, P4, R209, R2, RZ ;  /* 0x00000002d19a7210 */ /* 0x000fe20007f9e0ff */
[----:B------:R0:W-:Y:S01]  /*12220*/  STL [R1+0x1220], R153 ;  /* 0x0012209901007387 */ /* 0x0001e20000100800 */
[----:B------:R-:W2:Y:S03]  /*12230*/  LDC R209, c[0x0][0x238] ;  /* 0x00008e00ffd17b82 */ /* 0x000ea60000000800 */
[----:B------:R3:W-:Y:S04]  /*12240*/  STL [R1+0x1114], R152 ;  /* 0x0011149801007387 */ /* 0x0007e80000100800 */
[----:B------:R5:W-:Y:S01]  /*12250*/  STL [R1+0xdf8], R154 ;  /* 0x000df89a01007387 */ /* 0x000be20000100800 */
[----:B0-----:R-:W-:-:S02]  /*12260*/  LEA.HI.X.SX32 R153, R187, R3, 0x1, P0 ;  /* 0x00000003bb997211 */ /* 0x001fc400000f0eff */
[----:B---3--:R-:W-:-:S03]  /*12270*/  IADD3 R152, P0, R188, R2, RZ ;  /* 0x00000002bc987210 */ /* 0x008fc60007f1e0ff */
[----:B------:R0:W-:Y:S01]  /*12280*/  STL [R1+0x11c4], R153 ;  /* 0x0011c49901007387 */ /* 0x0001e20000100800 */
[-C--:B-----5:R-:W-:Y:S02]  /*12290*/  LEA.HI.X.SX32 R154, R252, R3.reuse, 0x1, P5 ;  /* 0x00000003fc9a7211 */ /* 0x0a0fe400028f0eff */
[----:B------:R-:W3:Y:S01]  /*122a0*/  LDC R252, c[0x0][0x238] ;  /* 0x00008e00fffc7b82 */ /* 0x000ee20000000800 */
[----:B----4-:R-:W-:Y:S01]  /*122b0*/  IMAD R190, R6, 0x24, RZ ;  /* 0x0000002406be7824 */ /* 0x010fe200078e02ff */
[----:B------:R4:W-:Y:S01]  /*122c0*/  STL [R1+0x1038], R152 ;  /* 0x0010389801007387 */ /* 0x0009e20000100800 */
[----:B-1----:R-:W-:Y:S01]  /*122d0*/  IMAD R191, R4, 0x12, RZ ;  /* 0x0000001204bf7824 */ /* 0x002fe200078e02ff */
[-C--:B0-----:R-:W-:Y:S02]  /*122e0*/  IADD3 R153, P5, R189, R2.reuse, RZ ;  /* 0x00000002bd997210 */ /* 0x081fe40007fbe0ff */
[----:B------:R0:W-:Y:S02]  /*122f0*/  STL [R1+0x121c], R154 ;  /* 0x00121c9a01007387 */ /* 0x0001e40000100800 */
[----:B------:R-:W1:Y:S01]  /*12300*/  LDC R6, c[0x0][0x238] ;  /* 0x00008e00ff067b82 */ /* 0x000e620000000800 */
[----:B----4-:R-:W-:Y:S01]  /*12310*/  LEA.HI.X.SX32 R152, R188, R3, 0x1, P4 ;  /* 0x00000003bc987211 */ /* 0x010fe200020f0eff */
[----:B------:R4:W-:Y:S01]  /*12320*/  STL [R1+0x1158], R153 ;  /* 0x0011589901007387 */ /* 0x0009e20000100800 */
[----:B0-----:R-:W-:-:S03]  /*12330*/  IADD3 R154, P4, R190, R2, RZ ;  /* 0x00000002be9a7210 */ /* 0x001fc60007f9e0ff */
[----:B------:R0:W-:Y:S02]  /*12340*/  STL [R1+0xdf4], R152 ;  /* 0x000df49801007387 */ /* 0x0001e40000100800 */
[----:B------:R-:W5:Y:S01]  /*12350*/  LDC R4, c[0x0][0x238] ;  /* 0x00008e00ff047b82 */ /* 0x000f620000000800 */
[----:B----4-:R-:W-:Y:S01]  /*12360*/  LEA.HI.X.SX32 R153, R189, R3, 0x1, P0 ;  /* 0x00000003bd997211 */ /* 0x010fe200000f0eff */
[----:B------:R-:W-:Y:S01]  /*12370*/  STL [R1+0x11e8], R154 ;  /* 0x0011e89a01007387 */ /* 0x000fe20000100800 */
[----:B0-----:R-:W-:-:S03]  /*12380*/  IADD3 R152, P0, R191, R2, RZ ;  /* 0x00000002bf987210 */ /* 0x001fc60007f1e0ff */
[----:B------:R-:W-:Y:S04]  /*12390*/  STL [R1+0x1034], R153 ;  /* 0x0010349901007387 */ /* 0x000fe80000100800 */
[----:B------:R0:W-:Y:S01]  /*123a0*/  STL [R1+0x1230], R152 ;  /* 0x0012309801007387 */ /* 0x0001e20000100800 */
[----:B--2---:R-:W-:Y:S01]  /*123b0*/  IMAD R209, R209, 0x9, RZ ;  /* 0x00000009d1d17824 */ /* 0x004fe200078e02ff */
[----:B0-----:R-:W-:Y:S02]  /*123c0*/  LEA.HI.X.SX32 R152, R190, R3, 0x1, P5 ;  /* 0x00000003be987211 */ /* 0x001fe400028f0eff */
[----:B------:R-:W-:-:S03]  /*123d0*/  LEA R153, P5, R210, R2, 0x4 ;  /* 0x00000002d2997211 */ /* 0x000fc600078a20ff */
[----:B------:R0:W-:Y:S01]  /*123e0*/  STL [R1+0x1154], R152 ;  /* 0x0011549801007387 */ /* 0x0001e20000100800 */
[----:B---3--:R-:W-:-:S03]  /*123f0*/  IMAD.SHL.U32 R252, R252, 0x8, RZ ;  /* 0x00000008fcfc7824 */ /* 0x008fc600078e00ff */
[----:B------:R2:W-:Y:S01]  /*12400*/  STL [R1+0x1238], R153 ;  /* 0x0012389901007387 */ /* 0x0005e20000100800 */
[----:B0-----:R-:W-:Y:S02]  /*12410*/  LEA.HI.X.SX32 R152, R191, R3, 0x1, P4 ;  /* 0x00000003bf987211 */ /* 0x001fe400020f0eff */
[----:B------:R-:W-:-:S03]  /*12420*/  IADD3 R154, P4, R197, R2, RZ ;  /* 0x00000002c59a7210 */ /* 0x000fc60007f9e0ff */
[----:B------:R0:W-:Y:S01]  /*12430*/  STL [R1+0x11e4], R152 ;  /* 0x0011e49801007387 */ /* 0x0001e20000100800 */
[-C--:B--2---:R-:W-:Y:S01]  /*12440*/  LEA.HI.X.SX32 R153, R209, R3.reuse, 0x1, P0 ;  /* 0x00000003d1997211 */ /* 0x084fe200000f0eff */
[----:B-1----:R-:W-:Y:S01]  /*12450*/  IMAD R195, R6, 0x1c, RZ ;  /* 0x0000001c06c37824 */ /* 0x002fe200078e02ff */
[----:B------:R-:W1:Y:S01]  /*12460*/  LDC R209, c[0x0][0x238] ;  /* 0x00008e00ffd17b82 */ /* 0x000e620000000800 */
[----:B------:R2:W-:Y:S04]  /*12470*/  STL [R1+0xff8], R154 ;  /* 0x000ff89a01007387 */ /* 0x0005e80000100800 */
[----:B------:R3:W-:Y:S01]  /*12480*/  STL [R1+0x122c], R153 ;  /* 0x00122c9901007387 */ /* 0x0007e20000100800 */
[----:B0-----:R-:W-:Y:S02]  /*12490*/  IADD3 R152, P0, R202, R2, RZ ;  /* 0x00000002ca987210 */ /* 0x001fe40007f1e0ff */
[----:B------:R-:W0:Y:S01]  /*124a0*/  LDC R6, c[0x0][0x238] ;  /* 0x00008e00ff067b82 */ /* 0x000e220000000800 */
[----:B--2---:R-:W-:-:S07]  /*124b0*/  LEA.HI.X.SX32 R154, R252, R3, 0x1, P5 ;  /* 0x00000003fc9a7211 */ /* 0x004fce00028f0eff */
[----:B------:R-:W2:Y:S01]  /*124c0*/  LDC R252, c[0x0][0x238] ;  /* 0x00008e00fffc7b82 */ /* 0x000ea20000000800 */
[----:B---3--:R-:W-:Y:S01]  /*124d0*/  IADD3 R153, P5, R193, R2, RZ ;  /* 0x00000002c1997210 */ /* 0x008fe20007fbe0ff */
[----:B------:R3:W-:Y:S01]  /*124e0*/  STL [R1+0xf78], R152 ;  /* 0x000f789801007387 */ /* 0x0007e20000100800 */
[----:B-----5:R-:W-:-:S03]  /*124f0*/  IMAD R196, R4, 0xe, RZ ;  /* 0x0000000e04c47824 */ /* 0x020fc600078e02ff */
[----:B------:R4:W-:Y:S02]  /*12500*/  STL [R1+0x1234], R154 ;  /* 0x0012349a01007387 */ /* 0x0009e40000100800 */
[----:B------:R-:W5:Y:S02]  /*12510*/  LDC R4, c[0x0][0x238] ;  /* 0x00008e00ff047b82 */ /* 0x000f640000000800 */
[----:B------:R4:W-:Y:S01]  /*12520*/  STL [R1+0x10b8], R153 ;  /* 0x0010b89901007387 */ /* 0x0009e20000100800 */
[----:B---3--:R-:W-:Y:S02]  /*12530*/  LEA.HI.X.SX32 R152, R192, R3, 0x1, P2 ;  /* 0x00000003c0987211 */ /* 0x008fe400010f0eff */
[----:B----4-:R-:W-:-:S03]  /*12540*/  IADD3 R154, P2, R194, R2, RZ ;  /* 0x00000002c29a7210 */ /* 0x010fc60007f5e0ff */
[----:B------:R3:W-:Y:S01]  /*12550*/  STL [R1+0xb74], R152 ;  /* 0x000b749801007387 */ /* 0x0007e20000100800 */
[----:B------:R-:W-:-:S03]  /*12560*/  LEA.HI.X.SX32 R153, R193, R3, 0x1, P3 ;  /* 0x00000003c1997211 */ /* 0x000fc600018f0eff */
[----:B------:R4:W-:Y:S04]  /*12570*/  STL [R1+0x1198], R154 ;  /* 0x0011989a01007387 */ /* 0x0009e80000100800 */
[----:B------:R1:W-:Y:S01]  /*12580*/  STL [R1+0xef4], R153 ;  /* 0x000ef49901007387 */ /* 0x0003e20000100800 */
[----:B---3--:R-:W-:Y:S02]  /*12590*/  IADD3 R152, P3, R195, R2, RZ ;  /* 0x00000002c3987210 */ /* 0x008fe40007f7e0ff */
[----:B----4-:R-:W-:-:S03]  /*125a0*/  LEA.HI.X.SX32 R154, R194, R3, 0x1, P5 ;  /* 0x00000003c29a7211 */ /* 0x010fc600028f0eff */
[----:B------:R3:W-:Y:S01]  /*125b0*/  STL [R1+0x1208], R152 ;  /* 0x0012089801007387 */ /* 0x0007e20000100800 */
[----:B-1----:R-:W-:-:S03]  /*125c0*/  IADD3 R153, P5, R196, R2, RZ ;  /* 0x00000002c4997210 */ /* 0x002fc60007fbe0ff */
[----:B------:R-:W-:Y:S01]  /*125d0*/  STL [R1+0x10b4], R154 ;  /* 0x0010b49a01007387 */ /* 0x000fe20000100800 */
[----:B--2---:R-:W-:-:S03]  /*125e0*/  IMAD R252, R252, 0x7, RZ ;  /* 0x00000007fcfc7824 */ /* 0x004fc600078e02ff */
[----:B------:R1:W-:Y:S01]  /*125f0*/  STL [R1+0x1240], R153 ;  /* 0x0012409901007387 */ /* 0x0003e20000100800 */
[----:B---3--:R-:W-:Y:S02]  /*12600*/  LEA.HI.X.SX32 R152, R195, R3, 0x1, P2 ;  /* 0x00000003c3987211 */ /* 0x008fe400010f0eff */
[----:B-1----:R-:W-:-:S03]  /*12610*/  IADD3 R153, P2, R198, R2, RZ ;  /* 0x00000002c6997210 */ /* 0x002fc60007f5e0ff */
[----:B------:R-:W-:Y:S04]  /*12620*/  STL [R1+0x1194], R152 ;  /* 0x0011949801007387 */ /* 0x000fe80000100800 */
[----:B------:R1:W-:Y:S01]  /*12630*/  STL [R1+0x1138], R153 ;  /* 0x0011389901007387 */ /* 0x0003e20000100800 */
[----:B0-----:R-:W-:Y:S02]  /*12640*/  IMAD R200, R6, 0x14, RZ ;  /* 0x0000001406c87824 */ /* 0x001fe400078e02ff */
[----:B------:R-:W0:Y:S01]  /*12650*/  LDC R6, c[0x0][0x238] ;  /* 0x00008e00ff067b82 */ /* 0x000e220000000800 */
[----:B-1----:R-:W-:-:S07]  /*12660*/  LEA.HI.X.SX32 R153, R252, R3, 0x1, P5 ;  /* 0x00000003fc997211 */ /* 0x002fce00028f0eff */
[----:B------:R-:W1:Y:S01]  /*12670*/  LDC R252, c[0x0][0x238] ;  /* 0x00008e00fffc7b82 */ /* 0x000e620000000800 */
[----:B------:R-:W-:Y:S02]  /*12680*/  LEA.HI.X.SX32 R152, R196, R3, 0x1, P3 ;  /* 0x00000003c4987211 */ /* 0x000fe400018f0eff */
[-C--:B------:R-:W-:Y:S01]  /*12690*/  IADD3 R154, P3, R199, R2.reuse, RZ ;  /* 0x00000002c79a7210 */ /* 0x080fe20007f7e0ff */
[----:B-----5:R-:W-:Y:S02]  /*126a0*/  IMAD R201, R4, 0xa, RZ ;  /* 0x0000000a04c97824 */ /* 0x020fe400078e02ff */
[----:B------:R2:W-:Y:S02]  /*126b0*/  STL [R1+0x1204], R152 ;  /* 0x0012049801007387 */ /* 0x0005e40000100800 */
[----:B------:R-:W3:Y:S02]  /*126c0*/  LDC R4, c[0x0][0x238] ;  /* 0x00008e00ff047b82 */ /* 0x000ee40000000800 */
[----:B------:R4:W-:Y:S01]  /*126d0*/  STL [R1+0x11d8], R154 ;  /* 0x0011d89a01007387 */ /* 0x0009e20000100800 */
[----:B--2---:R-:W-:-:S03]  /*126e0*/  IADD3 R152, P5, R200, R2, RZ ;  /* 0x00000002c8987210 */ /* 0x004fc60007fbe0ff */
[----:B------:R2:W-:Y:S01]  /*126f0*/  STL [R1+0x123c], R153 ;  /* 0x00123c9901007387 */ /* 0x0005e20000100800 */
[----:B----4-:R-:W-:-:S03]  /*12700*/  LEA.HI.X.SX32 R154, R197, R3, 0x1, P1 ;  /* 0x00000003c59a7211 */ /* 0x010fc600008f0eff */
[----:B------:R-:W-:Y:S04]  /*12710*/  STL [R1+0x1228], R152 ;  /* 0x0012289801007387 */ /* 0x000fe80000100800 */
[----:B------:R1:W-:Y:S01]  /*12720*/  STL [R1+0xd74], R154 ;  /* 0x000d749a01007387 */ /* 0x0003e20000100800 */
[----:B--2---:R-:W-:Y:S01]  /*12730*/  LEA.HI.X.SX32 R153, R198, R3, 0x1, P4 ;  /* 0x00000003c6997211 */ /* 0x004fe200020f0eff */
[----:B0-----:R-:W-:Y:S02]  /*12740*/  IMAD R203, R6, 0x60, RZ ;  /* 0x0000006006cb7824 */ /* 0x001fe400078e02ff */
[----:B------:R-:W0:Y:S01]  /*12750*/  LDC R6, c[0x0][0x238] ;  /* 0x00008e00ff067b82 */ /* 0x000e220000000800 */
[----:B-1----:R-:W-:-:S07]  /*12760*/  LEA R154, P4, R252, R2, 0x3 ;  /* 0x00000002fc9a7211 */ /* 0x002fce00078818ff */
[----:B------:R-:W1:Y:S01]  /*12770*/  LDC R252, c[0x0][0x238] ;  /* 0x00008e00fffc7b82 */ /* 0x000e620000000800 */
[----:B------:R-:W-:-:S05]  /*12780*/  IADD3 R152, P1, R201, R2, RZ ;  /* 0x00000002c9987210 */ /* 0x000fca0007f3e0ff */
[----:B------:R2:W-:Y:S01]  /*12790*/  STL [R1+0x1250], R152 ;  /* 0x0012509801007387 */ /* 0x0005e20000100800 */
[----:B---3--:R-:W-:Y:S02]  /*127a0*/  IMAD R204, R4, 0x30, RZ ;  /* 0x0000003004cc7824 */ /* 0x008fe400078e02ff */
[----:B------:R-:W3:Y:S01]  /*127b0*/  LDC R4, c[0x0][0x238] ;  /* 0x00008e00ff047b82 */ /* 0x000ee20000000800 */
[----:B------:R4:W-:Y:S01]  /*127c0*/  STL [R1+0xff4], R153 ;  /* 0x000ff49901007387 */ /* 0x0009e20000100800 */
[----:B--2---:R-:W-:-:S03]  /*127d0*/  LEA.HI.X.SX32 R152, R199, R3, 0x1, P2 ;  /* 0x00000003c7987211 */ /* 0x004fc600010f0eff */
[----:B------:R-:W-:Y:S01]  /*127e0*/  STL [R1+0x1258], R154 ;  /* 0x0012589a01007387 */ /* 0x000fe20000100800 */
[----:B----4-:R-:W-:-:S03]  /*127f0*/  IADD3 R153, P2, R203, R2, RZ ;  /* 0x00000002cb997210 */ /* 0x010fc60007f5e0ff */
[----:B------:R2:W-:Y:S01]  /*12800*/  STL [R1+0x1134], R152 ;  /* 0x0011349801007387 */ /* 0x0005e20000100800 */
[----:B------:R-:W-:-:S03]  /*12810*/  IMAD R209, R209, 0x5, RZ ;  /* 0x00000005d1d17824 */ /* 0x000fc600078e02ff */
[----:B------:R4:W-:Y:S01]  /*12820*/  STL [R1+0x10f8], R153 ;  /* 0x0010f89901007387 */ /* 0x0009e20000100800 */
[----:B--2---:R-:W-:Y:S01]  /*12830*/  LEA.HI.X.SX32 R152, R200, R3, 0x1, P3 ;  /* 0x00000003c8987211 */ /* 0x004fe200018f0eff */
[----:B-1----:R-:W-:Y:S01]  /*12840*/  IMAD.SHL.U32 R252, R252, 0x4, RZ ;  /* 0x00000004fcfc7824 */ /* 0x002fe200078e00ff */
[----:B----4-:R-:W-:-:S03]  /*12850*/  IADD3 R153, P3, R204, R2, RZ ;  /* 0x00000002cc997210 */ /* 0x010fc60007f7e0ff */
[----:B------:R1:W-:Y:S04]  /*12860*/  STL [R1+0x11d4], R152 ;  /* 0x0011d49801007387 */ /* 0x0003e80000100800 */
[----:B------:R2:W-:Y:S01]  /*12870*/  STL [R1+0x11b8], R153 ;  /* 0x0011b89901007387 */ /* 0x0005e20000100800 */
[-C--:B-1----:R-:W-:Y:S02]  /*12880*/  LEA.HI.X.SX32 R152, R201, R3.reuse, 0x1, P5 ;  /* 0x00000003c9987211 */ /* 0x082fe400028f0eff */
[----:B------:R-:W-:Y:S02]  /*12890*/  IADD3 R154, P5, R205, R2, RZ ;  /* 0x00000002cd9a7210 */ /* 0x000fe40007fbe0ff */
[----:B--2---:R-:W-:Y:S01]  /*128a0*/  LEA.HI.X.SX32 R153, R209, R3, 0x1, P1 ;  /* 0x00000003d1997211 */ /* 0x004fe200008f0eff */
[----:B------:R-:W-:Y:S01]  /*128b0*/  STL [R1+0x1224], R152 ;  /* 0x0012249801007387 */ /* 0x000fe20000100800 */
[----:B------:R-:W1:Y:S01]  /*128c0*/  LDC R209, c[0x0][0x238] ;  /* 0x00008e00ffd17b82 */ /* 0x000e620000000800 */
[----:B0-----:R-:W-:-:S02]  /*128d0*/  IMAD R206, R6, 0xc, RZ ;  /* 0x0000000c06ce7824 */ /* 0x001fc400078e02ff */
[----:B------:R0:W-:Y:S05]  /*128e0*/  STL [R1+0x1218], R154 ;  /* 0x0012189a01007387 */ /* 0x0001ea0000100800 */
[----:B------:R-:W2:Y:S01]  /*128f0*/  LDC R6, c[0x0][0x238] ;  /* 0x00008e00ff067b82 */ /* 0x000ea20000000800 */
[----:B0-----:R-:W-:-:S07]  /*12900*/  LEA.HI.X.SX32 R154, R252, R3, 0x1, P4 ;  /* 0x00000003fc9a7211 */ /* 0x001fce00020f0eff */
[----:B------:R-:W0:Y:S01]  /*12910*/  LDC R252, c[0x0][0x238] ;  /* 0x00008e00fffc7b82 */ /* 0x000e220000000800 */
[----:B---3--:R-:W-:Y:S01]  /*12920*/  IMAD R207, R4, 0x6, RZ ;  /* 0x0000000604cf7824 */ /* 0x008fe200078e02ff */
[-C--:B------:R-:W-:Y:S01]  /*12930*/  IADD3 R152, P1, R206, R2.reuse, RZ ;  /* 0x00000002ce987210 */ /* 0x080fe20007f3e0ff */
[----:B------:R3:W-:Y:S04]  /*12940*/  STL [R1+0x124c], R153 ;  /* 0x00124c9901007387 */ /* 0x0007e80000100800 */
[----:B------:R4:W-:Y:S01]  /*12950*/  STL [R1+0x1248], R152 ;  /* 0x0012489801007387 */ /* 0x0009e20000100800 */
[----:B---3--:R-:W-:-:S03]  /*12960*/  IADD3 R153, P4, R207, R2, RZ ;  /* 0x00000002cf997210 */ /* 0x008fc60007f9e0ff */
[----:B------:R-:W-:Y:S01]  /*12970*/  STL [R1+0x1254], R154 ;  /* 0x0012549a01007387 */ /* 0x000fe20000100800 */
[----:B----4-:R-:W-:-:S03]  /*12980*/  LEA.HI.X.SX32 R152, R202, R3, 0x1, P6 ;  /* 0x00000003ca987211 */ /* 0x010fc600030f0eff */
[----:B------:R-:W-:Y:S04]  /*12990*/  STL [R1+0x1260], R153 ;  /* 0x0012609901007387 */ /* 0x000fe80000100800 */
[----:B------:R3:W-:Y:S01]  /*129a0*/  STL [R1+0xc74], R152 ;  /* 0x000c749801007387 */ /* 0x0007e20000100800 */
[----:B--2---:R-:W-:Y:S01]  /*129b0*/  IMAD.SHL.U32 R208, R6, 0x2, RZ ;  /* 0x0000000206d07824 */ /* 0x004fe200078e00ff */
[----:B---3--:R-:W-:Y:S02]  /*129c0*/  LEA.HI.X.SX32 R152, R203, R3, 0x1, P0 ;  /* 0x00000003cb987211 */ /* 0x008fe400000f0eff */
[-C--:B-1----:R-:W-:Y:S01]  /*129d0*/  LEA R154, P0, R209, R2.reuse, 0x2 ;  /* 0x00000002d19a7211 */ /* 0x082fe200078010ff */
[----:B0-----:R-:W-:Y:S02]  /*129e0*/  IMAD R209, R252, 0x3, RZ ;  /* 0x00000003fcd17824 */ /* 0x001fe400078e02ff */
[----:B------:R-:W0:Y:S01]  /*129f0*/  LDC R252, c[0x0][0x238] ;  /* 0x00008e00fffc7b82 */ /* 0x000e220000000800 */
[----:B------:R-:W-:-:S05]  /*12a00*/  IADD3 R153, P6, R208, R2, RZ ;  /* 0x00000002d0997210 */ /* 0x000fca0007fde0ff */
[----:B------:R1:W-:Y:S04]  /*12a10*/  STL [R1+0x1270], R153 ;  /* 0x0012709901007387 */ /* 0x0003e80000100800 */
[----:B------:R2:W-:Y:S01]  /*12a20*/  STL [R1+0xf74], R152 ;  /* 0x000f749801007387 */ /* 0x0005e20000100800 */
[----:B-1----:R-:W-:-:S03]  /*12a30*/  LEA.HI.X.SX32 R153, R204, R3, 0x1, P2 ;  /* 0x00000003cc997211 */ /* 0x002fc600010f0eff */
[----:B------:R-:W-:Y:S01]  /*12a40*/  STL [R1+0x1268], R154 ;  /* 0x0012689a01007387 */ /* 0x000fe20000100800 */
[----:B--2---:R-:W-:-:S03]  /*12a50*/  LEA.HI.X.SX32 R152, R205, R3, 0x1, P3 ;  /* 0x00000003cd987211 */ /* 0x004fc600018f0eff */
[----:B------:R1:W-:Y:S04]  /*12a60*/  STL [R1+0x10f4], R153 ;  /* 0x0010f49901007387 */ /* 0x0003e80000100800 */
[----:B------:R2:W-:Y:S01]  /*12a70*/  STL [R1+0x11b4], R152 ;  /* 0x0011b49801007387 */ /* 0x0005e20000100800 */
[-C--:B-1----:R-:W-:Y:S02]  /*12a80*/  LEA.HI.X.SX32 R153, R206, R3.reuse, 0x1, P5 ;  /* 0x00000003ce997211 */ /* 0x082fe400028f0eff */
[----:B--2---:R-:W-:-:S03]  /*12a90*/  LEA.HI.X.SX32 R152, R207, R3, 0x1, P1 ;  /* 0x00000003cf987211 */ /* 0x004fc600008f0eff */
[----:B------:R1:W-:Y:S01]  /*12aa0*/  STL [R1+0x1214], R153 ;  /* 0x0012149901007387 */ /* 0x0003e20000100800 */
[----:B------:R-:W-:-:S03]  /*12ab0*/  LEA.HI.X.SX32 R154, R209, R3, 0x1, P4 ;  /* 0x00000003d19a7211 */ /* 0x000fc600020f0eff */
[----:B------:R0:W-:Y:S01]  /*12ac0*/  STL [R1+0x1244], R152 ;  /* 0x0012449801007387 */ /* 0x0001e20000100800 */
[----:B-1----:R-:W-:-:S03]  /*12ad0*/  LEA.HI.X.SX32 R153, R208, R3, 0x1, P0 ;  /* 0x00000003d0997211 */ /* 0x002fc600000f0eff */
[----:B------:R1:W-:Y:S01]  /*12ae0*/  STL [R1+0x125c], R154 ;  /* 0x00125c9a01007387 */ /* 0x0003e20000100800 */
[----:B0-----:R-:W-:-:S03]  /*12af0*/  LEA.HI.X.SX32 R152, R252, R3, 0x1, P6 ;  /* 0x00000003fc987211 */ /* 0x001fc600030f0eff */
[----:B------:R1:W-:Y:S04]  /*12b00*/  STL [R1+0x1264], R153 ;  /* 0x0012649901007387 */ /* 0x0003e80000100800 */
[----:B------:R1:W-:Y:S01]  /*12b10*/  STL [R1+0x126c], R152 ;  /* 0x00126c9801007387 */ /* 0x0003e20000100800 */
[----:B------:R-:W-:Y:S01]  /*12b20*/  UIADD3.64 UR10, UR4, 0x100, URZ ;  /* 0x00000100040a7897 */ /* 0x000fe2000fffe03f */
[----:B------:R-:W-:Y:S01]  /*12b30*/  SHF.R.S32.HI R4, RZ, 0x1f, R5 ;  /* 0x0000001fff047819 */ /* 0x000fe20000011405 */
[----:B------:R-:W-:Y:S01]  /*12b40*/  UIADD3.64 UR10, UR4, 0x780, URZ ;  /* 0x00000780040a7897 */ /* 0x000fe2000fffe03f */
[----:B------:R-:W-:Y:S01]  /*12b50*/  SHF.R.S32.HI R6, RZ, 0x1f, R7 ;  /* 0x0000001fff067819 */ /* 0x000fe20000011407 */
[----:B------:R-:W-:Y:S02]  /*12b60*/  UIADD3.64 UR14, UR4, 0x800, URZ ;  /* 0x00000800040e7897 */ /* 0x000fe4000fffe03f */
[----:B------:R-:W-:-:S02]  /*12b70*/  UIADD3.64 UR10, UR4, 0x880, URZ ;  /* 0x00000880040a7897 */ /* 0x000fc4000fffe03f */
[----:B------:R-:W-:Y:S02]  /*12b80*/  UIADD3.64 UR14, UR4, 0x900, URZ ;  /* 0x00000900040e7897 */ /* 0x000fe4000fffe03f */
[----:B------:R-:W-:Y:S01]  /*12b90*/  UIADD3.64 UR10, UR4, 0x980, URZ ;  /* 0x00000980040a7897 */ /* 0x000fe2000fffe03f */
[----:B------:R-:W-:Y:S01]  /*12ba0*/  SHF.L.U64.HI R4, R5, 0x1, R4 ;  /* 0x0000000105047819 */ /* 0x000fe20000010204 */
[----:B------:R-:W-:Y:S01]  /*12bb0*/  UIADD3.64 UR14, UR4, 0xa00, URZ ;  /* 0x00000a00040e7897 */ /* 0x000fe2000fffe03f */
[----:B------:R-:W-:Y:S01]  /*12bc0*/  SHF.L.U64.HI R6, R7, 0x1, R6 ;  /* 0x0000000107067819 */ /* 0x000fe20000010206 */
[----:B------:R-:W-:Y:S01]  /*12bd0*/  UIADD3.64 UR10, UR4, 0xa80, URZ ;  /* 0x00000a80040a7897 */ /* 0x000fe2000fffe03f */
[----:B------:R-:W-:Y:S01]  /*12be0*/  CS2R R88, SRZ ;  /* 0x0000000000587805 */ /* 0x000fe2000001ff00 */
[----:B------:R-:W-:Y:S01]  /*12bf0*/  UIADD3.64 UR14, UR4, 0xb00, URZ ;  /* 0x00000b00040e7897 */ /* 0x000fe2000fffe03f */
[----:B------:R-:W-:Y:S01]  /*12c00*/  CS2R R90, SRZ ;  /* 0x00000000005a7805 */ /* 0x000fe2000001ff00 */
[----:B------:R-:W-:Y:S01]  /*12c10*/  UIADD3.64 UR10, UR4, 0xb80, URZ ;  /* 0x00000b80040a7897 */ /* 0x000fe2000fffe03f */
        /* <DEDUP_REMOVED lines=27> */
[----:B------:R-:W-:Y:S01]  /*12dd0*/  CS2R R146, SRZ ;  /* 0x0000000000927805 */ /* 0x000fe2000001ff00 */
[----:B------:R-:W-:Y:S01]  /*12de0*/  IMAD.SHL.U32 R5, R5, 0x2, RZ ;  /* 0x0000000205057824 */ /* 0x000fe200078e00ff */
[----:B------:R-:W-:Y:S01]  /*12df0*/  UIADD3.64 UR14, UR4, 0xc00, URZ ;  /* 0x00000c00040e7897 */ /* 0x000fe2000fffe03f */
[----:B------:R-:W-:Y:S01]  /*12e00*/  IMAD.SHL.U32 R7, R7, 0x2, RZ ;  /* 0x0000000207077824 */ /* 0x000fe200078e00ff */
[----:B------:R-:W-:Y:S01]  /*12e10*/  UIADD3.64 UR10, UR4, 0xc80, URZ ;  /* 0x00000c80040a7897 */ /* 0x000fe2000fffe03f */
        /* <DEDUP_REMOVED lines=33> */
[----:B------:R-:W-:Y:S01]  /*13030*/  CS2R R86, SRZ ;  /* 0x0000000000567805 */ /* 0x000fe2000001ff00 */
[----:B------:R-:W-:Y:S02]  /*13040*/  UIADD3.64 UR18, UR4, 0xd00, URZ ;  /* 0x00000d0004127897 */ /* 0x000fe4000fffe03f */
[----:B------:R-:W-:Y:S02]  /*13050*/  UIADD3.64 UR10, UR4, 0xd80, URZ ;  /* 0x00000d80040a7897 */ /* 0x000fe4000fffe03f */
[----:B------:R-:W-:Y:S02]  /*13060*/  UIADD3.64 UR14, UR4, 0xe00, URZ ;  /* 0x00000e00040e7897 */ /* 0x000fe4000fffe03f */
[----:B------:R-:W-:Y:S02]  /*13070*/  UIADD3.64 UR18, UR4, 0xe80, URZ ;  /* 0x00000e8004127897 */ /* 0x000fe4000fffe03f */
[----:B------:R-:W-:-:S02]  /*13080*/  UIADD3.64 UR8, UR4, 0x80, URZ ;  /* 0x0000008004087897 */ /* 0x000fc4000fffe03f */
[----:B------:R-:W-:Y:S02]  /*13090*/  UIADD3.64 UR10, UR4, 0xf00, URZ ;  /* 0x00000f00040a7897 */ /* 0x000fe4000fffe03f */
        /* <DEDUP_REMOVED lines=8> */
[----:B------:R-:W-:Y:S01]  /*13120*/  UIADD3.64 UR32, UR4, 0x480, URZ ;  /* 0x0000048004207897 */ /* 0x000fe2000fffe03f */
[----:B------:R-:W-:Y:S01]  /*13130*/  UMOV UR59, 0x40000040 ;  /* 0x40000040003b7882 */ /* 0x000fe20000000000 */
        /* <DEDUP_REMOVED lines=16> */
[----:B-1----:R-:W-:-:S12]  /*13240*/  UIADD3.64 UR54, UR6, 0xc04, URZ ;  /* 0x00000c0406367897 */ /* 0x002fd8000fffe03f */
.L_x_1:
        /* <DEDUP_REMOVED lines=62> */
[----:B-----5:R-:W-:Y:S04]  /*13630*/  STL [R1+0x14d4], R8 ;  /* 0x0014d40801007387 */ /* 0x020fe80000100800 */
        /* <DEDUP_REMOVED lines=34> */
[----:B------:R-:W2:Y:S01]  /*13860*/  LDL.LU R7, [R1+0x228] ;  /* 0x0002280001077983 */ /* 0x000ea20000300800 */
[----:B------:R-:W-:-:S03]  /*13870*/  MOV R154, UR51 ;  /* 0x00000033009a7c02 */ /* 0x000fc60008000f00 */
[----:B------:R0:W-:Y:S01]  /*13880*/  STL [R1+0x131c], R6 ;  /* 0x00131c0601007387 */ /* 0x0001e20000100800 */
[----:B------:R-:W-:-:S03]  /*13890*/  MOV R152, UR50 ;  /* 0x0000003200987c02 */ /* 0x000fc60008000f00 */
[----:B0-----:R-:W3:Y:S04]  /*138a0*/  LDL.LU R6, [R1+0x1270] ;  /* 0x0012700001067983 */ /* 0x001ee80000300800 */
[----:B------:R-:W4:Y:S04]  /*138b0*/  LDL.LU R5, [R1+0xaa4] ;  /* 0x000aa40001057983 */ /* 0x000f280000300800 */
[----:B------:R-:W-:Y:S04]  /*138c0*/  STL [R1+0x1314], R4 ;  /* 0x0013140401007387 */ /* 0x000fe80000100800 */
[----:B------:R-:W-:Y:S04]  /*138d0*/  STL [R1+0x1410], R4 ;  /* 0x0014100401007387 */ /* 0x000fe80000100800 */
[----:B------:R-:W-:Y:S04]  /*138e0*/  STL [R1+0x12a4], R0 ;  /* 0x0012a40001007387 */ /* 0x000fe80000100800 */
[----:B------:R-:W-:Y:S04]  /*138f0*/  STL [R1+0x141c], R0 ;  /* 0x00141c0001007387 */ /* 0x000fe80000100800 */
[----:B------:R0:W-:Y:S04]  /*13900*/  STL [R1+0x1290], R154 ;  /* 0x0012909a01007387 */ /* 0x0001e80000100800 */
[----:B------:R1:W-:Y:S01]  /*13910*/  STL [R1+0x128c], R152 ;  /* 0x00128c9801007387 */ /* 0x0003e20000100800 */
[----:B0-----:R-:W-:-:S02]  /*13920*/  MOV R154, UR49 ;  /* 0x00000031009a7c02 */ /* 0x001fc40008000f00 */
[----:B-1----:R-:W-:-:S03]  /*13930*/  MOV R152, UR48 ;  /* 0x0000003000987c02 */ /* 0x002fc60008000f00 */
[----:B------:R0:W-:Y:S04]  /*13940*/  STL [R1+0x1288], R154 ;  /* 0x0012889a01007387 */ /* 0x0001e80000100800 */
[----:B------:R1:W-:Y:S01]  /*13950*/  STL [R1+0x1284], R152 ;  /* 0x0012849801007387 */ /* 0x0003e20000100800 */
[----:B0-----:R-:W-:Y:S02]  /*13960*/  MOV R154, UR55 ;  /* 0x00000037009a7c02 */ /* 0x001fe40008000f00 */
[----:B-1----:R-:W-:-:S03]  /*13970*/  MOV R152, UR54 ;  /* 0x0000003600987c02 */ /* 0x002fc60008000f00 */
[----:B------:R0:W-:Y:S04]  /*13980*/  STL [R1+0x1280], R154 ;  /* 0x0012809a01007387 */ /* 0x0001e80000100800 */
[----:B------:R1:W-:Y:S01]  /*13990*/  STL [R1+0x127c], R152 ;  /* 0x00127c9801007387 */ /* 0x0003e20000100800 */
[----:B0-----:R-:W-:Y:S02]  /*139a0*/  MOV R154, UR53 ;  /* 0x00000035009a7c02 */ /* 0x001fe40008000f00 */
[----:B-1----:R-:W-:-:S03]  /*139b0*/  MOV R152, UR52 ;  /* 0x0000003400987c02 */ /* 0x002fc60008000f00 */
[----:B------:R0:W-:Y:S04]  /*139c0*/  STL [R1+0x1278], R154 ;  /* 0x0012789a01007387 */ /* 0x0001e80000100800 */
[----:B0-----:R-:W4:Y:S01]  /*139d0*/  LDL R154, [R1+0x126c] ;  /* 0x00126c00019a7983 */ /* 0x001f220000100800 */
[----:B------:R-:W-:Y:S02]  /*139e0*/  PRMT R155, RZ, 0x7610, R155 ;  /* 0x00007610ff9b7816 */ /* 0x000fe4000000009b */
[----:B------:R-:W-:Y:S01]  /*139f0*/  PRMT R238, RZ, 0x7610, R238 ;  /* 0x00007610ffee7816 */ /* 0x000fe200000000ee */
[----:B------:R0:W-:Y:S02]  /*13a00*/  STL [R1+0x1274], R152 ;  /* 0x0012749801007387 */ /* 0x0001e40000100800 */
[----:B0-----:R-:W2:Y:S02]  /*13a10*/  LDC R152, c[0x0][0x230] ;  /* 0x00008c00ff987b82 */ /* 0x001ea40000000800 */
[----:B--2---:R-:W-:Y:S01]  /*13a20*/  IMAD R152, R7, -0x100, R152 ;  /* 0xffffff0007987824 */ /* 0x004fe200078e0298 */
[----:B------:R-:W-:Y:S04]  /*13a30*/  STL [R1+0x1320], R7 ;  /* 0x0013200701007387 */ /* 0x000fe80000100800 */
[C---:B------:R-:W-:Y:S01]  /*13a40*/  ISETP.GT.AND P0, PT, R152.reuse, RZ, PT ;  /* 0x000000ff9800720c */ /* 0x040fe20003f04270 */
[----:B------:R-:W-:Y:S01]  /*13a50*/  STL [R1+0x1420], R7 ;  /* 0x0014200701007387 */ /* 0x000fe20000100800 */
[----:B------:R-:W-:-:S02]  /*13a60*/  ISETP.GT.AND P1, PT, R152, 0x1, PT ;  /* 0x000000019800780c */ /* 0x000fc40003f24270 */
[C---:B------:R-:W-:Y:S02]  /*13a70*/  ISETP.GT.AND P2, PT, R152.reuse, 0x2, PT ;  /* 0x000000029800780c */ /* 0x040fe40003f44270 */
[----:B------:R-:W-:Y:S02]  /*13a80*/  PRMT R237, RZ, 0x7610, R237 ;  /* 0x00007610ffed7816 */ /* 0x000fe400000000ed */
[----:B------:R-:W-:-:S05]  /*13a90*/  ISETP.GT.AND P3, PT, R152, 0x3, PT ;  /* 0x000000039800780c */ /* 0x000fca0003f64270 */
[----:B------:R-:W2:Y:S04]  /*13aa0*/  @P0 LDG.E.U16 R155, desc[UR60][R2.64] ;  /* 0x0000003c029b0981 */ /* 0x000ea8000c1e1500 */
[----:B------:R-:W-:Y:S04]  /*13ab0*/  STL [R1+0x1328], R2 ;  /* 0x0013280201007387 */ /* 0x000fe80000100800 */
[----:B------:R-:W-:Y:S04]  /*13ac0*/  STL [R1+0x135c], R2 ;  /* 0x00135c0201007387 */ /* 0x000fe80000100800 */
[----:B------:R-:W-:Y:S04]  /*13ad0*/  STL [R1+0x1424], R2 ;  /* 0x0014240201007387 */ /* 0x000fe80000100800 */
[----:B------:R-:W-:Y:S04]  /*13ae0*/  STL [R1+0x1324], R3 ;  /* 0x0013240301007387 */ /* 0x000fe80000100800 */
[----:B------:R-:W-:Y:S04]  /*13af0*/  STL [R1+0x1360], R3 ;  /* 0x0013600301007387 */ /* 0x000fe80000100800 */
[----:B------:R-:W-:Y:S04]  /*13b00*/  STL [R1+0x1428], R3 ;  /* 0x0014280301007387 */ /* 0x000fe80000100800 */
[----:B--2---:R4:W-:Y:S04]  /*13b10*/  STL [R1+0x1cc], R155 ;  /* 0x0001cc9b01007387 */ /* 0x0049e80000100800 */
[----:B---3--:R-:W-:Y:S04]  /*13b20*/  STL [R1+0x132c], R6 ;  /* 0x00132c0601007387 */ /* 0x008fe80000100800 */
[----:B------:R-:W-:Y:S01]  /*13b30*/  STL [R1+0x1364], R6 ;  /* 0x0013640601007387 */ /* 0x000fe20000100800 */
[----:B----4-:R-:W-:-:S02]  /*13b40*/  @P1 IMAD.MOV.U32 R155, RZ, RZ, R154 ;  /* 0x000000ffff9b1224 */ /* 0x010fc400078e009a */
[----:B------:R-:W-:Y:S01]  /*13b50*/  @P1 IMAD.MOV.U32 R154, RZ, RZ, R6 ;  /* 0x000000ffff9a1224 */ /* 0x000fe200078e0006 */
[----:B------:R-:W-:Y:S04]  /*13b60*/  STL [R1+0x142c], R6 ;  /* 0x00142c0601007387 */ /* 0x000fe80000100800 */
[----:B------:R-:W2:Y:S04]  /*13b70*/  @P1 LDG.E.U16 R238, desc[UR60][R154.64] ;  /* 0x0000003c9aee1981 */ /* 0x000ea8000c1e1500 */
[----:B--2---:R0:W-:Y:S04]  /*13b80*/  STL [R1+0x1c8], R238 ;  /* 0x0001c8ee01007387 */ /* 0x0041e80000100800 */
[----:B0-----:R-:W2:Y:S04]  /*13b90*/  LDL.LU R238, [R1+0x15dc] ;  /* 0x0015dc0001ee7983 */ /* 0x001ea80000300800 */
[----:B------:R-:W3:Y:S04]  /*13ba0*/  LDL R154, [R1+0x1264] ;  /* 0x00126400019a7983 */ /* 0x000ee80000100800 */
[----:B------:R-:W3:Y:S01]  /*13bb0*/  LDL R155, [R1+0x1268] ;  /* 0x00126800019b7983 */ /* 0x000ee20000100800 */
[----:B------:R-:W-:-:S02]  /*13bc0*/  PRMT R236, RZ, 0x7610, R236 ;  /* 0x00007610ffec7816 */ /* 0x000fc400000000ec */
[C---:B------:R-:W-:Y:S02]  /*13bd0*/  ISETP.GT.AND P4, PT, R152.reuse, 0x4, PT ;  /* 0x000000049800780c */ /* 0x040fe40003f84270 */
[----:B------:R-:W-:Y:S02]  /*13be0*/  PRMT R235, RZ, 0x7610, R235 ;  /* 0x00007610ffeb7816 */ /* 0x000fe400000000eb */
[C---:B------:R-:W-:Y:S02]  /*13bf0*/  ISETP.GT.AND P5, PT, R152.reuse, 0x5, PT ;  /* 0x000000059800780c */ /* 0x040fe40003fa4270 */
[----:B------:R-:W-:Y:S02]  /*13c00*/  PRMT R234, RZ, 0x7610, R234 ;  /* 0x00007610ffea7816 */ /* 0x000fe400000000ea */
[----:B------:R-:W-:Y:S02]  /*13c10*/  ISETP.GT.AND P6, PT, R152, 0x6, PT ;  /* 0x000000069800780c */ /* 0x000fe40003fc4270 */
[----:B---3--:R-:W-:-:S04]  /*13c20*/  @P2 LOP3.LUT R155, R155, R154, RZ, 0x3c, !PT ;  /* 0x0000009a9b9b2212 */ /* 0x008fc800078e3cff */
[----:B------:R-:W-:-:S04]  /*13c30*/  @P2 LOP3.LUT R154, R155, R154, RZ, 0x3c, !PT ;  /* 0x0000009a9b9a2212 */ /* 0x000fc800078e3cff */
[----:B------:R-:W-:-:S05]  /*13c40*/  @P2 LOP3.LUT R155, R155, R154, RZ, 0x3c, !PT ;  /* 0x0000009a9b9b2212 */ /* 0x000fca00078e3cff */
[----:B------:R-:W3:Y:S04]  /*13c50*/  @P2 LDG.E.U16 R237, desc[UR60][R154.64] ;  /* 0x0000003c9aed2981 */ /* 0x000ee8000c1e1500 */
[----:B---3--:R0:W-:Y:S04]  /*13c60*/  STL [R1+0x1c4], R237 ;  /* 0x0001c4ed01007387 */ /* 0x0081e80000100800 */
[----:B0-----:R-:W3:Y:S04]  /*13c70*/  LDL.LU R237, [R1+0x15d8] ;  /* 0x0015d80001ed7983 */ /* 0x001ee80000300800 */
[----:B------:R-:W4:Y:S04]  /*13c80*/  LDL R154, [R1+0x125c] ;  /* 0x00125c00019a7983 */ /* 0x000f280000100800 */
[----:B------:R-:W4:Y:S02]  /*13c90*/  LDL R155, [R1+0x1260] ;  /* 0x00126000019b7983 */ /* 0x000f240000100800 */
[----:B----4-:R-:W-:-:S04]  /*13ca0*/  @P3 LOP3.LUT R155, R155, R154, RZ, 0x3c, !PT ;  /* 0x0000009a9b9b3212 */ /* 0x010fc800078e3cff */
[----:B------:R-:W-:-:S04]  /*13cb0*/  @P3 LOP3.LUT R154, R155, R154, RZ, 0x3c, !PT ;  /* 0x0000009a9b9a3212 */ /* 0x000fc800078e3cff */
[----:B------:R-:W-:-:S05]  /*13cc0*/  @P3 LOP3.LUT R155, R155, R154, RZ, 0x3c, !PT ;  /* 0x0000009a9b9b3212 */ /* 0x000fca00078e3cff */
[----:B------:R-:W4:Y:S04]  /*13cd0*/  @P3 LDG.E.U16 R236, desc[UR60][R154.64] ;  /* 0x0000003c9aec3981 */ /* 0x000f28000c1e1500 */
[----:B----4-:R0:W-:Y:S04]  /*13ce0*/  STL [R1+0x1c0], R236 ;  /* 0x0001c0ec01007387 */ /* 0x0101e80000100800 */
[----:B0-----:R-:W4:Y:S04]  /*13cf0*/  LDL.LU R236, [R1+0x15d4] ;  /* 0x0015d40001ec7983 */ /* 0x001f280000300800 */
[----:B------:R-:W2:Y:S04]  /*13d00*/  LDL R154, [R1+0x1254] ;  /* 0x00125400019a7983 */ /* 0x000ea80000100800 */
[----:B------:R-:W2:Y:S01]  /*13d10*/  LDL R155, [R1+0x1258] ;  /* 0x00125800019b7983 */ /* 0x000ea20000100800 */
[----:B------:R-:W-:-:S02]  /*13d20*/  PRMT R18, RZ, 0x7610, R18 ;  /* 0x00007610ff127816 */ /* 0x000fc40000000012 */
[C---:B------:R-:W-:Y:S02]  /*13d30*/  ISETP.GT.AND P1, PT, R152.reuse, 0x7, PT ;  /* 0x000000079800780c */ /* 0x040fe40003f24270 */
[----:B------:R-:W-:Y:S02]  /*13d40*/  PRMT R233, RZ, 0x7610, R233 ;  /* 0x00007610ffe97816 */ /* 0x000fe400000000e9 */
[----:B------:R-:W-:Y:S02]  /*13d50*/  ISETP.GT.AND P0, PT, R152, 0x8, PT ;  /* 0x000000089800780c */ /* 0x000fe40003f04270 */
[----:B--2---:R-:W-:-:S04]  /*13d60*/  @P4 LOP3.LUT R155, R155, R154, RZ, 0x3c, !PT ;  /* 0x0000009a9b9b4212 */ /* 0x004fc800078e3cff */
[----:B------:R-:W-:-:S04]  /*13d70*/  @P4 LOP3.LUT R154, R155, R154, RZ, 0x3c, !PT ;  /* 0x0000009a9b9a4212 */ /* 0x000fc800078e3cff */
[----:B------:R-:W-:-:S05]  /*13d80*/  @P4 LOP3.LUT R155, R155, R154, RZ, 0x3c, !PT ;  /* 0x0000009a9b9b4212 */ /* 0x000fca00078e3cff */
[----:B------:R-:W2:Y:S04]  /*13d90*/  @P4 LDG.E.U16 R235, desc[UR60][R154.64] ;  /* 0x0000003c9aeb4981 */ /* 0x000ea8000c1e1500 */
[----:B--2---:R0:W-:Y:S04]  /*13da0*/  STL [R1+0x1bc], R235 ;  /* 0x0001bceb01007387 */ /* 0x0041e80000100800 */
[----:B0-----:R-:W2:Y:S04]  /*13db0*/  LDL.LU R235, [R1+0x15d0] ;  /* 0x0015d00001eb7983 */ /* 0x001ea80000300800 */
[----:B------:R-:W3:Y:S04]  /*13dc0*/  LDL R154, [R1+0x124c] ;  /* 0x00124c00019a7983 */ /* 0x000ee80000100800 */
[----:B------:R-:W3:Y:S02]  /*13dd0*/  LDL R155, [R1+0x1250] ;  /* 0x00125000019b7983 */ /* 0x000ee40000100800 */
        /* <DEDUP_REMOVED lines=12> */
[----:B------:R-:W2:Y:S04]  /*13ea0*/  LDL R154, [R1+0x123c] ;  /* 0x00123c00019a7983 */ /* 0x000ea80000100800 */
[----:B------:R-:W2:Y:S01]  /*13eb0*/  LDL R155, [R1+0x1240] ;  /* 0x00124000019b7983 */ /* 0x000ea20000100800 */
[----:B------:R-:W-:Y:S02]  /*13ec0*/  PRMT R168, RZ, 0x7610, R168 ;  /* 0x00007610ffa87816 */ /* 0x000fe400000000a8 */
[----:B------:R-:W-:-:S02]  /*13ed0*/  ISETP.GT.AND P2, PT, R152, 0x9, PT ;  /* 0x000000099800780c */ /* 0x000fc40003f44270 */
[----:B------:R-:W-:Y:S02]  /*13ee0*/  PRMT R173, RZ, 0x7610, R173 ;  /* 0x00007610ffad7816 */ /* 0x000fe400000000ad */
[C---:B------:R-:W-:Y:S02]  /*13ef0*/  ISETP.GT.AND P3, PT, R152.reuse, 0xa, PT ;  /* 0x0000000a9800780c */ /* 0x040fe40003f64270 */
[----:B------:R-:W-:Y:S02]  /*13f00*/  PRMT R232, RZ, 0x7610, R232 ;  /* 0x00007610ffe87816 */ /* 0x000fe400000000e8 */
[----:B------:R-:W-:Y:S01]  /*13f10*/  ISETP.GT.AND P4, PT, R152, 0xb, PT ;  /* 0x0000000b9800780c */ /* 0x000fe20003f84270 */
[----:B----4-:R-:W-:Y:S01]  /*13f20*/  STL [R1+0x1430], R18 ;  /* 0x0014301201007387 */ /* 0x010fe20000100800 */
[----:B--2---:R-:W-:-:S04]  /*13f30*/  @P1 LOP3.LUT R155, R155, R154, RZ, 0x3c, !PT ;  /* 0x0000009a9b9b1212 */ /* 0x004fc800078e3cff */
[----:B------:R-:W-:-:S04]  /*13f40*/  @P1 LOP3.LUT R154, R155, R154, RZ, 0x3c, !PT ;  /* 0x0000009a9b9a1212 */ /* 0x000fc800078e3cff */
[----:B------:R-:W-:-:S05]  /*13f50*/  @P1 LOP3.LUT R155, R155, R154, RZ, 0x3c, !PT ;  /* 0x0000009a9b9b1212 */ /* 0x000fca00078e3cff */
[----:B------:R-:W2:Y:S04]  /*13f60*/  @P1 LDG.E.U16 R233, desc[UR60][R154.64] ;  /* 0x0000003c9ae91981 */ /* 0x000ea8000c1e1500 */
[----:B--2---:R0:W-:Y:S04]  /*13f70*/  STL [R1+0x278], R233 ;  /* 0x000278e901007387 */ /* 0x0041e80000100800 */
[----:B0-----:R-:W2:Y:S04]  /*13f80*/  LDL.LU R233, [R1+0x15c8] ;  /* 0x0015c80001e97983 */ /* 0x001ea80000300800 */
        /* <DEDUP_REMOVED lines=8> */
[----:B------:R-:W3:Y:S04]  /*14010*/  LDL R154, [R1+0x122c] ;  /* 0x00122c00019a7983 */ /* 0x000ee80000100800 */
[----:B------:R-:W3:Y:S01]  /*14020*/  LDL R155, [R1+0x1230] ;  /* 0x00123000019b7983 */ /* 0x000ee20000100800 */
[----:B------:R-:W-:-:S02]  /*14030*/  PRMT R231, RZ, 0x7610, R231 ;  /* 0x00007610ffe77816 */ /* 0x000fc400000000e7 */
        /* <DEDUP_REMOVED lines=9> */
[----:B------:R-:W2:Y:S04]  /*140d0*/  LDL R154, [R1+0x1224] ;  /* 0x00122400019a7983 */ /* 0x000ea80000100800 */
[----:B------:R-:W2:Y:S02]  /*140e0*/  LDL R155, [R1+0x1228] ;  /* 0x00122800019b7983 */ /* 0x000ea40000100800 */
        /* <DEDUP_REMOVED lines=37> */
[----:B------:R-:W4:Y:S01]  /*14340*/  LDL R155, [R1+0x1208] ;  /* 0x00120800019b7983 */ /* 0x000f220000100800 */
[----:B------:R-:W-:-:S02]  /*14350*/  PRMT R227, RZ, 0x7610, R227 ;  /* 0x00007610ffe37816 */ /* 0x000fc400000000e3 */
[C---:B------:R-:W-:Y:S02]  /*14360*/  ISETP.GT.AND P1, PT, R152.reuse, 0x11, PT ;  /* 0x000000119800780c */ /* 0x040fe40003f24270 */
[----:B------:R-:W-:Y:S02]  /*14370*/  PRMT R162, RZ, 0x7610, R162 ;  /* 0x00007610ffa27816 */ /* 0x000fe400000000a2 */
[----:B------:R-:W-:Y:S02]  /*14380*/  ISETP.GT.AND P0, PT, R152, 0x12, PT ;  /* 0x000000129800780c */ /* 0x000fe40003f04270 */
[----:B----4-:R-:W-:-:S04]  /*14390*/  @P2 LOP3.LUT R155, R155, R154, RZ, 0x3c, !PT ;  /* 0x0000009a9b9b2212 */ /* 0x010fc800078e3cff */
[----:B------:R-:W-:-:S04]  /*143a0*/  @P2 LOP3.LUT R154, R155, R154, RZ, 0x3c, !PT ;  /* 0x0000009a9b9a2212 */ /* 0x000fc800078e3cff */
[----:B------:R-:W-:-:S05]  /*143b0*/  @P2 LOP3.LUT R155, R155, R154, RZ, 0x3c, !PT ;  /* 0x0000009a9b9b2212 */ /* 0x000fca00078e3cff */
[----:B------:R-:W4:Y:S04]  /*143c0*/  @P2 LDG.E.U16 R4, desc[UR60][R154.64] ;  /* 0x0000003c9a042981 */ /* 0x000f28000c1e1500 */
[----:B------:R-:W3:Y:S04]  /*143d0*/  LDL R154, [R1+0x11fc] ;  /* 0x0011fc00019a7983 */ /* 0x000ee80000100800 */
[----:B------:R-:W3:Y:S04]  /*143e0*/  LDL R155, [R1+0x1200] ;  /* 0x00120000019b7983 */ /* 0x000ee80000100800 */
[----:B----4-:R-:W-:Y:S01]  /*143f0*/  STL [R1+0x1434], R4 ;  /* 0x0014340401007387 */ /* 0x010fe20000100800 */
        /* <DEDUP_REMOVED lines=46> */
[----:B----4-:R0:W-:Y:S04]  /*146e0*/  STL [R1+0x168], R226 ;  /* 0x000168e201007387 */ /* 0x0101e80000100800 */
[----:B0-----:R-:W4:Y:S04]  /*146f0*/  LDL.LU R226, [R1+0x159c] ;  /* 0x00159c0001e27983 */ /* 0x001f280000300800 */
        /* <DEDUP_REMOVED lines=21> */
[C---:B------:R-:W-:Y:S02]  /*14850*/  ISETP.GT.AND P3, PT, R152.reuse, 0x19, PT ;  /* 0x000000199800780c */ /* 0x040fe40003f64270 */
[----:B------:R-:W-:Y:S02]  /*14860*/  PRMT R217, RZ, 0x7610, R217 ;  /* 0x00007610ffd97816 */ /* 0x000fe400000000d9 */
[----:B------:R-:W-:Y:S02]  /*14870*/  ISETP.GT.AND P4, PT, R152, 0x1a, PT ;  /* 0x0000001a9800780c */ /* 0x000fe40003f84270 */
[----:B----4-:R-:W-:-:S04]  /*14880*/  @P1 LOP3.LUT R155, R155, R154, RZ, 0x3c, !PT ;  /* 0x0000009a9b9b1212 */ /* 0x010fc800078e3cff */
[----:B------:R-:W-:-:S04]  /*14890*/  @P1 LOP3.LUT R154, R155, R154, RZ, 0x3c, !PT ;  /* 0x0000009a9b9a1212 */ /* 0x000fc800078e3cff */
[----:B------:R-:W-:-:S05]  /*148a0*/  @P1 LOP3.LUT R155, R155, R154, RZ, 0x3c, !PT ;  /* 0x0000009a9b9b1212 */ /* 0x000fca00078e3cff */
[----:B------:R-:W4:Y:S04]  /*148b0*/  @P1 LDG.E.U16 R23, desc[UR60][R154.64] ;  /* 0x0000003c9a171981 */ /* 0x000f28000c1e1500 */
[----:B------:R-:W2:Y:S04]  /*148c0*/  LDL R154, [R1+0x11bc] ;  /* 0x0011bc00019a7983 */ /* 0x000ea80000100800 */
[----:B------:R-:W2:Y:S04]  /*148d0*/  LDL R155, [R1+0x11c0] ;  /* 0x0011c000019b7983 */ /* 0x000ea80000100800 */
        /* <DEDUP_REMOVED lines=223> */
[----:B------:R-:W4:Y:S04]  /*156d0*/  LDL R154, [R1+0x1104] ;  /* 0x00110400019a7983 */ /* 0x000f280000100800 */
[----:B------:R-:W4:Y:S04]  /*156e0*/  LDL R155, [R1+0x1108] ;  /* 0x00110800019b7983 */ /* 0x000f280000100800 */
[----:B--2---:R-:W-:Y:S01]  /*156f0*/  STL [R1+0x1448], R22 ;  /* 0x0014481601007387 */ /* 0x004fe20000100800 */
[----:B----4-:R-:W-:-:S04]  /*15700*/  @P4 LOP3.LUT R155, R155, R154, RZ, 0x3c, !PT ;  /* 0x0000009a9b9b4212 */ /* 0x010fc800078e3cff */
[----:B------:R-:W-:-:S04]  /*15710*/  @P4 LOP3.LUT R154, R155, R154, RZ, 0x3c, !PT ;  /* 0x0000009a9b9a4212 */ /* 0x000fc800078e3cff */
[----:B------:R-:W-:-:S05]  /*15720*/  @P4 LOP3.LUT R155, R155, R154, RZ, 0x3c, !PT ;  /* 0x0000009a9b9b4212 */ /* 0x000fca00078e3cff */
[----:B------:R-:W2:Y:S04]  /*15730*/  @P4 LDG.E.U16 R21, desc[UR60][R154.64] ;  /* 0x0000003c9a154981 */ /* 0x000ea8000c1e1500 */
[----:B------:R-:W4:Y:S04]  /*15740*/  LDL R154, [R1+0x10fc] ;  /* 0x0010fc00019a7983 */ /* 0x000f280000100800 */
[----:B------:R-:W4:Y:S01]  /*15750*/  LDL R155, [R1+0x1100] ;  /* 0x00110000019b7983 */ /* 0x000f220000100800 */
[----:B------:R-:W-:Y:S02]  /*15760*/  PRMT R165, RZ, 0x7610, R165 ;  /* 0x00007610ffa57816 */ /* 0x000fe400000000a5 */
[----:B------:R-:W-:-:S02]  /*15770*/  ISETP.GT.AND P2, PT, R152, 0x31, PT ;  /* 0x000000319800780c */ /* 0x000fc40003f44270 */
[----:B------:R-:W-:Y:S02]  /*15780*/  PRMT R161, RZ, 0x7610, R161 ;  /* 0x00007610ffa17816 */ /* 0x000fe400000000a1 */
[C---:B------:R-:W-:Y:S02]  /*15790*/  ISETP.GT.AND P3, PT, R152.reuse, 0x32, PT ;  /* 0x000000329800780c */ /* 0x040fe40003f64270 */
[----:B------:R-:W-:Y:S02]  /*157a0*/  PRMT R170, RZ, 0x7610, R170 ;  /* 0x00007610ffaa7816 */ /* 0x000fe400000000aa */
[----:B------:R-:W-:Y:S01]  /*157b0*/  ISETP.GT.AND P4, PT, R152, 0x33, PT ;  /* 0x000000339800780c */ /* 0x000fe20003f84270 */
[----:B--2---:R-:W-:Y:S01]  /*157c0*/  STL [R1+0x144c], R21 ;  /* 0x00144c1501007387 */ /* 0x004fe20000100800 */
[----:B----4-:R-:W-:-:S04]  /*157d0*/  @P1 LOP3.LUT R155, R155, R154, RZ, 0x3c, !PT ;  /* 0x0000009a9b9b1212 */ /* 0x010fc800078e3cff */
        /* <DEDUP_REMOVED lines=66> */
[----:B------:R-:W-:Y:S01]  /*15c00*/  ISETP.GT.AND P0, PT, R152, 0x3a, PT ;  /* 0x0000003a9800780c */ /* 0x000fe20003f04270 */
[----:B--2---:R-:W-:Y:S01]  /*15c10*/  STL [R1+0x1450], R23 ;  /* 0x0014501701007387 */ /* 0x004fe20000100800 */
[----:B----4-:R-:W-:-:S04]  /*15c20*/  @P2 LOP3.LUT R155, R155, R154, RZ, 0x3c, !PT ;  /* 0x0000009a9b9b2212 */ /* 0x010fc800078e3cff */
        /* <DEDUP_REMOVED lines=118> */
[----:B--2---:R0:W-:Y:S04]  /*16390*/  STL [R1+0xac], R191 ;  /* 0x0000acbf01007387 */ /* 0x0041e80000100800 */
[----:B0-----:R-:W2:Y:S01]  /*163a0*/  LDL R191, [R1+0x1040] ;  /* 0x0010400001bf7983 */ /* 0x001ea20000100800 */
[----:B------:R-:W-:-:S02]  /*163b0*/  PRMT R4, RZ, 0x7610, R4 ;  /* 0x00007610ff047816 */ /* 0x000fc40000000004 */
[C---:B------:R-:W-:Y:S02]  /*163c0*/  ISETP.GT.AND P2, PT, R152.reuse, 0x45, PT ;  /* 0x000000459800780c */ /* 0x040fe40003f44270 */
[-C--:B----4-:R-:W-:Y:S02]  /*163d0*/  @P1 LOP3.LUT R155, R155, R154.reuse, RZ, 0x3c, !PT ;  /* 0x0000009a9b9b1212 */ /* 0x090fe400078e3cff */
[----:B------:R-:W-:Y:S02]  /*163e0*/  PRMT R18, RZ, 0x7610, R18 ;  /* 0x00007610ff127816 */ /* 0x000fe40000000012 */
[C---:B------:R-:W-:Y:S02]  /*163f0*/  @P1 LOP3.LUT R154, R155.reuse, R154, RZ, 0x3c, !PT ;  /* 0x0000009a9b9a1212 */ /* 0x040fe400078e3cff */
[----:B------:R-:W-:Y:S02]  /*16400*/  ISETP.GT.AND P3, PT, R152, 0x46, PT ;  /* 0x000000469800780c */ /* 0x000fe40003f64270 */
[----:B------:R-:W-:-:S02]  /*16410*/  @P1 LOP3.LUT R155, R155, R154, RZ, 0x3c, !PT ;  /* 0x0000009a9b9b1212 */ /* 0x000fc400078e3cff */
[----:B------:R-:W-:Y:S02]  /*16420*/  PRMT R212, RZ, 0x7610, R212 ;  /* 0x00007610ffd47816 */ /* 0x000fe400000000d4 */
[----:B------:R-:W-:Y:S01]  /*16430*/  ISETP.GT.AND P4, PT, R152, 0x47, PT ;  /* 0x000000479800780c */ /* 0x000fe20003f84270 */
        /* <DEDUP_REMOVED lines=9> */
[----:B------:R-:W2:Y:S04]  /*164d0*/  LDL R154, [R1+0x104c] ;  /* 0x00104c00019a7983 */ /* 0x000ea80000100800 */
[----:B------:R-:W2:Y:S01]  /*164e0*/  LDL R155, [R1+0x1050] ;  /* 0x00105000019b7983 */ /* 0x000ea20000100800 */
[----:B------:R-:W-:Y:S02]  /*164f0*/  PRMT R163, RZ, 0x7610, R163 ;  /* 0x00007610ffa37816 */ /* 0x000fe400000000a3 */
[----:B------:R-:W-:-:S02]  /*16500*/  ISETP.GT.AND P1, PT, R152, 0x48, PT ;  /* 0x000000489800780c */ /* 0x000fc40003f24270 */
[----:B------:R-:W-:Y:S02]  /*16510*/  PRMT R214, RZ, 0x7610, R214 ;  /* 0x00007610ffd67816 */ /* 0x000fe400000000d6 */
[----:B------:R-:W-:Y:S01]  /*16520*/  ISETP.GT.AND P0, PT, R152, 0x49, PT ;  /* 0x000000499800780c */ /* 0x000fe20003f04270 */
[----:B---3--:R-:W-:Y:S01]  /*16530*/  STL [R1+0x1460], R4 ;  /* 0x0014600401007387 */ /* 0x008fe20000100800 */
[----:B--2---:R-:W-:-:S04]  /*16540*/  @P2 LOP3.LUT R155, R155, R154, RZ, 0x3c, !PT ;  /* 0x0000009a9b9b2212 */ /* 0x004fc800078e3cff */
[----:B------:R-:W-:-:S04]  /*16550*/  @P2 LOP3.LUT R154, R155, R154, RZ, 0x3c, !PT ;  /* 0x0000009a9b9a2212 */ /* 0x000fc800078e3cff */
[----:B------:R-:W-:-:S05]  /*16560*/  @P2 LOP3.LUT R155, R155, R154, RZ, 0x3c, !PT ;  /* 0x0000009a9b9b2212 */ /* 0x000fca00078e3cff */
[----:B------:R-:W2:Y:S04]  /*16570*/  @P2 LDG.E.U16 R18, desc[UR60][R154.64] ;  /* 0x0000003c9a122981 */ /* 0x000ea8000c1e1500 */
[----:B------:R-:W3:Y:S04]  /*16580*/  LDL R154, [R1+0x1044] ;  /* 0x00104400019a7983 */ /* 0x000ee80000100800 */
[----:B------:R-:W3:Y:S04]  /*16590*/  LDL R155, [R1+0x1048] ;  /* 0x00104800019b7983 */ /* 0x000ee80000100800 */
[----:B--2---:R-:W-:Y:S01]  /*165a0*/  STL [R1+0x1464], R18 ;  /* 0x0014641201007387 */ /* 0x004fe20000100800 */
[----:B---3--:R-:W-:-:S04]  /*165b0*/  @P3 LOP3.LUT R155, R155, R154, RZ, 0x3c, !PT ;  /* 0x0000009a9b9b3212 */ /* 0x008fc800078e3cff */
[----:B------:R-:W-:-:S04]  /*165c0*/  @P3 LOP3.LUT R154, R155, R154, RZ, 0x3c, !PT ;  /* 0x0000009a9b9a3212 */ /* 0x000fc800078e3cff */
[----:B------:R-:W-:-:S05]  /*165d0*/  @P3 LOP3.LUT R155, R155, R154, RZ, 0x3c, !PT ;  /* 0x0000009a9b9b3212 */ /* 0x000fca00078e3cff */
[----:B------:R-:W2:Y:S04]  /*165e0*/  @P3 LDG.E.U16 R212, desc[UR60][R154.64] ;  /* 0x0000003c9ad43981 */ /* 0x000ea8000c1e1500 */
[----:B--2---:R0:W-:Y:S04]  /*165f0*/  STL [R1+0x258], R212 ;  /* 0x000258d401007387 */ /* 0x0041e80000100800 */
[----:B0-----:R-:W2:Y:S04]  /*16600*/  LDL.LU R212, [R1+0x1500] ;  /* 0x0015000001d47983 */ /* 0x001ea80000300800 */
[----:B------:R-:W3:Y:S01]  /*16610*/  LDL R155, [R1+0x103c] ;  /* 0x00103c00019b7983 */ /* 0x000ee20000100800 */
[----:B------:R-:W-:-:S03]  /*16620*/  @P4 IMAD.MOV.U32 R154, RZ, RZ, R191 ;  /* 0x000000ffff9a4224 */ /* 0x000fc600078e00bf */
[----:B------:R-:W4:Y:S04]  /*16630*/  LDL R191, [R1+0x1028] ;  /* 0x0010280001bf7983 */ /* 0x000f280000100800 */
[----:B---3--:R-:W3:Y:S04]  /*16640*/  @P4 LDG.E.U16 R163, desc[UR60][R154.64] ;  /* 0x0000003c9aa34981 */ /* 0x008ee8000c1e1500 */
[----:B------:R-:W2:Y:S04]  /*16650*/  LDL R154, [R1+0x1034] ;  /* 0x00103400019a7983 */ /* 0x000ea80000100800 */
[----:B------:R-:W2:Y:S04]  /*16660*/  LDL R155, [R1+0x1038] ;  /* 0x00103800019b7983 */ /* 0x000ea80000100800 */
[----:B---3--:R0:W-:Y:S04]  /*16670*/  STL [R1+0x254], R163 ;  /* 0x000254a301007387 */ /* 0x0081e80000100800 */
[----:B0-----:R-:W3:Y:S01]  /*16680*/  LDL R163, [R1+0x1018] ;  /* 0x0010180001a37983 */ /* 0x001ee20000100800 */
[----:B------:R-:W-:-:S02]  /*16690*/  PRMT R216, RZ, 0x7610, R216 ;  /* 0x00007610ffd87816 */ /* 0x000fc400000000d8 */
[C---:B------:R-:W-:Y:S02]  /*166a0*/  ISETP.GT.AND P2, PT, R152.reuse, 0x4a, PT ;  /* 0x0000004a9800780c */ /* 0x040fe40003f44270 */
[-C--:B--2---:R-:W-:Y:S02]  /*166b0*/  @P1 LOP3.LUT R155, R155, R154.reuse, RZ, 0x3c, !PT ;  /* 0x0000009a9b9b1212 */ /* 0x084fe400078e3cff */
[----:B------:R-:W-:Y:S02]  /*166c0*/  PRMT R218, RZ, 0x7610, R218 ;  /* 0x00007610ffda7816 */ /* 0x000fe400000000da */
[C---:B------:R-:W-:Y:S02]  /*166d0*/  @P1 LOP3.LUT R154, R155.reuse, R154, RZ, 0x3c, !PT ;  /* 0x0000009a9b9a1212 */ /* 0x040fe400078e3cff */
[----:B------:R-:W-:Y:S02]  /*166e0*/  ISETP.GT.AND P3, PT, R152, 0x4b, PT ;  /* 0x0000004b9800780c */ /* 0x000fe40003f64270 */
[----:B------:R-:W-:-:S02]  /*166f0*/  @P1 LOP3.LUT R155, R155, R154, RZ, 0x3c, !PT ;  /* 0x0000009a9b9b1212 */ /* 0x000fc400078e3cff */
[----:B------:R-:W-:Y:S02]  /*16700*/  PRMT R4, RZ, 0x7610, R4 ;  /* 0x00007610ff047816 */ /* 0x000fe40000000004 */
[----:B------:R-:W-:Y:S01]  /*16710*/  ISETP.GT.AND P4, PT, R152, 0x4c, PT ;  /* 0x0000004c9800780c */ /* 0x000fe20003f84270 */
        /* <DEDUP_REMOVED lines=11> */
[----:B------:R-:W3:Y:S01]  /*167d0*/  LDL R155, [R1+0x1024] ;  /* 0x00102400019b7983 */ /* 0x000ee20000100800 */
[----:B------:R-:W-:Y:S01]  /*167e0*/  @P2 IMAD.MOV.U32 R154, RZ, RZ, R191 ;  /* 0x000000ffff9a2224 */ /* 0x000fe200078e00bf */
[----:B------:R-:W-:-:S02]  /*167f0*/  PRMT R20, RZ, 0x7610, R20 ;  /* 0x00007610ff147816 */ /* 0x000fc40000000014 */
[----:B------:R-:W2:Y:S01]  /*16800*/  LDL R191, [R1+0x1008] ;  /* 0x0010080001bf7983 */ /* 0x000ea20000100800 */
[C---:B------:R-:W-:Y:S02]  /*16810*/  ISETP.GT.AND P1, PT, R152.reuse, 0x4d, PT ;  /* 0x0000004d9800780c */ /* 0x040fe40003f24270 */
[----:B------:R-:W-:Y:S02]  /*16820*/  PRMT R6, RZ, 0x7610, R6 ;  /* 0x00007610ff067816 */ /* 0x000fe40000000006 */
[----:B------:R-:W-:Y:S01]  /*16830*/  ISETP.GT.AND P0, PT, R152, 0x4e, PT ;  /* 0x0000004e9800780c */ /* 0x000fe20003f04270 */
[----:B---3--:R-:W3:Y:S04]  /*16840*/  @P2 LDG.E.U16 R218, desc[UR60][R154.64] ;  /* 0x0000003c9ada2981 */ /* 0x008ee8000c1e1500 */
[----:B---3--:R0:W-:Y:S04]  /*16850*/  STL [R1+0x94], R218 ;  /* 0x000094da01007387 */ /* 0x0081e80000100800 */
[----:B0-----:R-:W3:Y:S04]  /*16860*/  LDL.LU R218, [R1+0x14f4] ;  /* 0x0014f40001da7983 */ /* 0x001ee80000300800 */
[----:B------:R-:W4:Y:S04]  /*16870*/  LDL R154, [R1+0x101c] ;  /* 0x00101c00019a7983 */ /* 0x000f280000100800 */
[----:B------:R-:W4:Y:S02]  /*16880*/  LDL R155, [R1+0x1020] ;  /* 0x00102000019b7983 */ /* 0x000f240000100800 */
[----:B----4-:R-:W-:-:S04]  /*16890*/  @P3 LOP3.LUT R155, R155, R154, RZ, 0x3c, !PT ;  /* 0x0000009a9b9b3212 */ /* 0x010fc800078e3cff */
[----:B------:R-:W-:-:S04]  /*168a0*/  @P3 LOP3.LUT R154, R155, R154, RZ, 0x3c, !PT ;  /* 0x0000009a9b9a3212 */ /* 0x000fc800078e3cff */
[----:B------:R-:W-:-:S05]  /*168b0*/  @P3 LOP3.LUT R155, R155, R154, RZ, 0x3c, !PT ;  /* 0x0000009a9b9b3212 */ /* 0x000fca00078e3cff */
[----:B------:R0:W4:Y:S04]  /*168c0*/  @P3 LDG.E.U16 R4, desc[UR60][R154.64] ;  /* 0x0000003c9a043981 */ /* 0x000128000c1e1500 */
[----:B------:R-:W2:Y:S01]  /*168d0*/  LDL R155, [R1+0x1014] ;  /* 0x00101400019b7983 */ /* 0x000ea20000100800 */
[----:B0-----:R-:W-:-:S03]  /*168e0*/  @P4 IMAD.MOV.U32 R154, RZ, RZ, R163 ;  /* 0x000000ffff9a4224 */ /* 0x001fc600078e00a3 */
[----:B----4-:R-:W-:Y:S04]  /*168f0*/  STL [R1+0x147c], R4 ;  /* 0x00147c0401007387 */ /* 0x010fe80000100800 */
[----:B------:R-:W4:Y:S04]  /*16900*/  LDL R163, [R1+0xff0] ;  /* 0x000ff00001a37983 */ /* 0x000f280000100800 */
[----:B--2---:R-:W2:Y:S04]  /*16910*/  @P4 LDG.E.U16 R20, desc[UR60][R154.64] ;  /* 0x0000003c9a144981 */ /* 0x004ea8000c1e1500 */
[----:B------:R-:W3:Y:S04]  /*16920*/  LDL R154, [R1+0x100c] ;  /* 0x00100c00019a7983 */ /* 0x000ee80000100800 */
[----:B------:R-:W3:Y:S04]  /*16930*/  LDL R155, [R1+0x1010] ;  /* 0x00101000019b7983 */ /* 0x000ee80000100800 */
[----:B--2---:R-:W-:Y:S01]  /*16940*/  STL [R1+0x146c], R20 ;  /* 0x00146c1401007387 */ /* 0x004fe20000100800 */
[----:B---3--:R-:W-:-:S04]  /*16950*/  @P1 LOP3.LUT R155, R155, R154, RZ, 0x3c, !PT ;  /* 0x0000009a9b9b1212 */ /* 0x008fc800078e3cff */
[----:B------:R-:W-:-:S04]  /*16960*/  @P1 LOP3.LUT R154, R155, R154, RZ, 0x3c, !PT ;  /* 0x0000009a9b9a1212 */ /* 0x000fc800078e3cff */
[----:B------:R-:W-:-:S05]  /*16970*/  @P1 LOP3.LUT R155, R155, R154, RZ, 0x3c, !PT ;  /* 0x0000009a9b9b1212 */ /* 0x000fca00078e3cff */
[----:B------:R0:W2:Y:S04]  /*16980*/  @P1 LDG.E.U16 R6, desc[UR60][R154.64] ;  /* 0x0000003c9a061981 */ /* 0x0000a8000c1e1500 */
[----:B------:R-:W3:Y:S01]  /*16990*/  LDL R155, [R1+0x1004] ;  /* 0x00100400019b7983 */ /* 0x000ee20000100800 */
[----:B------:R-:W-:Y:S01]  /*169a0*/  PRMT R186, RZ, 0x7610, R186 ;  /* 0x00007610ffba7816 */ /* 0x000fe200000000ba */
[----:B0-----:R-:W-:Y:S02]  /*169b0*/  @P0 IMAD.MOV.U32 R154, RZ, RZ, R191 ;  /* 0x000000ffff9a0224 */ /* 0x001fe400078e00bf */
[----:B--2---:R-:W-:Y:S01]  /*169c0*/  STL [R1+0x1470], R6 ;  /* 0x0014700601007387 */ /* 0x004fe20000100800 */
[----:B------:R-:W-:Y:S02]  /*169d0*/  ISETP.GT.AND P2, PT, R152, 0x4f, PT ;  /* 0x0000004f9800780c */ /* 0x000fe40003f44270 */
[----:B------:R-:W-:Y:S01]  /*169e0*/  PRMT R220, RZ, 0x7610, R220 ;  /* 0x00007610ffdc7816 */ /* 0x000fe200000000dc */
[----:B------:R-:W2:Y:S04]  /*169f0*/  LDL R191, [R1+0xfe4] ;  /* 0x000fe40001bf7983 */ /* 0x000ea80000100800 */
[----:B---3--:R0:W3:Y:S04]  /*16a00*/  @P0 LDG.E.U16 R186, desc[UR60][R154.64] ;  /* 0x0000003c9aba0981 */ /* 0x0080e8000c1e1500 */
[----:B------:R-:W0:Y:S04]  /*16a10*/  LDL R154, [R1+0xffc] ;  /* 0x000ffc00019a7983 */ /* 0x000e280000100800 */
[----:B------:R-:W0:Y:S02]  /*16a20*/  LDL R155, [R1+0x1000] ;  /* 0x00100000019b7983 */ /* 0x000e240000100800 */
[----:B0-----:R-:W-:-:S04]  /*16a30*/  @P2 LOP3.LUT R155, R155, R154, RZ, 0x3c, !PT ;  /* 0x0000009a9b9b2212 */ /* 0x001fc800078e3cff */
[----:B------:R-:W-:-:S04]  /*16a40*/  @P2 LOP3.LUT R154, R155, R154, RZ, 0x3c, !PT ;  /* 0x0000009a9b9a2212 */ /* 0x000fc800078e3cff */
[----:B------:R-:W-:-:S05]  /*16a50*/  @P2 LOP3.LUT R155, R155, R154, RZ, 0x3c, !PT ;  /* 0x0000009a9b9b2212 */ /* 0x000fca00078e3cff */
[----:B------:R-:W4:Y:S04]  /*16a60*/  @P2 LDG.E.U16 R220, desc[UR60][R154.64] ;  /* 0x0000003c9adc2981 */ /* 0x000f28000c1e1500 */
[----:B---3--:R0:W-:Y:S04]  /*16a70*/  STL [R1+0x250], R186 ;  /* 0x000250ba01007387 */ /* 0x0081e80000100800 */
[----:B0-----:R-:W3:Y:S04]  /*16a80*/  LDL R186, [R1+0xfe8] ;  /* 0x000fe80001ba7983 */ /* 0x001ee80000100800 */
[----:B----4-:R0:W-:Y:S04]  /*16a90*/  STL [R1+0x24c], R220 ;  /* 0x00024cdc01007387 */ /* 0x0101e80000100800 */
[----:B0-----:R-:W4:Y:S04]  /*16aa0*/  LDL.LU R220, [R1+0x14f0] ;  /* 0x0014f00001dc7983 */ /* 0x001f280000300800 */
[----:B------:R-:W2:Y:S04]  /*16ab0*/  LDL R154, [R1+0xff4] ;  /* 0x000ff400019a7983 */ /* 0x000ea80000100800 */
[----:B------:R-:W2:Y:S01]  /*16ac0*/  LDL R155, [R1+0xff8] ;  /* 0x000ff800019b7983 */ /* 0x000ea20000100800 */
[----:B------:R-:W-:-:S02]  /*16ad0*/  ISETP.GT.AND P3, PT, R152, 0x50, PT ;  /* 0x000000509800780c */ /* 0x000fc40003f64270 */
[----:B------:R-:W-:-:S11]  /*16ae0*/  PRMT R222, RZ, 0x7610, R222 ;  /* 0x00007610ffde7816 */ /* 0x000fd600000000de */
[----:B--2---:R-:W-:-:S04]  /*16af0*/  @P3 LOP3.LUT R155, R155, R154, RZ, 0x3c, !PT ;  /* 0x0000009a9b9b3212 */ /* 0x004fc800078e3cff */
[----:B------:R-:W-:-:S04]  /*16b00*/  @P3 LOP3.LUT R154, R155, R154, RZ, 0x3c, !PT ;  /* 0x0000009a9b9a3212 */ /* 0x000fc800078e3cff */
[----:B------:R-:W-:-:S05]  /*16b10*/  @P3 LOP3.LUT R155, R155, R154, RZ, 0x3c, !PT ;  /* 0x0000009a9b9b3212 */ /* 0x000fca00078e3cff */
[----:B------:R-:W2:Y:S01]  /*16b20*/  @P3 LDG.E.U16 R222, desc[UR60][R154.64] ;  /* 0x0000003c9ade3981 */ /* 0x000ea2000c1e1500 */
[C---:B------:R-:W-:Y:S02]  /*16b30*/  ISETP.GT.AND P4, PT, R152.reuse, 0x51, PT ;  /* 0x000000519800780c */ /* 0x040fe40003f84270 */
[----:B------:R-:W-:Y:S01]  /*16b40*/  PRMT R160, RZ, 0x7610, R160 ;  /* 0x00007610ffa07816 */ /* 0x000fe200000000a0 */
[----:B--2---:R0:W-:Y:S04]  /*16b50*/  STL [R1+0x84], R222 ;  /* 0x000084de01007387 */ /* 0x0041e80000100800 */
[----:B0-----:R-:W2:Y:S04]  /*16b60*/  LDL.LU R222, [R1+0x14ec] ;  /* 0x0014ec0001de7983 */ /* 0x001ea80000300800 */
[----:B------:R-:W3:Y:S02]  /*16b70*/  LDL R155, [R1+0xfec] ;  /* 0x000fec00019b7983 */ /* 0x000ee40000100800 */
[----:B------:R-:W-:Y:S01]  /*16b80*/  @P4 IMAD.MOV.U32 R154, RZ, RZ, R163 ;  /* 0x000000ffff9a4224 */ /* 0x000fe200078e00a3 */
[----:B------:R-:W-:-:S02]  /*16b90*/  ISETP.GT.AND P1, PT, R152, 0x52, PT ;  /* 0x000000529800780c */ /* 0x000fc40003f24270 */
[----:B------:R-:W-:Y:S01]  /*16ba0*/  PRMT R18, RZ, 0x7610, R18 ;  /* 0x00007610ff127816 */ /* 0x000fe20000000012 */
[----:B------:R-:W4:Y:S04]  /*16bb0*/  LDL R163, [R1+0xfd4] ;  /* 0x000fd40001a37983 */ /* 0x000f280000100800 */
[----:B---3--:R0:W3:Y:S06]  /*16bc0*/  @P4 LDG.E.U16 R160, desc[UR60][R154.64] ;  /* 0x0000003c9aa04981 */ /* 0x0080ec000c1e1500 */
[----:B0-----:R-:W-:-:S02]  /*16bd0*/  @P1 IMAD.MOV.U32 R154, RZ, RZ, R186 ;  /* 0x000000ffff9a1224 */ /* 0x001fc400078e00ba */
[----:B------:R-:W-:-:S05]  /*16be0*/  @P1 IMAD.MOV.U32 R155, RZ, RZ, R191 ;  /* 0x000000ffff9b1224 */ /* 0x000fca00078e00bf */
[----:B------:R0:W2:Y:S04]  /*16bf0*/  @P1 LDG.E.U16 R18, desc[UR60][R154.64] ;  /* 0x0000003c9a121981 */ /* 0x0000a8000c1e1500 */
[----:B---3--:R1:W-:Y:S04]  /*16c00*/  STL [R1+0x80], R160 ;  /* 0x000080a001007387 */ /* 0x0083e80000100800 */
[----:B------:R-:W0:Y:S04]  /*16c10*/  LDL R154, [R1+0xfdc] ;  /* 0x000fdc00019a7983 */ /* 0x000e280000100800 */
[----:B------:R-:W0:Y:S01]  /*16c20*/  LDL R155, [R1+0xfe0] ;  /* 0x000fe000019b7983 */ /* 0x000e220000100800 */
[----:B------:R-:W-:-:S02]  /*16c30*/  ISETP.GT.AND P0, PT, R152, 0x53, PT ;  /* 0x000000539800780c */ /* 0x000fc40003f04270 */
[----:B------:R-:W-:Y:S01]  /*16c40*/  PRMT R224, RZ, 0x7610, R224 ;  /* 0x00007610ffe07816 */ /* 0x000fe200000000e0 */
[----:B-1----:R-:W3:Y:S01]  /*16c50*/  LDL R160, [R1+0xfd8] ;  /* 0x000fd80001a07983 */ /* 0x002ee20000100800 */
[----:B------:R-:W-:Y:S02]  /*16c60*/  ISETP.GT.AND P2, PT, R152, 0x54, PT ;  /* 0x000000549800780c */ /* 0x000fe40003f44270 */
[----:B------:R-:W-:Y:S01]  /*16c70*/  PRMT R23, RZ, 0x7610, R23 ;  /* 0x00007610ff177816 */ /* 0x000fe20000000017 */
[----:B------:R-:W4:Y:S04]  /*16c80*/  LDL R191, [R1+0xfc4] ;  /* 0x000fc40001bf7983 */ /* 0x000f280000100800 */
[----:B------:R-:W4:Y:S02]  /*16c90*/  LDL R186, [R1+0xfc8] ;  /* 0x000fc80001ba7983 */ /* 0x000f240000100800 */
[----:B0-----:R-:W-:-:S04]  /*16ca0*/  @P0 LOP3.LUT R155, R155, R154, RZ, 0x3c, !PT ;  /* 0x0000009a9b9b0212 */ /* 0x001fc800078e3cff */
[----:B------:R-:W-:-:S04]  /*16cb0*/  @P0 LOP3.LUT R154, R155, R154, RZ, 0x3c, !PT ;  /* 0x0000009a9b9a0212 */ /* 0x000fc800078e3cff */
[----:B------:R-:W-:-:S05]  /*16cc0*/  @P0 LOP3.LUT R155, R155, R154, RZ, 0x3c, !PT ;  /* 0x0000009a9b9b0212 */ /* 0x000fca00078e3cff */
[----:B------:R3:W4:Y:S04]  /*16cd0*/  @P0 LDG.E.U16 R224, desc[UR60][R154.64] ;  /* 0x0000003c9ae00981 */ /* 0x000728000c1e1500 */
[----:B--2---:R-:W-:Y:S01]  /*16ce0*/  STL [R1+0x1494], R18 ;  /* 0x0014941201007387 */ /* 0x004fe20000100800 */
[----:B---3--:R-:W-:Y:S02]  /*16cf0*/  @P2 IMAD.MOV.U32 R154, RZ, RZ, R160 ;  /* 0x000000ffff9a2224 */ /* 0x008fe400078e00a0 */
[----:B----4-:R-:W-:-:S05]  /*16d00*/  @P2 IMAD.MOV.U32 R155, RZ, RZ, R163 ;  /* 0x000000ffff9b2224 */ /* 0x010fca00078e00a3 */
[----:B------:R0:W2:Y:S04]  /*16d10*/  @P2 LDG.E.U16 R23, desc[UR60][R154.64] ;  /* 0x0000003c9a172981 */ /* 0x0000a8000c1e1500 */
[----:B------:R1:W-:Y:S04]  /*16d20*/  STL [R1+0x78], R224 ;  /* 0x000078e001007387 */ /* 0x0003e80000100800 */
[----:B-1----:R-:W3:Y:S04]  /*16d30*/  LDL.LU R224, [R1+0x14e8] ;  /* 0x0014e80001e07983 */ /* 0x002ee80000300800 */
[----:B------:R-:W0:Y:S04]  /*16d40*/  LDL R154, [R1+0xfcc] ;  /* 0x000fcc00019a7983 */ /* 0x000e280000100800 */
[----:B------:R-:W0:Y:S01]  /*16d50*/  LDL R155, [R1+0xfd0] ;  /* 0x000fd000019b7983 */ /* 0x000e220000100800 */
[----:B------:R-:W-:-:S02]  /*16d60*/  ISETP.GT.AND P3, PT, R152, 0x55, PT ;  /* 0x000000559800780c */ /* 0x000fc40003f64270 */
[----:B------:R-:W-:Y:S01]  /*16d70*/  PRMT R3, RZ, 0x7610, R3 ;  /* 0x00007610ff037816 */ /* 0x000fe20000000003 */
[----:B------:R-:W4:Y:S01]  /*16d80*/  LDL R163, [R1+0xfb4] ;  /* 0x000fb40001a37983 */ /* 0x000f220000100800 */
[----:B------:R-:W-:Y:S02]  /*16d90*/  ISETP.GT.AND P4, PT, R152, 0x56, PT ;  /* 0x000000569800780c */ /* 0x000fe40003f84270 */
[----:B------:R-:W-:Y:S01]  /*16da0*/  PRMT R8, RZ, 0x7610, R8 ;  /* 0x00007610ff087816 */ /* 0x000fe20000000008 */
[----:B------:R-:W3:Y:S06]  /*16db0*/  LDL R160, [R1+0xfb8] ;  /* 0x000fb80001a07983 */ /* 0x000eec0000100800 */
[----:B0-----:R-:W-:-:S04]  /*16dc0*/  @P3 LOP3.LUT R155, R155, R154, RZ, 0x3c, !PT ;  /* 0x0000009a9b9b3212 */ /* 0x001fc800078e3cff */
[----:B------:R-:W-:-:S04]  /*16dd0*/  @P3 LOP3.LUT R154, R155, R154, RZ, 0x3c, !PT ;  /* 0x0000009a9b9a3212 */ /* 0x000fc800078e3cff */
[----:B------:R-:W-:-:S05]  /*16de0*/  @P3 LOP3.LUT R155, R155, R154, RZ, 0x3c, !PT ;  /* 0x0000009a9b9b3212 */ /* 0x000fca00078e3cff */
[----:B------:R0:W4:Y:S04]  /*16df0*/  @P3 LDG.E.U16 R3, desc[UR60][R154.64] ;  /* 0x0000003c9a033981 */ /* 0x000128000c1e1500 */
[----:B--2---:R-:W-:Y:S01]  /*16e00*/  STL [R1+0x1474], R23 ;  /* 0x0014741701007387 */ /* 0x004fe20000100800 */
[----:B0-----:R-:W-:Y:S02]  /*16e10*/  @P4 IMAD.MOV.U32 R154, RZ, RZ, R186 ;  /* 0x000000ffff9a4224 */ /* 0x001fe400078e00ba */
[----:B------:R-:W-:-:S05]  /*16e20*/  @P4 IMAD.MOV.U32 R155, RZ, RZ, R191 ;  /* 0x000000ffff9b4224 */ /* 0x000fca00078e00bf */
[----:B------:R0:W2:Y:S04]  /*16e30*/  @P4 LDG.E.U16 R8, desc[UR60][R154.64] ;  /* 0x0000003c9a084981 */ /* 0x0000a8000c1e1500 */
[----:B----4-:R-:W-:Y:S04]  /*16e40*/  STL [R1+0x1478], R3 ;  /* 0x0014780301007387 */ /* 0x010fe80000100800 */
[----:B------:R-:W0:Y:S04]  /*16e50*/  LDL R154, [R1+0xfbc] ;  /* 0x000fbc00019a7983 */ /* 0x000e280000100800 */
[----:B------:R-:W0:Y:S01]  /*16e60*/  LDL R155, [R1+0xfc0] ;  /* 0x000fc000019b7983 */ /* 0x000e220000100800 */
[----:B------:R-:W-:-:S02]  /*16e70*/  ISETP.GT.AND P1, PT, R152, 0x57, PT ;  /* 0x000000579800780c */ /* 0x000fc40003f24270 */
[----:B------:R-:W-:Y:S01]  /*16e80*/  PRMT R182, RZ, 0x7610, R182 ;  /* 0x00007610ffb67816 */ /* 0x000fe200000000b6 */
[----:B------:R-:W4:Y:S01]  /*16e90*/  LDL R191, [R1+0xfb0] ;  /* 0x000fb00001bf7983 */ /* 0x000f220000100800 */
[----:B------:R-:W-:Y:S02]  /*16ea0*/  ISETP.GT.AND P0, PT, R152, 0x58, PT ;  /* 0x000000589800780c */ /* 0x000fe40003f04270 */
[----:B------:R-:W-:Y:S01]  /*16eb0*/  PRMT R158, RZ, 0x7610, R158 ;  /* 0x00007610ff9e7816 */ /* 0x000fe2000000009e */
[----:B------:R-:W4:Y:S06]  /*16ec0*/  LDL R186, [R1+0xfa4] ;  /* 0x000fa40001ba7983 */ /* 0x000f2c0000100800 */
[----:B0-----:R-:W-:-:S04]  /*16ed0*/  @P1 LOP3.LUT R155, R155, R154, RZ, 0x3c, !PT ;  /* 0x0000009a9b9b1212 */ /* 0x001fc800078e3cff */
[----:B------:R-:W-:-:S04]  /*16ee0*/  @P1 LOP3.LUT R154, R155, R154, RZ, 0x3c, !PT ;  /* 0x0000009a9b9a1212 */ /* 0x000fc800078e3cff */
[----:B------:R-:W-:-:S05]  /*16ef0*/  @P1 LOP3.LUT R155, R155, R154, RZ, 0x3c, !PT ;  /* 0x0000009a9b9b1212 */ /* 0x000fca00078e3cff */
[----:B------:R3:W4:Y:S04]  /*16f00*/  @P1 LDG.E.U16 R182, desc[UR60][R154.64] ;  /* 0x0000003c9ab61981 */ /* 0x000728000c1e1500 */
[----:B--2---:R0:W-:Y:S01]  /*16f10*/  STL [R1+0x248], R8 ;  /* 0x0002480801007387 */ /* 0x0041e20000100800 */
[----:B---3--:R-:W-:Y:S02]  /*16f20*/  @P0 IMAD.MOV.U32 R154, RZ, RZ, R160 ;  /* 0x000000ffff9a0224 */ /* 0x008fe400078e00a0 */
[----:B------:R-:W-:Y:S01]  /*16f30*/  @P0 IMAD.MOV.U32 R155, RZ, RZ, R163 ;  /* 0x000000ffff9b0224 */ /* 0x000fe200078e00a3 */
[----:B0-----:R-:W2:Y:S04]  /*16f40*/  LDL R8, [R1+0xfa8] ;  /* 0x000fa80001087983 */ /* 0x001ea80000100800 */
[----:B------:R0:W3:Y:S04]  /*16f50*/  @P0 LDG.E.U16 R158, desc[UR60][R154.64] ;  /* 0x0000003c9a9e0981 */ /* 0x0000e8000c1e1500 */
[----:B----4-:R1:W-:Y:S04]  /*16f60*/  STL [R1+0x244], R182 ;  /* 0x000244b601007387 */ /* 0x0103e80000100800 */
[----:B------:R-:W4:Y:S01]  /*16f70*/  LDL R155, [R1+0xfac] ;  /* 0x000fac00019b7983 */ /* 0x000f220000100800 */
[----:B------:R-:W-:-:S02]  /*16f80*/  ISETP.GT.AND P2, PT, R152, 0x59, PT ;  /* 0x000000599800780c */ /* 0x000fc40003f44270 */
[----:B------:R-:W-:Y:S01]  /*16f90*/  PRMT R18, RZ, 0x7610, R18 ;  /* 0x00007610ff127816 */ /* 0x000fe20000000012 */
[----:B------:R-:W2:Y:S04]  /*16fa0*/  LDL R163, [R1+0xfa0] ;  /* 0x000fa00001a37983 */ /* 0x000ea80000100800 */
[----:B-1----:R-:W2:Y:S04]  /*16fb0*/  LDL R182, [R1+0xf9c] ;  /* 0x000f9c0001b67983 */ /* 0x002ea80000100800 */
[----:B------:R-:W2:Y:S02]  /*16fc0*/  LDL R160, [R1+0xf94] ;  /* 0x000f940001a07983 */ /* 0x000ea40000100800 */
[----:B0-----:R-:W-:-:S02]  /*16fd0*/  @P2 IMAD.MOV.U32 R154, RZ, RZ, R191 ;  /* 0x000000ffff9a2224 */ /* 0x001fc400078e00bf */
[----:B---3--:R0:W-:Y:S04]  /*16fe0*/  STL [R1+0x6c], R158 ;  /* 0x00006c9e01007387 */ /* 0x0081e80000100800 */
[----:B0-----:R-:W3:Y:S04]  /*16ff0*/  LDL R158, [R1+0xf98] ;  /* 0x000f9800019e7983 */ /* 0x001ee80000100800 */
[----:B----4-:R2:W4:Y:S01]  /*17000*/  @P2 LDG.E.U16 R18, desc[UR60][R154.64] ;  /* 0x0000003c9a122981 */ /* 0x010522000c1e1500 */
[C---:B------:R-:W-:Y:S02]  /*17010*/  ISETP.GT.AND P3, PT, R152.reuse, 0x5a, PT ;  /* 0x0000005a9800780c */ /* 0x040fe40003f64270 */
[----:B------:R-:W-:-:S02]  /*17020*/  ISETP.GT.AND P4, PT, R152, 0x5b, PT ;  /* 0x0000005b9800780c */ /* 0x000fc40003f84270 */
[----:B------:R-:W-:Y:S02]  /*17030*/  PRMT R4, RZ, 0x7610, R4 ;  /* 0x00007610ff047816 */ /* 0x000fe40000000004 */
[----:B------:R-:W-:Y:S02]  /*17040*/  ISETP.GT.AND P1, PT, R152, 0x5c, PT ;  /* 0x0000005c9800780c */ /* 0x000fe40003f24270 */
[----:B------:R-:W-:-:S05]  /*17050*/  PRMT R23, RZ, 0x7610, R23 ;  /* 0x00007610ff177816 */ /* 0x000fca0000000017 */
[----:B--2---:R-:W-:Y:S02]  /*17060*/  @P3 IMAD.MOV.U32 R154, RZ, RZ, R8 ;  /* 0x000000ffff9a3224 */ /* 0x004fe400078e0008 */
[----:B------:R-:W-:-:S05]  /*17070*/  @P3 IMAD.MOV.U32 R155, RZ, RZ, R186 ;  /* 0x000000ffff9b3224 */ /* 0x000fca00078e00ba */
[----:B------:R0:W2:Y:S01]  /*17080*/  @P3 LDG.E.U16 R4, desc[UR60][R154.64] ;  /* 0x0000003c9a043981 */ /* 0x0000a2000c1e1500 */
[----:B------:R-:W-:Y:S01]  /*17090*/  PRMT R21, RZ, 0x7610, R21 ;  /* 0x00007610ff157816 */ /* 0x000fe20000000015 */
[----:B0-----:R-:W-:Y:S02]  /*170a0*/  @P4 IMAD.MOV.U32 R154, RZ, RZ, R163 ;  /* 0x000000ffff9a4224 */ /* 0x001fe400078e00a3 */
[----:B------:R-:W-:-:S05]  /*170b0*/  @P4 IMAD.MOV.U32 R155, RZ, RZ, R182 ;  /* 0x000000ffff9b4224 */ /* 0x000fca00078e00b6 */
[----:B------:R3:W2:Y:S02]  /*170c0*/  @P4 LDG.E.U16 R23, desc[UR60][R154.64] ;  /* 0x0000003c9a174981 */ /* 0x0006a4000c1e1500 */
[----:B---3--:R-:W-:Y:S02]  /*170d0*/  @P1 IMAD.MOV.U32 R154, RZ, RZ, R158 ;  /* 0x000000ffff9a1224 */ /* 0x008fe400078e009e */
[----:B------:R-:W-:-:S05]  /*170e0*/  @P1 IMAD.MOV.U32 R155, RZ, RZ, R160 ;  /* 0x000000ffff9b1224 */ /* 0x000fca00078e00a0 */
[----:B------:R-:W3:Y:S04]  /*170f0*/  @P1 LDG.E.U16 R21, desc[UR60][R154.64] ;  /* 0x0000003c9a151981 */ /* 0x000ee8000c1e1500 */
[----:B----4-:R0:W-:Y:S04]  /*17100*/  STL [R1+0x14a8], R18 ;  /* 0x0014a81201007387 */ /* 0x0101e80000100800 */
[----:B------:R-:W4:Y:S04]  /*17110*/  LDL R186, [R1+0xf8c] ;  /* 0x000f8c0001ba7983 */ /* 0x000f280000100800 */
[----:B------:R-:W4:Y:S01]  /*17120*/  LDL R8, [R1+0xf90] ;  /* 0x000f900001087983 */ /* 0x000f220000100800 */
[----:B------:R-:W-:-:S02]  /*17130*/  ISETP.GT.AND P0, PT, R152, 0x5d, PT ;  /* 0x0000005d9800780c */ /* 0x000fc40003f04270 */
[----:B------:R-:W-:Y:S01]  /*17140*/  PRMT R2, RZ, 0x7610, R2 ;  /* 0x00007610ff027816 */ /* 0x000fe20000000002 */
[----:B--2---:R1:W-:Y:S04]  /*17150*/  STL [R1+0x1498], R4 ;  /* 0x0014980401007387 */ /* 0x0043e80000100800 */
[----:B------:R-:W-:Y:S04]  /*17160*/  STL [R1+0x1480], R23 ;  /* 0x0014801701007387 */ /* 0x000fe80000100800 */
[----:B------:R-:W2:Y:S04]  /*17170*/  LDL R191, [R1+0xf88] ;  /* 0x000f880001bf7983 */ /* 0x000ea80000100800 */
[----:B------:R-:W2:Y:S04]  /*17180*/  LDL R160, [R1+0xf7c] ;  /* 0x000f7c0001a07983 */ /* 0x000ea80000100800 */
[----:B------:R-:W2:Y:S04]  /*17190*/  LDL R158, [R1+0xf80] ;  /* 0x000f8000019e7983 */ /* 0x000ea80000100800 */
[----:B------:R-:W2:Y:S04]  /*171a0*/  LDL R182, [R1+0xf74] ;  /* 0x000f740001b67983 */ /* 0x000ea80000100800 */
[----:B------:R-:W2:Y:S04]  /*171b0*/  LDL R163, [R1+0xf78] ;  /* 0x000f780001a37983 */ /* 0x000ea80000100800 */
[----:B---3--:R-:W-:Y:S01]  /*171c0*/  STL [R1+0x1484], R21 ;  /* 0x0014841501007387 */ /* 0x008fe20000100800 */
[----:B----4-:R-:W-:-:S03]  /*171d0*/  @P0 IMAD.MOV.U32 R155, RZ, RZ, R186 ;  /* 0x000000ffff9b0224 */ /* 0x010fc600078e00ba */
[----:B------:R-:W3:Y:S01]  /*171e0*/  LDL R186, [R1+0xf6c] ;  /* 0x000f6c0001ba7983 */ /* 0x000ee20000100800 */
[----:B------:R-:W-:-:S03]  /*171f0*/  @P0 IMAD.MOV.U32 R154, RZ, RZ, R8 ;  /* 0x000000ffff9a0224 */ /* 0x000fc600078e0008 */
[----:B------:R-:W4:Y:S04]  /*17200*/  LDL R8, [R1+0xf70] ;  /* 0x000f700001087983 */ /* 0x000f280000100800 */
[----:B------:R2:W3:Y:S04]  /*17210*/  @P0 LDG.E.U16 R2, desc[UR60][R154.64] ;  /* 0x0000003c9a020981 */ /* 0x0004e8000c1e1500 */
[----:B------:R-:W4:Y:S01]  /*17220*/  LDL R155, [R1+0xf84] ;  /* 0x000f8400019b7983 */ /* 0x000f220000100800 */
[C---:B------:R-:W-:Y:S02]  /*17230*/  ISETP.GT.AND P2, PT, R152.reuse, 0x5e, PT ;  /* 0x0000005e9800780c */ /* 0x040fe40003f44270 */
[----:B------:R-:W-:-:S02]  /*17240*/  ISETP.GT.AND P3, PT, R152, 0x5f, PT ;  /* 0x0000005f9800780c */ /* 0x000fc40003f64270 */
[C---:B------:R-:W-:Y:S02]  /*17250*/  ISETP.GT.AND P4, PT, R152.reuse, 0x60, PT ;  /* 0x000000609800780c */ /* 0x040fe40003f84270 */
[----:B------:R-:W-:Y:S02]  /*17260*/  PRMT R190, RZ, 0x7610, R190 ;  /* 0x00007610ffbe7816 */ /* 0x000fe400000000be */
[----:B------:R-:W-:Y:S02]  /*17270*/  PRMT R187, RZ, 0x7610, R187 ;  /* 0x00007610ffbb7816 */ /* 0x000fe400000000bb */
[----:B------:R-:W-:-:S03]  /*17280*/  ISETP.GT.AND P1, PT, R152, 0x61, PT ;  /* 0x000000619800780c */ /* 0x000fc60003f24270 */
[----:B--2---:R-:W-:Y:S01]  /*17290*/  @P2 IMAD.MOV.U32 R154, RZ, RZ, R191 ;  /* 0x000000ffff9a2224 */ /* 0x004fe200078e00bf */
[----:B0-----:R-:W-:Y:S02]  /*172a0*/  PRMT R18, RZ, 0x7610, R18 ;  /* 0x00007610ff127816 */ /* 0x001fe40000000012 */
[----:B-1----:R-:W-:Y:S02]  /*172b0*/  PRMT R4, RZ, 0x7610, R4 ;  /* 0x00007610ff047816 */ /* 0x002fe40000000004 */
[----:B----4-:R0:W2:Y:S02]  /*172c0*/  @P2 LDG.E.U16 R190, desc[UR60][R154.64] ;  /* 0x0000003c9abe2981 */ /* 0x0100a4000c1e1500 */
[----:B0-----:R-:W-:Y:S02]  /*172d0*/  @P3 IMAD.MOV.U32 R154, RZ, RZ, R158 ;  /* 0x000000ffff9a3224 */ /* 0x001fe400078e009e */
[----:B------:R-:W-:-:S05]  /*172e0*/  @P3 IMAD.MOV.U32 R155, RZ, RZ, R160 ;  /* 0x000000ffff9b3224 */ /* 0x000fca00078e00a0 */
[----:B------:R0:W4:Y:S02]  /*172f0*/  @P3 LDG.E.U16 R187, desc[UR60][R154.64] ;  /* 0x0000003c9abb3981 */ /* 0x000124000c1e1500 */
[----:B0-----:R-:W-:Y:S02]  /*17300*/  @P4 IMAD.MOV.U32 R154, RZ, RZ, R163 ;  /* 0x000000ffff9a4224 */ /* 0x001fe400078e00a3 */
[----:B------:R-:W-:-:S05]  /*17310*/  @P4 IMAD.MOV.U32 R155, RZ, RZ, R182 ;  /* 0x000000ffff9b4224 */ /* 0x000fca00078e00b6 */
[----:B------:R0:W2:Y:S04]  /*17320*/  @P4 LDG.E.U16 R18, desc[UR60][R154.64] ;  /* 0x0000003c9a124981 */ /* 0x0000a8000c1e1500 */
[----:B---3--:R-:W-:Y:S04]  /*17330*/  STL [R1+0x148c], R2 ;  /* 0x00148c0201007387 */ /* 0x008fe80000100800 */
[----:B------:R-:W3:Y:S01]  /*17340*/  LDL R160, [R1+0xf64] ;  /* 0x000f640001a07983 */ /* 0x000ee20000100800 */
[----:B0-----:R-:W-:Y:S02]  /*17350*/  @P1 IMAD.MOV.U32 R154, RZ, RZ, R8 ;  /* 0x000000ffff9a1224 */ /* 0x001fe400078e0008 */
[----:B------:R-:W-:Y:S01]  /*17360*/  @P1 IMAD.MOV.U32 R155, RZ, RZ, R186 ;  /* 0x000000ffff9b1224 */ /* 0x000fe200078e00ba */
[----:B------:R-:W4:Y:S04]  /*17370*/  LDL R158, [R1+0xf68] ;  /* 0x000f6800019e7983 */ /* 0x000f280000100800 */
[----:B------:R3:W4:Y:S04]  /*17380*/  @P1 LDG.E.U16 R4, desc[UR60][R154.64] ;  /* 0x0000003c9a041981 */ /* 0x000728000c1e1500 */
[----:B------:R-:W4:Y:S04]  /*17390*/  LDL R182, [R1+0xf5c] ;  /* 0x000f5c0001b67983 */ /* 0x000f280000100800 */
[----:B------:R-:W4:Y:S01]  /*173a0*/  LDL R163, [R1+0xf60] ;  /* 0x000f600001a37983 */ /* 0x000f220000100800 */
[----:B------:R-:W-:-:S02]  /*173b0*/  ISETP.GT.AND P0, PT, R152, 0x62, PT ;  /* 0x000000629800780c */ /* 0x000fc40003f04270 */
[----:B------:R-:W-:Y:S02]  /*173c0*/  ISETP.GT.AND P2, PT, R152, 0x63, PT ;  /* 0x000000639800780c */ /* 0x000fe40003f44270 */
[----:B------:R-:W-:Y:S01]  /*173d0*/  PRMT R183, RZ, 0x7610, R183 ;  /* 0x00007610ffb77816 */ /* 0x000fe200000000b7 */
[----:B--2---:R0:W-:Y:S04]  /*173e0*/  STL [R1+0x14c8], R18 ;  /* 0x0014c81201007387 */ /* 0x0041e80000100800 */
[----:B------:R-:W2:Y:S04]  /*173f0*/  LDL R8, [R1+0xf58] ;  /* 0x000f580001087983 */ /* 0x000ea80000100800 */
[----:B0-----:R-:W2:Y:S01]  /*17400*/  LDL R18, [R1+0xf54] ;  /* 0x000f540001127983 */ /* 0x001ea20000100800 */
[----:B---3--:R-:W-:-:S02]  /*17410*/  @P0 IMAD.MOV.U32 R155, RZ, RZ, R160 ;  /* 0x000000ffff9b0224 */ /* 0x008fc400078e00a0 */
[----:B----4-:R-:W-:Y:S01]  /*17420*/  @P0 IMAD.MOV.U32 R154, RZ, RZ, R158 ;  /* 0x000000ffff9a0224 */ /* 0x010fe200078e009e */
[----:B------:R-:W-:Y:S04]  /*17430*/  STL [R1+0x14ac], R4 ;  /* 0x0014ac0401007387 */ /* 0x000fe80000100800 */
[----:B------:R-:W3:Y:S04]  /*17440*/  LDL R160, [R1+0xf4c] ;  /* 0x000f4c0001a07983 */ /* 0x000ee80000100800 */
[----:B------:R-:W4:Y:S04]  /*17450*/  LDL R158, [R1+0xf50] ;  /* 0x000f5000019e7983 */ /* 0x000f280000100800 */
[----:B------:R0:W3:Y:S02]  /*17460*/  @P0 LDG.E.U16 R183, desc[UR60][R154.64] ;  /* 0x0000003c9ab70981 */ /* 0x0000e4000c1e1500 */
[----:B0-----:R-:W-:-:S02]  /*17470*/  @P2 IMAD.MOV.U32 R154, RZ, RZ, R163 ;  /* 0x000000ffff9a2224 */ /* 0x001fc400078e00a3 */
[----:B------:R-:W-:Y:S01]  /*17480*/  @P2 IMAD.MOV.U32 R155, RZ, RZ, R182 ;  /* 0x000000ffff9b2224 */ /* 0x000fe200078e00b6 */
[----:B------:R-:W3:Y:S04]  /*17490*/  LDL R163, [R1+0xf48] ;  /* 0x000f480001a37983 */ /* 0x000ee80000100800 */
[----:B------:R-:W3:Y:S01]  /*174a0*/  LDL R182, [R1+0xf44] ;  /* 0x000f440001b67983 */ /* 0x000ee20000100800 */
[C---:B------:R-:W-:Y:S02]  /*174b0*/  ISETP.GT.AND P3, PT, R152.reuse, 0x64, PT ;  /* 0x000000649800780c */ /* 0x040fe40003f64270 */
[----:B------:R-:W-:Y:S02]  /*174c0*/  PRMT R6, RZ, 0x7610, R6 ;  /* 0x00007610ff067816 */ /* 0x000fe40000000006 */
[----:B------:R-:W-:-:S02]  /*174d0*/  ISETP.GT.AND P4, PT, R152, 0x65, PT ;  /* 0x000000659800780c */ /* 0x000fc40003f84270 */
[----:B------:R-:W-:Y:S02]  /*174e0*/  PRMT R22, RZ, 0x7610, R22 ;  /* 0x00007610ff167816 */ /* 0x000fe40000000016 */
[----:B------:R2:W3:Y:S01]  /*174f0*/  @P2 LDG.E.U16 R6, desc[UR60][R154.64] ;  /* 0x0000003c9a062981 */ /* 0x0004e2000c1e1500 */
[----:B------:R-:W-:Y:S02]  /*17500*/  ISETP.GT.AND P1, PT, R152, 0x66, PT ;  /* 0x000000669800780c */ /* 0x000fe40003f24270 */
[----:B------:R-:W-:Y:S02]  /*17510*/  PRMT R7, RZ, 0x7610, R7 ;  /* 0x00007610ff077816 */ /* 0x000fe40000000007 */
[----:B------:R-:W-:Y:S01]  /*17520*/  PRMT R175, RZ, 0x7610, R175 ;  /* 0x00007610ffaf7816 */ /* 0x000fe200000000af */
[----:B--2---:R-:W-:Y:S02]  /*17530*/  @P3 IMAD.MOV.U32 R154, RZ, RZ, R8 ;  /* 0x000000ffff9a3224 */ /* 0x004fe400078e0008 */
[----:B------:R-:W-:-:S05]  /*17540*/  @P3 IMAD.MOV.U32 R155, RZ, RZ, R18 ;  /* 0x000000ffff9b3224 */ /* 0x000fca00078e0012 */
[----:B------:R4:W2:Y:S02]  /*17550*/  @P3 LDG.E.U16 R22, desc[UR60][R154.64] ;  /* 0x0000003c9a163981 */ /* 0x0008a4000c1e1500 */
[----:B----4-:R-:W-:Y:S02]  /*17560*/  @P4 IMAD.MOV.U32 R154, RZ, RZ, R158 ;  /* 0x000000ffff9a4224 */ /* 0x010fe400078e009e */
[----:B---3--:R-:W-:-:S05]  /*17570*/  @P4 IMAD.MOV.U32 R155, RZ, RZ, R160 ;  /* 0x000000ffff9b4224 */ /* 0x008fca00078e00a0 */
[----:B------:R0:W3:Y:S02]  /*17580*/  @P4 LDG.E.U16 R7, desc[UR60][R154.64] ;  /* 0x0000003c9a074981 */ /* 0x0000e4000c1e1500 */
[----:B0-----:R-:W-:Y:S02]  /*17590*/  @P1 IMAD.MOV.U32 R154, RZ, RZ, R163 ;  /* 0x000000ffff9a1224 */ /* 0x001fe400078e00a3 */
[----:B------:R-:W-:-:S05]  /*175a0*/  @P1 IMAD.MOV.U32 R155, RZ, RZ, R182 ;  /* 0x000000ffff9b1224 */ /* 0x000fca00078e00b6 */
[----:B------:R-:W4:Y:S04]  /*175b0*/  @P1 LDG.E.U16 R175, desc[UR60][R154.64] ;  /* 0x0000003c9aaf1981 */ /* 0x000f28000c1e1500 */
[----:B------:R-:W-:Y:S04]  /*175c0*/  STL [R1+0x240], R190 ;  /* 0x000240be01007387 */ /* 0x000fe80000100800 */
[----:B------:R-:W-:Y:S04]  /*175d0*/  STL [R1+0x1490], R6 ;  /* 0x0014900601007387 */ /* 0x000fe80000100800 */
[----:B------:R-:W4:Y:S04]  /*175e0*/  LDL R18, [R1+0xf3c] ;  /* 0x000f3c0001127983 */ /* 0x000f280000100800 */
[----:B------:R-:W-:Y:S04]  /*175f0*/  STL [R1+0x23c], R187 ;  /* 0x00023cbb01007387 */ /* 0x000fe80000100800 */
[----:B------:R-:W4:Y:S04]  /*17600*/  LDL R8, [R1+0xf40] ;  /* 0x000f400001087983 */ /* 0x000f280000100800 */
[----:B--2---:R-:W-:Y:S04]  /*17610*/  STL [R1+0x149c], R22 ;  /* 0x00149c1601007387 */ /* 0x004fe80000100800 */
[----:B------:R-:W2:Y:S04]  /*17620*/  LDL R160, [R1+0xf34] ;  /* 0x000f340001a07983 */ /* 0x000ea80000100800 */
[----:B------:R-:W2:Y:S04]  /*17630*/  LDL R158, [R1+0xf38] ;  /* 0x000f3800019e7983 */ /* 0x000ea80000100800 */
[----:B---3--:R-:W-:Y:S04]  /*17640*/  STL [R1+0x14a4], R7 ;  /* 0x0014a40701007387 */ /* 0x008fe80000100800 */
[----:B------:R0:W-:Y:S04]  /*17650*/  STL [R1+0x4c], R183 ;  /* 0x00004cb701007387 */ /* 0x0001e80000100800 */
[----:B------:R-:W3:Y:S04]  /*17660*/  LDL R182, [R1+0xf30] ;  /* 0x000f300001b67983 */ /* 0x000ee80000100800 */
[----:B------:R-:W3:Y:S04]  /*17670*/  LDL R163, [R1+0xf28] ;  /* 0x000f280001a37983 */ /* 0x000ee80000100800 */
[----:B0-----:R-:W3:Y:S04]  /*17680*/  LDL R183, [R1+0xf2c] ;  /* 0x000f2c0001b77983 */ /* 0x001ee80000100800 */
[----:B----4-:R0:W-:Y:S04]  /*17690*/  STL [R1+0x238], R175 ;  /* 0x000238af01007387 */ /* 0x0101e80000100800 */
[----:B0-----:R-:W4:Y:S01]  /*176a0*/  LDL R175, [R1+0xf24] ;  /* 0x000f240001af7983 */ /* 0x001f220000100800 */
[----:B------:R-:W-:-:S02]  /*176b0*/  ISETP.GT.AND P0, PT, R152, 0x67, PT ;  /* 0x000000679800780c */ /* 0x000fc40003f04270 */
[C---:B------:R-:W-:Y:S02]  /*176c0*/  ISETP.GT.AND P2, PT, R152.reuse, 0x68, PT ;  /* 0x000000689800780c */ /* 0x040fe40003f44270 */
[----:B------:R-:W-:Y:S02]  /*176d0*/  PRMT R185, RZ, 0x7610, R185 ;  /* 0x00007610ffb97816 */ /* 0x000fe400000000b9 */
[C---:B------:R-:W-:Y:S02]  /*176e0*/  ISETP.GT.AND P3, PT, R152.reuse, 0x69, PT ;  /* 0x000000699800780c */ /* 0x040fe40003f64270 */
[----:B------:R-:W-:-:S05]  /*176f0*/  ISETP.GT.AND P4, PT, R152, 0x6a, PT ;  /* 0x0000006a9800780c */ /* 0x000fca0003f84270 */
[----:B------:R-:W-:Y:S02]  /*17700*/  @P0 IMAD.MOV.U32 R154, RZ, RZ, R8 ;  /* 0x000000ffff9a0224 */ /* 0x000fe400078e0008 */
[----:B------:R-:W-:Y:S01]  /*17710*/  @P0 IMAD.MOV.U32 R155, RZ, RZ, R18 ;  /* 0x000000ffff9b0224 */ /* 0x000fe200078e0012 */
[----:B------:R-:W-:Y:S01]  /*17720*/  PRMT R184, RZ, 0x7610, R184 ;  /* 0x00007610ffb87816 */ /* 0x000fe200000000b8 */
[----:B------:R-:W4:Y:S04]  /*17730*/  LDL R18, [R1+0xf1c] ;  /* 0x000f1c0001127983 */ /* 0x000f280000100800 */
[----:B------:R2:W4:Y:S01]  /*17740*/  @P0 LDG.E.U16 R185, desc[UR60][R154.64] ;  /* 0x0000003c9ab90981 */ /* 0x000522000c1e1500 */
[----:B------:R-:W-:Y:S02]  /*17750*/  PRMT R7, RZ, 0x7610, R7 ;  /* 0x00007610ff077816 */ /* 0x000fe40000000007 */
[----:B------:R-:W-:Y:S01]  /*17760*/  PRMT R2, RZ, 0x7610, R2 ;  /* 0x00007610ff027816 */ /* 0x000fe20000000002 */
[----:B------:R-:W4:Y:S01]  /*17770*/  LDL R8, [R1+0xf20] ;  /* 0x000f200001087983 */ /* 0x000f220000100800 */
[----:B--2---:R-:W-:Y:S01]  /*17780*/  @P2 IMAD.MOV.U32 R155, RZ, RZ, R160 ;  /* 0x000000ffff9b2224 */ /* 0x004fe200078e00a0 */
[----:B------:R-:W-:-:S02]  /*17790*/  ISETP.GT.AND P1, PT, R152, 0x6b, PT ;  /* 0x0000006b9800780c */ /* 0x000fc40003f24270 */
[----:B------:R-:W2:Y:S01]  /*177a0*/  LDL R160, [R1+0xf14] ;  /* 0x000f140001a07983 */ /* 0x000ea20000100800 */
[----:B------:R-:W-:Y:S01]  /*177b0*/  @P2 IMAD.MOV.U32 R154, RZ, RZ, R158 ;  /* 0x000000ffff9a2224 */ /* 0x000fe200078e009e */
[----:B------:R-:W-:Y:S02]  /*177c0*/  PRMT R20, RZ, 0x7610, R20 ;  /* 0x00007610ff147816 */ /* 0x000fe40000000014 */
[----:B------:R-:W2:Y:S04]  /*177d0*/  LDL R158, [R1+0xf18] ;  /* 0x000f1800019e7983 */ /* 0x000ea80000100800 */
[----:B------:R3:W2:Y:S02]  /*177e0*/  @P2 LDG.E.U16 R184, desc[UR60][R154.64] ;  /* 0x0000003c9ab82981 */ /* 0x0006a4000c1e1500 */
[----:B---3--:R-:W-:-:S02]  /*177f0*/  @P3 IMAD.MOV.U32 R154, RZ, RZ, R182 ;  /* 0x000000ffff9a3224 */ /* 0x008fc400078e00b6 */
[----:B------:R-:W-:-:S05]  /*17800*/  @P3 IMAD.MOV.U32 R155, RZ, RZ, R183 ;  /* 0x000000ffff9b3224 */ /* 0x000fca00078e00b7 */
[----:B------:R0:W3:Y:S02]  /*17810*/  @P3 LDG.E.U16 R7, desc[UR60][R154.64] ;  /* 0x0000003c9a073981 */ /* 0x0000e4000c1e1500 */
[----:B0-----:R-:W-:Y:S02]  /*17820*/  @P4 IMAD.MOV.U32 R154, RZ, RZ, R163 ;  /* 0x000000ffff9a4224 */ /* 0x001fe400078e00a3 */
[----:B----4-:R-:W-:-:S05]  /*17830*/  @P4 IMAD.MOV.U32 R155, RZ, RZ, R175 ;  /* 0x000000ffff9b4224 */ /* 0x010fca00078e00af */
[----:B------:R0:W4:Y:S02]  /*17840*/  @P4 LDG.E.U16 R2, desc[UR60][R154.64] ;  /* 0x0000003c9a024981 */ /* 0x000124000c1e1500 */
[----:B0-----:R-:W-:Y:S02]  /*17850*/  @P1 IMAD.MOV.U32 R155, RZ, RZ, R18 ;  /* 0x000000ffff9b1224 */ /* 0x001fe400078e0012 */
[----:B------:R-:W-:-:S05]  /*17860*/  @P1 IMAD.MOV.U32 R154, RZ, RZ, R8 ;  /* 0x000000ffff9a1224 */ /* 0x000fca00078e0008 */
[----:B------:R2:W2:Y:S04]  /*17870*/  @P1 LDG.E.U16 R20, desc[UR60][R154.64] ;  /* 0x0000003c9a141981 */ /* 0x0004a8000c1e1500 */
[----:B---3--:R-:W-:Y:S04]  /*17880*/  STL [R1+0x14b0], R7 ;  /* 0x0014b00701007387 */ /* 0x008fe80000100800 */
[----:B----4-:R-:W-:Y:S04]  /*17890*/  STL [R1+0x14b4], R2 ;  /* 0x0014b40201007387 */ /* 0x010fe80000100800 */
[----:B------:R-:W3:Y:S04]  /*178a0*/  LDL R18, [R1+0xf0c] ;  /* 0x000f0c0001127983 */ /* 0x000ee80000100800 */
[----:B------:R-:W4:Y:S01]  /*178b0*/  LDL R8, [R1+0xf10] ;  /* 0x000f100001087983 */ /* 0x000f220000100800 */
[----:B------:R-:W-:-:S02]  /*178c0*/  ISETP.GT.AND P0, PT, R152, 0x6c, PT ;  /* 0x0000006c9800780c */ /* 0x000fc40003f04270 */
[----:B------:R-:W-:Y:S02]  /*178d0*/  ISETP.GT.AND P2, PT, R152, 0x6d, PT ;  /* 0x0000006d9800780c */ /* 0x000fe40003f44270 */
[----:B------:R-:W-:Y:S02]  /*178e0*/  PRMT R17, RZ, 0x7610, R17 ;  /* 0x00007610ff117816 */ /* 0x000fe40000000011 */
[----:B------:R-:W-:-:S07]  /*178f0*/  PRMT R0, RZ, 0x7610, R0 ;  /* 0x00007610ff007816 */ /* 0x000fce0000000000 */
[----:B--2---:R-:W-:Y:S02]  /*17900*/  @P0 IMAD.MOV.U32 R154, RZ, RZ, R158 ;  /* 0x000000ffff9a0224 */ /* 0x004fe400078e009e */
[----:B------:R-:W-:Y:S01]  /*17910*/  @P0 IMAD.MOV.U32 R155, RZ, RZ, R160 ;  /* 0x000000ffff9b0224 */ /* 0x000fe200078e00a0 */
[----:B------:R-:W-:Y:S04]  /*17920*/  STL [R1+0x14b8], R20 ;  /* 0x0014b81401007387 */ /* 0x000fe80000100800 */
[----:B------:R3:W2:Y:S04]  /*17930*/  @P0 LDG.E.U16 R17, desc[UR60][R154.64] ;  /* 0x0000003c9a110981 */ /* 0x0006a8000c1e1500 */
[----:B------:R-:W2:Y:S04]  /*17940*/  LDL R183, [R1+0xf04] ;  /* 0x000f040001b77983 */ /* 0x000ea80000100800 */
[----:B------:R-:W2:Y:S04]  /*17950*/  LDL R182, [R1+0xf08] ;  /* 0x000f080001b67983 */ /* 0x000ea80000100800 */
[----:B------:R-:W2:Y:S04]  /*17960*/  LDL R175, [R1+0xefc] ;  /* 0x000efc0001af7983 */ /* 0x000ea80000100800 */
[----:B------:R-:W2:Y:S04]  /*17970*/  LDL R163, [R1+0xf00] ;  /* 0x000f000001a37983 */ /* 0x000ea80000100800 */
[----:B------:R-:W2:Y:S04]  /*17980*/  LDL R160, [R1+0xef4] ;  /* 0x000ef40001a07983 */ /* 0x000ea80000100800 */
[----:B------:R-:W-:Y:S04]  /*17990*/  STL [R1+0x234], R185 ;  /* 0x000234b901007387 */ /* 0x000fe80000100800 */
[----:B------:R-:W2:Y:S01]  /*179a0*/  LDL R158, [R1+0xef8] ;  /* 0x000ef800019e7983 */ /* 0x000ea20000100800 */
[----:B---3--:R-:W-:-:S02]  /*179b0*/  @P2 IMAD.MOV.U32 R155, RZ, RZ, R18 ;  /* 0x000000ffff9b2224 */ /* 0x008fc400078e0012 */
[----:B----4-:R-:W-:-:S05]  /*179c0*/  @P2 IMAD.MOV.U32 R154, RZ, RZ, R8 ;  /* 0x000000ffff9a2224 */ /* 0x010fca00078e0008 */
[----:B------:R0:W3:Y:S01]  /*179d0*/  @P2 LDG.E.U16 R0, desc[UR60][R154.64] ;  /* 0x0000003c9a002981 */ /* 0x0000e2000c1e1500 */
[C---:B------:R-:W-:Y:S02]  /*179e0*/  ISETP.GT.AND P3, PT, R152.reuse, 0x6e, PT ;  /* 0x0000006e9800780c */ /* 0x040fe40003f64270 */
[C---:B------:R-:W-:Y:S02]  /*179f0*/  ISETP.GT.AND P4, PT, R152.reuse, 0x6f, PT ;  /* 0x0000006f9800780c */ /* 0x040fe40003f84270 */
[----:B------:R-:W-:Y:S02]  /*17a00*/  PRMT R181, RZ, 0x7610, R181 ;  /* 0x00007610ffb57816 */ /* 0x000fe400000000b5 */
[----:B------:R-:W-:Y:S01]  /*17a10*/  ISETP.GT.AND P1, PT, R152, 0x70, PT ;  /* 0x000000709800780c */ /* 0x000fe20003f24270 */
[----:B--2---:R1:W-:Y:S04]  /*17a20*/  STL [R1+0x14c0], R17 ;  /* 0x0014c01101007387 */ /* 0x0043e80000100800 */
[----:B------:R-:W-:Y:S02]  /*17a30*/  STL [R1+0x3c], R184 ;  /* 0x00003cb801007387 */ /* 0x000fe40000100800 */
[----:B0-----:R-:W-:-:S02]  /*17a40*/  @P3 IMAD.MOV.U32 R155, RZ, RZ, R183 ;  /* 0x000000ffff9b3224 */ /* 0x001fc400078e00b7 */
[----:B------:R-:W-:Y:S01]  /*17a50*/  @P3 IMAD.MOV.U32 R154, RZ, RZ, R182 ;  /* 0x000000ffff9a3224 */ /* 0x000fe200078e00b6 */
[----:B------:R-:W2:Y:S04]  /*17a60*/  LDL R18, [R1+0xeec] ;  /* 0x000eec0001127983 */ /* 0x000ea80000100800 */
[----:B------:R-:W4:Y:S01]  /*17a70*/  LDL R8, [R1+0xef0] ;  /* 0x000ef00001087983 */ /* 0x000f220000100800 */
[----:B------:R-:W-:-:S03]  /*17a80*/  PRMT R180, RZ, 0x7610, R180 ;  /* 0x00007610ffb47816 */ /* 0x000fc600000000b4 */
[----:B------:R0:W4:Y:S01]  /*17a90*/  @P3 LDG.E.U16 R181, desc[UR60][R154.64] ;  /* 0x0000003c9ab53981 */ /* 0x000122000c1e1500 */
[----:B-1----:R-:W-:Y:S01]  /*17aa0*/  PRMT R17, RZ, 0x7610, R17 ;  /* 0x00007610ff117816 */ /* 0x002fe20000000011 */
[----:B0-----:R-:W-:Y:S02]  /*17ab0*/  @P4 IMAD.MOV.U32 R154, RZ, RZ, R163 ;  /* 0x000000ffff9a4224 */ /* 0x001fe400078e00a3 */
[----:B------:R-:W-:-:S05]  /*17ac0*/  @P4 IMAD.MOV.U32 R155, RZ, RZ, R175 ;  /* 0x000000ffff9b4224 */ /* 0x000fca00078e00af */
[----:B------:R0:W4:Y:S02]  /*17ad0*/  @P4 LDG.E.U16 R180, desc[UR60][R154.64] ;  /* 0x0000003c9ab44981 */ /* 0x000124000c1e1500 */
[----:B0-----:R-:W-:Y:S02]  /*17ae0*/  @P1 IMAD.MOV.U32 R154, RZ, RZ, R158 ;  /* 0x000000ffff9a1224 */ /* 0x001fe400078e009e */
[----:B------:R-:W-:-:S05]  /*17af0*/  @P1 IMAD.MOV.U32 R155, RZ, RZ, R160 ;  /* 0x000000ffff9b1224 */ /* 0x000fca00078e00a0 */
[----:B------:R2:W4:Y:S04]  /*17b00*/  @P1 LDG.E.U16 R17, desc[UR60][R154.64] ;  /* 0x0000003c9a111981 */ /* 0x000528000c1e1500 */
[----:B---3--:R-:W-:Y:S04]  /*17b10*/  STL [R1+0x14c4], R0 ;  /* 0x0014c40001007387 */ /* 0x008fe80000100800 */
[----:B------:R-:W3:Y:S04]  /*17b20*/  LDL R175, [R1+0xee4] ;  /* 0x000ee40001af7983 */ /* 0x000ee80000100800 */
[----:B------:R-:W3:Y:S01]  /*17b30*/  LDL R163, [R1+0xee8] ;  /* 0x000ee80001a37983 */ /* 0x000ee20000100800 */
[----:B------:R-:W-:-:S02]  /*17b40*/  ISETP.GT.AND P0, PT, R152, 0x71, PT ;  /* 0x000000719800780c */ /* 0x000fc40003f04270 */
[----:B------:R-:W-:Y:S01]  /*17b50*/  ISETP.GT.AND P2, PT, R152, 0x72, PT ;  /* 0x000000729800780c */ /* 0x000fe20003f44270 */
[----:B------:R-:W3:Y:S01]  /*17b60*/  LDL R160, [R1+0xedc] ;  /* 0x000edc0001a07983 */ /* 0x000ee20000100800 */
[----:B------:R-:W-:Y:S02]  /*17b70*/  PRMT R11, RZ, 0x7610, R11 ;  /* 0x00007610ff0b7816 */ /* 0x000fe4000000000b */
[----:B------:R-:W-:Y:S01]  /*17b80*/  PRMT R12, RZ, 0x7610, R12 ;  /* 0x00007610ff0c7816 */ /* 0x000fe2000000000c */
[----:B------:R-:W3:Y:S06]  /*17b90*/  LDL R158, [R1+0xee0] ;  /* 0x000ee000019e7983 */ /* 0x000eec0000100800 */
[----:B--2---:R-:W-:-:S02]  /*17ba0*/  @P0 IMAD.MOV.U32 R155, RZ, RZ, R18 ;  /* 0x000000ffff9b0224 */ /* 0x004fc400078e0012 */
[----:B----4-:R-:W-:-:S05]  /*17bb0*/  @P0 IMAD.MOV.U32 R154, RZ, RZ, R8 ;  /* 0x000000ffff9a0224 */ /* 0x010fca00078e0008 */
[----:B------:R3:W2:Y:S04]  /*17bc0*/  @P0 LDG.E.U16 R11, desc[UR60][R154.64] ;  /* 0x0000003c9a0b0981 */ /* 0x0006a8000c1e1500 */
[----:B------:R-:W-:Y:S04]  /*17bd0*/  STL [R1+0x14cc], R17 ;  /* 0x0014cc1101007387 */ /* 0x000fe80000100800 */
[----:B------:R-:W4:Y:S01]  /*17be0*/  LDL R18, [R1+0xed4] ;  /* 0x000ed40001127983 */ /* 0x000f220000100800 */
[----:B------:R-:W-:-:S03]  /*17bf0*/  ISETP.GT.AND P3, PT, R152, 0x73, PT ;  /* 0x000000739800780c */ /* 0x000fc60003f64270 */
[----:B------:R-:W4:Y:S01]  /*17c00*/  LDL R8, [R1+0xed8] ;  /* 0x000ed80001087983 */ /* 0x000f220000100800 */
[----:B---3--:R-:W-:Y:S02]  /*17c10*/  @P2 IMAD.MOV.U32 R155, RZ, RZ, R175 ;  /* 0x000000ffff9b2224 */ /* 0x008fe400078e00af */
[----:B------:R-:W-:-:S05]  /*17c20*/  @P2 IMAD.MOV.U32 R154, RZ, RZ, R163 ;  /* 0x000000ffff9a2224 */ /* 0x000fca00078e00a3 */
[----:B------:R0:W3:Y:S01]  /*17c30*/  @P2 LDG.E.U16 R12, desc[UR60][R154.64] ;  /* 0x0000003c9a0c2981 */ /* 0x0000e2000c1e1500 */
[----:B------:R-:W-:Y:S02]  /*17c40*/  ISETP.GT.AND P4, PT, R152, 0x74, PT ;  /* 0x000000749800780c */ /* 0x000fe40003f84270 */
[----:B------:R-:W-:Y:S01]  /*17c50*/  PRMT R19, RZ, 0x7610, R19 ;  /* 0x00007610ff137816 */ /* 0x000fe20000000013 */
[----:B0-----:R-:W-:Y:S02]  /*17c60*/  @P3 IMAD.MOV.U32 R154, RZ, RZ, R158 ;  /* 0x000000ffff9a3224 */ /* 0x001fe400078e009e */
[----:B------:R-:W-:-:S05]  /*17c70*/  @P3 IMAD.MOV.U32 R155, RZ, RZ, R160 ;  /* 0x000000ffff9b3224 */ /* 0x000fca00078e00a0 */
[----:B------:R4:W3:Y:S04]  /*17c80*/  @P3 LDG.E.U16 R19, desc[UR60][R154.64] ;  /* 0x0000003c9a133981 */ /* 0x0008e8000c1e1500 */
[----:B--2---:R-:W-:Y:S04]  /*17c90*/  STL [R1+0x14d0], R11 ;  /* 0x0014d00b01007387 */ /* 0x004fe80000100800 */
[----:B------:R-:W2:Y:S04]  /*17ca0*/  LDL R175, [R1+0xecc] ;  /* 0x000ecc0001af7983 */ /* 0x000ea80000100800 */
[----:B------:R-:W2:Y:S01]  /*17cb0*/  LDL R163, [R1+0xed0] ;  /* 0x000ed00001a37983 */ /* 0x000ea20000100800 */
[----:B----4-:R-:W-:-:S03]  /*17cc0*/  @P4 IMAD.MOV.U32 R155, RZ, RZ, R18 ;  /* 0x000000ffff9b4224 */ /* 0x010fc600078e0012 */
[----:B---3--:R-:W-:Y:S04]  /*17cd0*/  STL [R1+0x14d8], R12 ;  /* 0x0014d80c01007387 */ /* 0x008fe80000100800 */
[----:B------:R0:W-:Y:S04]  /*17ce0*/  STL [R1+0x230], R181 ;  /* 0x000230b501007387 */ /* 0x0001e80000100800 */
[----:B0-----:R-:W3:Y:S04]  /*17cf0*/  LDL R181, [R1+0xec4] ;  /* 0x000ec40001b57983 */ /* 0x001ee80000100800 */
[----:B------:R0:W-:Y:S04]  /*17d00*/  STL [R1+0x22c], R180 ;  /* 0x00022cb401007387 */ /* 0x0001e80000100800 */
[----:B------:R-:W4:Y:S04]  /*17d10*/  LDL R160, [R1+0xebc] ;  /* 0x000ebc0001a07983 */ /* 0x000f280000100800 */
[----:B------:R-:W4:Y:S04]  /*17d20*/  LDL R18, [R1+0xec0] ;  /* 0x000ec00001127983 */ /* 0x000f280000100800 */
[----:B0-----:R-:W4:Y:S01]  /*17d30*/  LDL R180, [R1+0xec8] ;  /* 0x000ec80001b47983 */ /* 0x001f220000100800 */
[C---:B------:R-:W-:Y:S01]  /*17d40*/  ISETP.GT.AND P1, PT, R152.reuse, 0x75, PT ;  /* 0x000000759800780c */ /* 0x040fe20003f24270 */
[----:B------:R-:W-:Y:S01]  /*17d50*/  @P4 IMAD.MOV.U32 R154, RZ, RZ, R8 ;  /* 0x000000ffff9a4224 */ /* 0x000fe200078e0008 */
[----:B------:R-:W-:Y:S01]  /*17d60*/  PRMT R14, RZ, 0x7610, R14 ;  /* 0x00007610ff0e7816 */ /* 0x000fe2000000000e */
[----:B------:R-:W4:Y:S01]  /*17d70*/  LDL R158, [R1+0xeb4] ;  /* 0x000eb400019e7983 */ /* 0x000f220000100800 */
[----:B------:R-:W-:-:S02]  /*17d80*/  ISETP.GT.AND P0, PT, R152, 0x76, PT ;  /* 0x000000769800780c */ /* 0x000fc40003f04270 */
[----:B------:R-:W-:Y:S01]  /*17d90*/  PRMT R15, RZ, 0x7610, R15 ;  /* 0x00007610ff0f7816 */ /* 0x000fe2000000000f */
[----:B------:R-:W4:Y:S01]  /*17da0*/  LDL R8, [R1+0xeb8] ;  /* 0x000eb80001087983 */ /* 0x000f220000100800 */
[----:B------:R-:W-:-:S03]  /*17db0*/  ISETP.GT.AND P2, PT, R152, 0x77, PT ;  /* 0x000000779800780c */ /* 0x000fc60003f44270 */
[----:B------:R2:W4:Y:S01]  /*17dc0*/  @P4 LDG.E.U16 R14, desc[UR60][R154.64] ;  /* 0x0000003c9a0e4981 */ /* 0x000522000c1e1500 */
[----:B------:R-:W-:Y:S01]  /*17dd0*/  PRMT R179, RZ, 0x7610, R179 ;  /* 0x00007610ffb37816 */ /* 0x000fe200000000b3 */
[----:B--2---:R-:W-:Y:S02]  /*17de0*/  @P1 IMAD.MOV.U32 R154, RZ, RZ, R163 ;  /* 0x000000ffff9a1224 */ /* 0x004fe400078e00a3 */
[----:B------:R-:W-:Y:S01]  /*17df0*/  @P1 IMAD.MOV.U32 R155, RZ, RZ, R175 ;  /* 0x000000ffff9b1224 */ /* 0x000fe200078e00af */
[----:B------:R-:W-:Y:S01]  /*17e00*/  PRMT R177, RZ, 0x7610, R177 ;  /* 0x00007610ffb17816 */ /* 0x000fe200000000b1 */
[----:B------:R-:W2:Y:S04]  /*17e10*/  LDL R175, [R1+0xeac] ;  /* 0x000eac0001af7983 */ /* 0x000ea80000100800 */
[----:B------:R3:W2:Y:S04]  /*17e20*/  @P1 LDG.E.U16 R15, desc[UR60][R154.64] ;  /* 0x0000003c9a0f1981 */ /* 0x0006a8000c1e1500 */
[----:B------:R-:W2:Y:S01]  /*17e30*/  LDL R163, [R1+0xeb0] ;  /* 0x000eb00001a37983 */ /* 0x000ea20000100800 */
[----:B---3--:R-:W-:-:S02]  /*17e40*/  @P0 IMAD.MOV.U32 R155, RZ, RZ, R181 ;  /* 0x000000ffff9b0224 */ /* 0x008fc400078e00b5 */
[----:B----4-:R-:W-:-:S05]  /*17e50*/  @P0 IMAD.MOV.U32 R154, RZ, RZ, R180 ;  /* 0x000000ffff9a0224 */ /* 0x010fca00078e00b4 */
[----:B------:R0:W3:Y:S02]  /*17e60*/  @P0 LDG.E.U16 R179, desc[UR60][R154.64] ;  /* 0x0000003c9ab30981 */ /* 0x0000e4000c1e1500 */
[----:B0-----:R-:W-:Y:S02]  /*17e70*/  @P2 IMAD.MOV.U32 R154, RZ, RZ, R18 ;  /* 0x000000ffff9a2224 */ /* 0x001fe400078e0012 */
[----:B------:R-:W-:Y:S01]  /*17e80*/  @P2 IMAD.MOV.U32 R155, RZ, RZ, R160 ;  /* 0x000000ffff9b2224 */ /* 0x000fe200078e00a0 */
[----:B------:R-:W4:Y:S04]  /*17e90*/  LDL R18, [R1+0xea8] ;  /* 0x000ea80001127983 */ /* 0x000f280000100800 */
[----:B------:R0:W4:Y:S04]  /*17ea0*/  @P2 LDG.E.U16 R177, desc[UR60][R154.64] ;  /* 0x0000003c9ab12981 */ /* 0x000128000c1e1500 */
[----:B------:R-:W4:Y:S01]  /*17eb0*/  LDL R160, [R1+0xea4] ;  /* 0x000ea40001a07983 */ /* 0x000f220000100800 */
[----:B------:R-:W-:-:S02]  /*17ec0*/  ISETP.GT.AND P3, PT, R152, 0x78, PT ;  /* 0x000000789800780c */ /* 0x000fc40003f64270 */
[C---:B------:R-:W-:Y:S02]  /*17ed0*/  ISETP.GT.AND P4, PT, R152.reuse, 0x79, PT ;  /* 0x000000799800780c */ /* 0x040fe40003f84270 */
[----:B------:R-:W-:Y:S02]  /*17ee0*/  PRMT R10, RZ, 0x7610, R10 ;  /* 0x00007610ff0a7816 */ /* 0x000fe4000000000a */
[----:B------:R-:W-:-:S07]  /*17ef0*/  ISETP.GT.AND P1, PT, R152, 0x7a, PT ;  /* 0x0000007a9800780c */ /* 0x000fce0003f24270 */
[----:B0-----:R-:W-:Y:S02]  /*17f00*/  @P3 IMAD.MOV.U32 R154, RZ, RZ, R8 ;  /* 0x000000ffff9a3224 */ /* 0x001fe400078e0008 */
[----:B------:R-:W-:Y:S01]  /*17f10*/  @P3 IMAD.MOV.U32 R155, RZ, RZ, R158 ;  /* 0x000000ffff9b3224 */ /* 0x000fe200078e009e */
[----:B------:R-:W4:Y:S04]  /*17f20*/  LDL R8, [R1+0xea0] ;  /* 0x000ea00001087983 */ /* 0x000f280000100800 */
[----:B------:R-:W4:Y:S01]  /*17f30*/  LDL R158, [R1+0xe9c] ;  /* 0x000e9c00019e7983 */ /* 0x000f220000100800 */
[----:B------:R-:W-:-:S03]  /*17f40*/  PRMT R6, RZ, 0x7610, R6 ;  /* 0x00007610ff067816 */ /* 0x000fc60000000006 */
[----:B------:R2:W4:Y:S02]  /*17f50*/  @P3 LDG.E.U16 R10, desc[UR60][R154.64] ;  /* 0x0000003c9a0a3981 */ /* 0x000524000c1e1500 */
[----:B--2---:R-:W-:Y:S02]  /*17f60*/  @P4 IMAD.MOV.U32 R154, RZ, RZ, R163 ;  /* 0x000000ffff9a4224 */ /* 0x004fe400078e00a3 */
[----:B------:R-:W-:-:S05]  /*17f70*/  @P4 IMAD.MOV.U32 R155, RZ, RZ, R175 ;  /* 0x000000ffff9b4224 */ /* 0x000fca00078e00af */
[----:B------:R0:W2:Y:S04]  /*17f80*/  @P4 LDG.E.U16 R6, desc[UR60][R154.64] ;  /* 0x0000003c9a064981 */ /* 0x0000a8000c1e1500 */
[----:B---3--:R1:W-:Y:S04]  /*17f90*/  STL [R1+0x224], R179 ;  /* 0x000224b301007387 */ /* 0x0083e80000100800 */
[----:B-1----:R-:W3:Y:S04]  /*17fa0*/  LDL R179, [R1+0xe94] ;  /* 0x000e940001b37983 */ /* 0x002ee80000100800 */
[----:B----4-:R1:W-:Y:S04]  /*17fb0*/  STL [R1+0x220], R177 ;  /* 0x000220b101007387 */ /* 0x0103e80000100800 */
[----:B------:R-:W4:Y:S04]  /*17fc0*/  LDL R175, [R1+0xe8c] ;  /* 0x000e8c0001af7983 */ /* 0x000f280000100800 */
[----:B------:R-:W2:Y:S04]  /*17fd0*/  LDL R163, [R1+0xe90] ;  /* 0x000e900001a37983 */ /* 0x000ea80000100800 */
[----:B-1----:R-:W4:Y:S01]  /*17fe0*/  LDL R177, [R1+0xe98] ;  /* 0x000e980001b17983 */ /* 0x002f220000100800 */
[----:B0-----:R-:W-:-:S02]  /*17ff0*/  @P1 IMAD.MOV.U32 R154, RZ, RZ, R18 ;  /* 0x000000ffff9a1224 */ /* 0x001fc400078e0012 */
[----:B------:R-:W-:Y:S01]  /*18000*/  @P1 IMAD.MOV.U32 R155, RZ, RZ, R160 ;  /* 0x000000ffff9b1224 */ /* 0x000fe200078e00a0 */
[----:B------:R-:W2:Y:S04]  /*18010*/  LDL R18, [R1+0xe88] ;  /* 0x000e880001127983 */ /* 0x000ea80000100800 */
[----:B------:R-:W2:Y:S01]  /*18020*/  LDL R160, [R1+0xe84] ;  /* 0x000e840001a07983 */ /* 0x000ea20000100800 */
[C---:B------:R-:W-:Y:S02]  /*18030*/  ISETP.GT.AND P0, PT, R152.reuse, 0x7b, PT ;  /* 0x0000007b9800780c */ /* 0x040fe40003f04270 */
[----:B------:R-:W-:Y:S02]  /*18040*/  PRMT R3, RZ, 0x7610, R3 ;  /* 0x00007610ff037816 */ /* 0x000fe40000000003 */
[----:B------:R-:W-:-:S02]  /*18050*/  ISETP.GT.AND P2, PT, R152, 0x7c, PT ;  /* 0x0000007c9800780c */ /* 0x000fc40003f44270 */
[----:B------:R-:W-:Y:S02]  /*18060*/  PRMT R13, RZ, 0x7610, R13 ;  /* 0x00007610ff0d7816 */ /* 0x000fe4000000000d */
[C---:B------:R-:W-:Y:S01]  /*18070*/  ISETP.GT.AND P3, PT, R152.reuse, 0x7d, PT ;  /* 0x0000007d9800780c */ /* 0x040fe20003f64270 */
[----:B------:R0:W2:Y:S01]  /*18080*/  @P1 LDG.E.U16 R3, desc[UR60][R154.64] ;  /* 0x0000003c9a031981 */ /* 0x0000a2000c1e1500 */
[----:B------:R-:W-:Y:S02]  /*18090*/  ISETP.GT.AND P4, PT, R152, 0x7e, PT ;  /* 0x0000007e9800780c */ /* 0x000fe40003f84270 */
[----:B------:R-:W-:Y:S01]  /*180a0*/  PRMT R252, RZ, 0x7610, R252 ;  /* 0x00007610fffc7816 */ /* 0x000fe200000000fc */
[----:B0-----:R-:W-:Y:S02]  /*180b0*/  @P0 IMAD.MOV.U32 R154, RZ, RZ, R8 ;  /* 0x000000ffff9a0224 */ /* 0x001fe400078e0008 */
[----:B------:R-:W-:Y:S01]  /*180c0*/  @P0 IMAD.MOV.U32 R155, RZ, RZ, R158 ;  /* 0x000000ffff9b0224 */ /* 0x000fe200078e009e */
[----:B------:R-:W-:Y:S01]  /*180d0*/  PRMT R251, RZ, 0x7610, R251 ;  /* 0x00007610fffb7816 */ /* 0x000fe200000000fb */
[----:B------:R-:W2:Y:S04]  /*180e0*/  LDL R158, [R1+0xe7c] ;  /* 0x000e7c00019e7983 */ /* 0x000ea80000100800 */
[----:B------:R3:W2:Y:S01]  /*180f0*/  @P0 LDG.E.U16 R13, desc[UR60][R154.64] ;  /* 0x0000003c9a0d0981 */ /* 0x0006a2000c1e1500 */
[----:B------:R-:W-:-:S03]  /*18100*/  PRMT R159, RZ, 0x7610, R159 ;  /* 0x00007610ff9f7816 */ /* 0x000fc6000000009f */
[----:B------:R-:W2:Y:S01]  /*18110*/  LDL R8, [R1+0xe80] ;  /* 0x000e800001087983 */ /* 0x000ea20000100800 */
[----:B---3--:R-:W-:Y:S02]  /*18120*/  @P2 IMAD.MOV.U32 R155, RZ, RZ, R179 ;  /* 0x000000ffff9b2224 */ /* 0x008fe400078e00b3 */
[----:B----4-:R-:W-:Y:S02]  /*18130*/  @P2 IMAD.MOV.U32 R154, RZ, RZ, R177 ;  /* 0x000000ffff9a2224 */ /* 0x010fe400078e00b1 */
[----:B------:R-:W3:Y:S04]  /*18140*/  LDL R177, [R1+0xe74] ;  /* 0x000e740001b17983 */ /* 0x000ee80000100800 */
[----:B------:R2:W4:Y:S02]  /*18150*/  @P2 LDG.E.U16 R252, desc[UR60][R154.64] ;  /* 0x0000003c9afc2981 */ /* 0x000524000c1e1500 */
[----:B--2---:R-:W-:-:S02]  /*18160*/  @P3 IMAD.MOV.U32 R154, RZ, RZ, R163 ;  /* 0x000000ffff9a3224 */ /* 0x004fc400078e00a3 */
[----:B------:R-:W-:Y:S01]  /*18170*/  @P3 IMAD.MOV.U32 R155, RZ, RZ, R175 ;  /* 0x000000ffff9b3224 */ /* 0x000fe200078e00af */
[----:B------:R-:W-:Y:S01]  /*18180*/  ISETP.GT.AND P1, PT, R152, 0x7f, PT ;  /* 0x0000007f9800780c */ /* 0x000fe20003f24270 */
[----:B------:R-:W2:Y:S04]  /*18190*/  LDL R175, [R1+0xe78] ;  /* 0x000e780001af7983 */ /* 0x000ea80000100800 */
[----:B------:R0:W4:Y:S04]  /*181a0*/  @P3 LDG.E.U16 R251, desc[UR60][R154.64] ;  /* 0x0000003c9afb3981 */ /* 0x000128000c1e1500 */
[----:B------:R-:W4:Y:S01]  /*181b0*/  LDL R163, [R1+0xe6c] ;  /* 0x000e6c0001a37983 */ /* 0x000f220000100800 */
[----:B0-----:R-:W-:-:S02]  /*181c0*/  @P4 IMAD.MOV.U32 R154, RZ, RZ, R18 ;  /* 0x000000ffff9a4224 */ /* 0x001fc400078e0012 */
[----:B------:R-:W-:Y:S01]  /*181d0*/  @P4 IMAD.MOV.U32 R155, RZ, RZ, R160 ;  /* 0x000000ffff9b4224 */ /* 0x000fe200078e00a0 */
[----:B------:R-:W4:Y:S04]  /*181e0*/  LDL R18, [R1+0xe70] ;  /* 0x000e700001127983 */ /* 0x000f280000100800 */
[----:B------:R0:W3:Y:S04]  /*181f0*/  @P4 LDG.E.U16 R159, desc[UR60][R154.64] ;  /* 0x0000003c9a9f4981 */ /* 0x0000e8000c1e1500 */
[----:B------:R-:W4:Y:S01]  /*18200*/  LDL R160, [R1+0xe64] ;  /* 0x000e640001a07983 */ /* 0x000f220000100800 */
[----:B0-----:R-:W-:-:S02]  /*18210*/  @P1 IMAD.MOV.U32 R154, RZ, RZ, R8 ;  /* 0x000000ffff9a1224 */ /* 0x001fc400078e0008 */
[----:B------:R-:W-:Y:S01]  /*18220*/  @P1 IMAD.MOV.U32 R155, RZ, RZ, R158 ;  /* 0x000000ffff9b1224 */ /* 0x000fe200078e009e */
[C---:B------:R-:W-:Y:S02]  /*18230*/  ISETP.GT.AND P0, PT, R152.reuse, 0x80, PT ;  /* 0x000000809800780c */ /* 0x040fe40003f04270 */
[----:B------:R-:W-:Y:S02]  /*18240*/  PRMT R178, RZ, 0x7610, R178 ;  /* 0x00007610ffb27816 */ /* 0x000fe400000000b2 */
[C---:B------:R-:W-:Y:S02]  /*18250*/  ISETP.GT.AND P2, PT, R152.reuse, 0x81, PT ;  /* 0x000000819800780c */ /* 0x040fe40003f44270 */
[----:B------:R-:W-:Y:S02]  /*18260*/  PRMT R250, RZ, 0x7610, R250 ;  /* 0x00007610fffa7816 */ /* 0x000fe400000000fa */
[----:B------:R-:W-:Y:S01]  /*18270*/  ISETP.GT.AND P3, PT, R152, 0x82, PT ;  /* 0x000000829800780c */ /* 0x000fe20003f64270 */
[----:B------:R2:W4:Y:S04]  /*18280*/  @P1 LDG.E.U16 R178, desc[UR60][R154.64] ;  /* 0x0000003c9ab21981 */ /* 0x000528000c1e1500 */
[----:B---3--:R0:W-:Y:S04]  /*18290*/  STL [R1+0x21c], R159 ;  /* 0x00021c9f01007387 */ /* 0x0081e80000100800 */
[----:B------:R-:W3:Y:S04]  /*182a0*/  LDL R158, [R1+0xe5c] ;  /* 0x000e5c00019e7983 */ /* 0x000ee80000100800 */
[----:B------:R-:W3:Y:S04]  /*182b0*/  LDL R8, [R1+0xe60] ;  /* 0x000e600001087983 */ /* 0x000ee80000100800 */
[----:B0-----:R-:W3:Y:S01]  /*182c0*/  LDL R159, [R1+0xe68] ;  /* 0x000e6800019f7983 */ /* 0x001ee20000100800 */
[----:B--2---:R-:W-:-:S02]  /*182d0*/  @P0 IMAD.MOV.U32 R154, RZ, RZ, R175 ;  /* 0x000000ffff9a0224 */ /* 0x004fc400078e00af */
[----:B------:R-:W-:Y:S01]  /*182e0*/  @P0 IMAD.MOV.U32 R155, RZ, RZ, R177 ;  /* 0x000000ffff9b0224 */ /* 0x000fe200078e00b1 */
[----:B------:R-:W2:Y:S04]  /*182f0*/  LDL R175, [R1+0xe58] ;  /* 0x000e580001af7983 */ /* 0x000ea80000100800 */
[----:B------:R-:W2:Y:S01]  /*18300*/  LDL R177, [R1+0xe54] ;  /* 0x000e540001b17983 */ /* 0x000ea20000100800 */
[----:B------:R-:W-:Y:S02]  /*18310*/  ISETP.GT.AND P4, PT, R152, 0x83, PT ;  /* 0x000000839800780c */ /* 0x000fe40003f84270 */
[----:B------:R-:W-:Y:S01]  /*18320*/  PRMT R249, RZ, 0x7610, R249 ;  /* 0x00007610fff97816 */ /* 0x000fe200000000f9 */
[----:B------:R4:W2:Y:S01]  /*18330*/  @P0 LDG.E.U16 R250, desc[UR60][R154.64] ;  /* 0x0000003c9afa0981 */ /* 0x0008a2000c1e1500 */
[----:B------:R-:W-:Y:S01]  /*18340*/  PRMT R248, RZ, 0x7610, R248 ;  /* 0x00007610fff87816 */ /* 0x000fe200000000f8 */
[----:B----4-:R-:W-:-:S02]  /*18350*/  @P2 IMAD.MOV.U32 R154, RZ, RZ, R18 ;  /* 0x000000ffff9a2224 */ /* 0x010fc400078e0012 */
[----:B------:R-:W-:Y:S01]  /*18360*/  @P2 IMAD.MOV.U32 R155, RZ, RZ, R163 ;  /* 0x000000ffff9b2224 */ /* 0x000fe200078e00a3 */
[----:B------:R-:W4:Y:S04]  /*18370*/  LDL R18, [R1+0xe50] ;  /* 0x000e500001127983 */ /* 0x000f280000100800 */
[----:B------:R-:W4:Y:S04]  /*18380*/  LDL R163, [R1+0xe4c] ;  /* 0x000e4c0001a37983 */ /* 0x000f280000100800 */
[----:B------:R0:W4:Y:S02]  /*18390*/  @P2 LDG.E.U16 R249, desc[UR60][R154.64] ;  /* 0x0000003c9af92981 */ /* 0x000124000c1e1500 */
[----:B0-----:R-:W-:-:S02]  /*183a0*/  @P3 IMAD.MOV.U32 R155, RZ, RZ, R160 ;  /* 0x000000ffff9b3224 */ /* 0x001fc400078e00a0 */
[----:B------:R-:W4:Y:S01]  /*183b0*/  LDL R160, [R1+0xe44] ;  /* 0x000e440001a07983 */ /* 0x000f220000100800 */
[----:B---3--:R-:W-:-:S03]  /*183c0*/  @P3 IMAD.MOV.U32 R154, RZ, RZ, R159 ;  /* 0x000000ffff9a3224 */ /* 0x008fc600078e009f */
[----:B------:R-:W3:Y:S04]  /*183d0*/  LDL R159, [R1+0xe48] ;  /* 0x000e4800019f7983 */ /* 0x000ee80000100800 */
[----:B------:R0:W3:Y:S02]  /*183e0*/  @P3 LDG.E.U16 R248, desc[UR60][R154.64] ;  /* 0x0000003c9af83981 */ /* 0x0000e4000c1e1500 */
[----:B0-----:R-:W-:Y:S02]  /*183f0*/  @P4 IMAD.MOV.U32 R154, RZ, RZ, R8 ;  /* 0x000000ffff9a4224 */ /* 0x001fe400078e0008 */
[----:B------:R-:W-:Y:S01]  /*18400*/  @P4 IMAD.MOV.U32 R155, RZ, RZ, R158 ;  /* 0x000000ffff9b4224 */ /* 0x000fe200078e009e */
[----:B------:R-:W3:Y:S04]  /*18410*/  LDL R8, [R1+0xe40] ;  /* 0x000e400001087983 */ /* 0x000ee80000100800 */
[----:B------:R-:W3:Y:S01]  /*18420*/  LDL R158, [R1+0xe3c] ;  /* 0x000e3c00019e7983 */ /* 0x000ee20000100800 */
[----:B------:R-:W-:-:S02]  /*18430*/  ISETP.GT.AND P1, PT, R152, 0x84, PT ;  /* 0x000000849800780c */ /* 0x000fc40003f24270 */
[----:B------:R-:W-:Y:S02]  /*18440*/  PRMT R247, RZ, 0x7610, R247 ;  /* 0x00007610fff77816 */ /* 0x000fe400000000f7 */
[C---:B------:R-:W-:Y:S02]  /*18450*/  ISETP.GT.AND P0, PT, R152.reuse, 0x85, PT ;  /* 0x000000859800780c */ /* 0x040fe40003f04270 */
[----:B------:R-:W-:Y:S02]  /*18460*/  PRMT R246, RZ, 0x7610, R246 ;  /* 0x00007610fff67816 */ /* 0x000fe400000000f6 */
[----:B------:R2:W3:Y:S01]  /*18470*/  @P4 LDG.E.U16 R247, desc[UR60][R154.64] ;  /* 0x0000003c9af74981 */ /* 0x0004e2000c1e1500 */
[C---:B------:R-:W-:Y:S02]  /*18480*/  ISETP.GT.AND P2, PT, R152.reuse, 0x86, PT ;  /* 0x000000869800780c */ /* 0x040fe40003f44270 */
[----:B------:R-:W-:Y:S02]  /*18490*/  PRMT R245, RZ, 0x7610, R245 ;  /* 0x00007610fff57816 */ /* 0x000fe400000000f5 */
[----:B------:R-:W-:Y:S01]  /*184a0*/  ISETP.GT.AND P3, PT, R152, 0x87, PT ;  /* 0x000000879800780c */ /* 0x000fe20003f64270 */
[----:B--2---:R-:W-:-:S02]  /*184b0*/  @P1 IMAD.MOV.U32 R154, RZ, RZ, R175 ;  /* 0x000000ffff9a1224 */ /* 0x004fc400078e00af */
[----:B------:R-:W-:-:S05]  /*184c0*/  @P1 IMAD.MOV.U32 R155, RZ, RZ, R177 ;  /* 0x000000ffff9b1224 */ /* 0x000fca00078e00b1 */
[----:B------:R4:W2:Y:S01]  /*184d0*/  @P1 LDG.E.U16 R246, desc[UR60][R154.64] ;  /* 0x0000003c9af61981 */ /* 0x0008a2000c1e1500 */
[----:B------:R-:W-:Y:S01]  /*184e0*/  PRMT R169, RZ, 0x7610, R169 ;  /* 0x00007610ffa97816 */ /* 0x000fe200000000a9 */
[----:B----4-:R-:W-:Y:S02]  /*184f0*/  @P0 IMAD.MOV.U32 R154, RZ, RZ, R18 ;  /* 0x000000ffff9a0224 */ /* 0x010fe400078e0012 */
[----:B------:R-:W-:Y:S01]  /*18500*/  @P0 IMAD.MOV.U32 R155, RZ, RZ, R163 ;  /* 0x000000ffff9b0224 */ /* 0x000fe200078e00a3 */
[----:B------:R-:W-:Y:S01]  /*18510*/  PRMT R167, RZ, 0x7610, R167 ;  /* 0x00007610ffa77816 */ /* 0x000fe200000000a7 */
[----:B------:R-:W4:Y:S04]  /*18520*/  LDL R163, [R1+0xe34] ;  /* 0x000e340001a37983 */ /* 0x000f280000100800 */
[----:B------:R0:W2:Y:S04]  /*18530*/  @P0 LDG.E.U16 R245, desc[UR60][R154.64] ;  /* 0x0000003c9af50981 */ /* 0x0000a8000c1e1500 */
[----:B------:R-:W2:Y:S01]  /*18540*/  LDL R18, [R1+0xe38] ;  /* 0x000e380001127983 */ /* 0x000ea20000100800 */
[----:B0-----:R-:W-:-:S03]  /*18550*/  @P2 IMAD.MOV.U32 R155, RZ, RZ, R160 ;  /* 0x000000ffff9b2224 */ /* 0x001fc600078e00a0 */
[----:B------:R-:W-:Y:S04]  /*18560*/  STL [R1+0x218], R178 ;  /* 0x000218b201007387 */ /* 0x000fe80000100800 */
[----:B------:R-:W2:Y:S04]  /*18570*/  LDL R160, [R1+0xe2c] ;  /* 0x000e2c0001a07983 */ /* 0x000ea80000100800 */
[----:B------:R-:W2:Y:S04]  /*18580*/  LDL R177, [R1+0xe24] ;  /* 0x000e240001b17983 */ /* 0x000ea80000100800 */
[----:B------:R-:W2:Y:S01]  /*18590*/  LDL R175, [R1+0xe28] ;  /* 0x000e280001af7983 */ /* 0x000ea20000100800 */
[----:B---3--:R-:W-:-:S03]  /*185a0*/  @P2 IMAD.MOV.U32 R154, RZ, RZ, R159 ;  /* 0x000000ffff9a2224 */ /* 0x008fc600078e009f */
[----:B------:R-:W3:Y:S04]  /*185b0*/  LDL R159, [R1+0xe30] ;  /* 0x000e3000019f7983 */ /* 0x000ee80000100800 */
[----:B------:R0:W3:Y:S02]  /*185c0*/  @P2 LDG.E.U16 R169, desc[UR60][R154.64] ;  /* 0x0000003c9aa92981 */ /* 0x0000e4000c1e1500 */
[----:B0-----:R-:W-:Y:S01]  /*185d0*/  @P3 IMAD.MOV.U32 R154, RZ, RZ, R8 ;  /* 0x000000ffff9a3224 */ /* 0x001fe200078e0008 */
[----:B------:R-:W-:Y:S01]  /*185e0*/  ISETP.GT.AND P4, PT, R152, 0x88, PT ;  /* 0x000000889800780c */ /* 0x000fe20003f84270 */
[----:B------:R-:W3:Y:S01]  /*185f0*/  LDL R8, [R1+0xe20] ;  /* 0x000e200001087983 */ /* 0x000ee20000100800 */
[----:B------:R-:W-:-:S03]  /*18600*/  @P3 IMAD.MOV.U32 R155, RZ, RZ, R158 ;  /* 0x000000ffff9b3224 */ /* 0x000fc600078e009e */
[----:B------:R-:W3:Y:S04]  /*18610*/  LDL R158, [R1+0xe1c] ;  /* 0x000e1c00019e7983 */ /* 0x000ee80000100800 */
[----:B------:R4:W3:Y:S01]  /*18620*/  @P3 LDG.E.U16 R167, desc[UR60][R154.64] ;  /* 0x0000003c9aa73981 */ /* 0x0008e2000c1e1500 */
[----:B------:R-:W-:Y:S02]  /*18630*/  ISETP.GT.AND P1, PT, R152, 0x89, PT ;  /* 0x000000899800780c */ /* 0x000fe40003f24270 */
[----:B------:R-:W-:Y:S01]  /*18640*/  PRMT R244, RZ, 0x7610, R244 ;  /* 0x00007610fff47816 */ /* 0x000fe200000000f4 */
[----:B----4-:R-:W-:Y:S02]  /*18650*/  @P4 IMAD.MOV.U32 R155, RZ, RZ, R163 ;  /* 0x000000ffff9b4224 */ /* 0x010fe400078e00a3 */
[----:B--2---:R-:W-:-:S05]  /*18660*/  @P4 IMAD.MOV.U32 R154, RZ, RZ, R18 ;  /* 0x000000ffff9a4224 */ /* 0x004fca00078e0012 */
[----:B------:R0:W2:Y:S03]  /*18670*/  @P4 LDG.E.U16 R244, desc[UR60][R154.64] ;  /* 0x0000003c9af44981 */ /* 0x0000a6000c1e1500 */
[----:B0-----:R-:W-:Y:S01]  /*18680*/  @P1 IMAD.MOV.U32 R155, RZ, RZ, R160 ;  /* 0x000000ffff9b1224 */ /* 0x001fe200078e00a0 */
[----:B---3--:R0:W-:Y:S04]  /*18690*/  STL [R1+0x214], R169 ;  /* 0x000214a901007387 */ /* 0x0081e80000100800 */
[----:B0-----:R-:W3:Y:S04]  /*186a0*/  LDL R169, [R1+0xe14] ;  /* 0x000e140001a97983 */ /* 0x001ee80000100800 */
[----:B------:R0:W-:Y:S04]  /*186b0*/  STL [R1+0x210], R167 ;  /* 0x000210a701007387 */ /* 0x0001e80000100800 */
[----:B------:R-:W4:Y:S04]  /*186c0*/  LDL R163, [R1+0xe0c] ;  /* 0x000e0c0001a37983 */ /* 0x000f280000100800 */
[----:B------:R-:W2:Y:S04]  /*186d0*/  LDL R18, [R1+0xe10] ;  /* 0x000e100001127983 */ /* 0x000ea80000100800 */
[----:B0-----:R-:W4:Y:S01]  /*186e0*/  LDL R167, [R1+0xe18] ;  /* 0x000e180001a77983 */ /* 0x001f220000100800 */
[----:B------:R-:W-:-:S03]  /*186f0*/  @P1 IMAD.MOV.U32 R154, RZ, RZ, R159 ;  /* 0x000000ffff9a1224 */ /* 0x000fc600078e009f */
[----:B------:R-:W2:Y:S04]  /*18700*/  LDL R160, [R1+0xe04] ;  /* 0x000e040001a07983 */ /* 0x000ea80000100800 */
[----:B------:R-:W2:Y:S01]  /*18710*/  LDL R159, [R1+0xe08] ;  /* 0x000e0800019f7983 */ /* 0x000ea20000100800 */
[C---:B------:R-:W-:Y:S02]  /*18720*/  ISETP.GT.AND P0, PT, R152.reuse, 0x8a, PT ;  /* 0x0000008a9800780c */ /* 0x040fe40003f04270 */
[----:B------:R-:W-:Y:S02]  /*18730*/  PRMT R243, RZ, 0x7610, R243 ;  /* 0x00007610fff37816 */ /* 0x000fe400000000f3 */
[----:B------:R-:W-:Y:S02]  /*18740*/  ISETP.GT.AND P2, PT, R152, 0x8b, PT ;  /* 0x0000008b9800780c */ /* 0x000fe40003f44270 */
[----:B------:R-:W-:-:S02]  /*18750*/  PRMT R242, RZ, 0x7610, R242 ;  /* 0x00007610fff27816 */ /* 0x000fc400000000f2 */
[C---:B------:R-:W-:Y:S01]  /*18760*/  ISETP.GT.AND P3, PT, R152.reuse, 0x8c, PT ;  /* 0x0000008c9800780c */ /* 0x040fe20003f64270 */
[----:B------:R0:W2:Y:S01]  /*18770*/  @P1 LDG.E.U16 R243, desc[UR60][R154.64] ;  /* 0x0000003c9af31981 */ /* 0x0000a2000c1e1500 */
[C---:B------:R-:W-:Y:S02]  /*18780*/  ISETP.GT.AND P4, PT, R152.reuse, 0x8d, PT ;  /* 0x0000008d9800780c */ /* 0x040fe40003f84270 */
[----:B------:R-:W-:Y:S01]  /*18790*/  PRMT R241, RZ, 0x7610, R241 ;  /* 0x00007610fff17816 */ /* 0x000fe200000000f1 */
[----:B0-----:R-:W-:Y:S02]  /*187a0*/  @P0 IMAD.MOV.U32 R154, RZ, RZ, R175 ;  /* 0x000000ffff9a0224 */ /* 0x001fe400078e00af */
[----:B------:R-:W-:Y:S01]  /*187b0*/  @P0 IMAD.MOV.U32 R155, RZ, RZ, R177 ;  /* 0x000000ffff9b0224 */ /* 0x000fe200078e00b1 */
[----:B------:R-:W-:Y:S01]  /*187c0*/  PRMT R240, RZ, 0x7610, R240 ;  /* 0x00007610fff07816 */ /* 0x000fe200000000f0 */
[----:B------:R-:W2:Y:S04]  /*187d0*/  LDL R175, [R1+0xde4] ;  /* 0x000de40001af7983 */ /* 0x000ea80000100800 */
[----:B------:R0:W2:Y:S01]  /*187e0*/  @P0 LDG.E.U16 R242, desc[UR60][R154.64] ;  /* 0x0000003c9af20981 */ /* 0x0000a2000c1e1500 */
[----:B------:R-:W-:Y:S01]  /*187f0*/  ISETP.GT.AND P1, PT, R152, 0x8e, PT ;  /* 0x0000008e9800780c */ /* 0x000fe20003f24270 */
[----:B0-----:R-:W-:-:S02]  /*18800*/  @P2 IMAD.MOV.U32 R154, RZ, RZ, R8 ;  /* 0x000000ffff9a2224 */ /* 0x001fc400078e0008 */
[----:B------:R-:W-:Y:S01]  /*18810*/  @P2 IMAD.MOV.U32 R155, RZ, RZ, R158 ;  /* 0x000000ffff9b2224 */ /* 0x000fe200078e009e */
[----:B------:R-:W-:Y:S01]  /*18820*/  PRMT R239, RZ, 0x7610, R239 ;  /* 0x00007610ffef7816 */ /* 0x000fe200000000ef */
[----:B------:R-:W2:Y:S04]  /*18830*/  LDL R158, [R1+0xdfc] ;  /* 0x000dfc00019e7983 */ /* 0x000ea80000100800 */
[----:B------:R3:W2:Y:S01]  /*18840*/  @P2 LDG.E.U16 R241, desc[UR60][R154.64] ;  /* 0x0000003c9af12981 */ /* 0x0006a2000c1e1500 */
[----:B------:R-:W-:-:S03]  /*18850*/  PRMT R166, RZ, 0x7610, R166 ;  /* 0x00007610ffa67816 */ /* 0x000fc600000000a6 */
[----:B------:R-:W2:Y:S01]  /*18860*/  LDL R8, [R1+0xe00] ;  /* 0x000e000001087983 */ /* 0x000ea20000100800 */
[----:B---3--:R-:W-:Y:S01]  /*18870*/  @P3 IMAD.MOV.U32 R155, RZ, RZ, R169 ;  /* 0x000000ffff9b3224 */ /* 0x008fe200078e00a9 */
[C---:B------:R-:W-:Y:S02]  /*18880*/  ISETP.GT.AND P0, PT, R152.reuse, 0x8f, PT ;  /* 0x0000008f9800780c */ /* 0x040fe40003f04270 */
[----:B------:R-:W3:Y:S01]  /*18890*/  LDL R169, [R1+0xde8] ;  /* 0x000de80001a97983 */ /* 0x000ee20000100800 */
[----:B----4-:R-:W-:Y:S01]  /*188a0*/  @P3 IMAD.MOV.U32 R154, RZ, RZ, R167 ;  /* 0x000000ffff9a3224 */ /* 0x010fe200078e00a7 */
[----:B------:R-:W-:Y:S02]  /*188b0*/  ISETP.GT.AND P2, PT, R152, 0x90, PT ;  /* 0x000000909800780c */ /* 0x000fe40003f44270 */
[----:B------:R-:W4:Y:S04]  /*188c0*/  LDL R167, [R1+0xddc] ;  /* 0x000ddc0001a77983 */ /* 0x000f280000100800 */
[----:B------:R2:W4:Y:S02]  /*188d0*/  @P3 LDG.E.U16 R240, desc[UR60][R154.64] ;  /* 0x0000003c9af03981 */ /* 0x000524000c1e1500 */
[----:B--2---:R-:W-:-:S02]  /*188e0*/  @P4 IMAD.MOV.U32 R154, RZ, RZ, R18 ;  /* 0x000000ffff9a4224 */ /* 0x004fc400078e0012 */
[----:B------:R-:W-:Y:S01]  /*188f0*/  @P4 IMAD.MOV.U32 R155, RZ, RZ, R163 ;  /* 0x000000ffff9b4224 */ /* 0x000fe200078e00a3 */
[----:B------:R-:W2:Y:S04]  /*18900*/  LDL R18, [R1+0xdf8] ;  /* 0x000df80001127983 */ /* 0x000ea80000100800 */
[----:B------:R0:W4:Y:S04]  /*18910*/  @P4 LDG.E.U16 R239, desc[UR60][R154.64] ;  /* 0x0000003c9aef4981 */ /* 0x000128000c1e1500 */
[----:B------:R-:W3:Y:S01]  /*18920*/  LDL R163, [R1+0xdf4] ;  /* 0x000df40001a37983 */ /* 0x000ee20000100800 */
[----:B0-----:R-:W-:-:S02]  /*18930*/  @P1 IMAD.MOV.U32 R154, RZ, RZ, R159 ;  /* 0x000000ffff9a1224 */ /* 0x001fc400078e009f */
[----:B------:R-:W-:Y:S01]  /*18940*/  @P1 IMAD.MOV.U32 R155, RZ, RZ, R160 ;  /* 0x000000ffff9b1224 */ /* 0x000fe200078e00a0 */
[----:B------:R-:W4:Y:S04]  /*18950*/  LDL R159, [R1+0xdf0] ;  /* 0x000df000019f7983 */ /* 0x000f280000100800 */
[----:B------:R0:W4:Y:S04]  /*18960*/  @P1 LDG.E.U16 R166, desc[UR60][R154.64] ;  /* 0x0000003c9aa61981 */ /* 0x000128000c1e1500 */
[----:B------:R-:W4:Y:S01]  /*18970*/  LDL R160, [R1+0xdec] ;  /* 0x000dec0001a07983 */ /* 0x000f220000100800 */
[----:B------:R-:W-:-:S02]  /*18980*/  PRMT R176, RZ, 0x7610, R176 ;  /* 0x00007610ffb07816 */ /* 0x000fc400000000b0 */
[----:B------:R-:W-:Y:S01]  /*18990*/  ISETP.GT.AND P3, PT, R152, 0x91, PT ;  /* 0x000000919800780c */ /* 0x000fe20003f64270 */
[----:B0-----:R-:W-:Y:S01]  /*189a0*/  @P0 IMAD.MOV.U32 R155, RZ, RZ, R158 ;  /* 0x000000ffff9b0224 */ /* 0x001fe200078e009e */
[----:B------:R-:W-:Y:S01]  /*189b0*/  PRMT R238, RZ, 0x7610, R238 ;  /* 0x00007610ffee7816 */ /* 0x000fe200000000ee */
[----:B------:R-:W-:-:S05]  /*189c0*/  @P0 IMAD.MOV.U32 R154, RZ, RZ, R8 ;  /* 0x000000ffff9a0224 */ /* 0x000fca00078e0008 */
[----:B------:R2:W4:Y:S02]  /*189d0*/  @P0 LDG.E.U16 R176, desc[UR60][R154.64] ;  /* 0x0000003c9ab00981 */ /* 0x000524000c1e1500 */
[----:B--2---:R-:W-:Y:S02]  /*189e0*/  @P2 IMAD.MOV.U32 R154, RZ, RZ, R18 ;  /* 0x000000ffff9a2224 */ /* 0x004fe400078e0012 */
[----:B---3--:R-:W-:-:S05]  /*189f0*/  @P2 IMAD.MOV.U32 R155, RZ, RZ, R163 ;  /* 0x000000ffff9b2224 */ /* 0x008fca00078e00a3 */
[----:B------:R0:W2:Y:S04]  /*18a00*/  @P2 LDG.E.U16 R238, desc[UR60][R154.64] ;  /* 0x0000003c9aee2981 */ /* 0x0000a8000c1e1500 */
[----:B----4-:R1:W-:Y:S04]  /*18a10*/  STL [R1+0x20c], R166 ;  /* 0x00020ca601007387 */ /* 0x0103e80000100800 */
[----:B------:R-:W3:Y:S04]  /*18a20*/  LDL R158, [R1+0xdd4] ;  /* 0x000dd400019e7983 */ /* 0x000ee80000100800 */
[----:B------:R-:W4:Y:S04]  /*18a30*/  LDL R8, [R1+0xdd8] ;  /* 0x000dd80001087983 */ /* 0x000f280000100800 */
[----:B-1----:R-:W2:Y:S04]  /*18a40*/  LDL R166, [R1+0xde0] ;  /* 0x000de00001a67983 */ /* 0x002ea80000100800 */
[----:B------:R-:W3:Y:S04]  /*18a50*/  LDL R163, [R1+0xdcc] ;  /* 0x000dcc0001a37983 */ /* 0x000ee80000100800 */
[----:B------:R-:W3:Y:S01]  /*18a60*/  LDL R18, [R1+0xdd0] ;  /* 0x000dd00001127983 */ /* 0x000ee20000100800 */
        /* <DEDUP_REMOVED lines=8> */
[C---:B------:R-:W-:Y:S01]  /*18af0*/  ISETP.GT.AND P0, PT, R152.reuse, 0x94, PT ;  /* 0x000000949800780c */ /* 0x040fe20003f04270 */
[----:B------:R0:W3:Y:S01]  /*18b00*/  @P3 LDG.E.U16 R237, desc[UR60][R154.64] ;  /* 0x0000003c9aed3981 */ /* 0x0000e2000c1e1500 */
[----:B------:R-:W-:Y:S02]  /*18b10*/  PRMT R235, RZ, 0x7610, R235 ;  /* 0x00007610ffeb7816 */ /* 0x000fe400000000eb */
[----:B------:R-:W-:Y:S01]  /*18b20*/  ISETP.GT.AND P2, PT, R152, 0x95, PT ;  /* 0x000000959800780c */ /* 0x000fe20003f44270 */
[----:B0-----:R-:W-:Y:S02]  /*18b30*/  @P4 IMAD.MOV.U32 R154, RZ, RZ, R169 ;  /* 0x000000ffff9a4224 */ /* 0x001fe400078e00a9 */
[----:B------:R-:W-:-:S05]  /*18b40*/  @P4 IMAD.MOV.U32 R155, RZ, RZ, R175 ;  /* 0x000000ffff9b4224 */ /* 0x000fca00078e00af */
[----:B------:R0:W3:Y:S01]  /*18b50*/  @P4 LDG.E.U16 R236, desc[UR60][R154.64] ;  /* 0x0000003c9aec4981 */ /* 0x0000e2000c1e1500 */
[----:B------:R-:W-:Y:S02]  /*18b60*/  PRMT R234, RZ, 0x7610, R234 ;  /* 0x00007610ffea7816 */ /* 0x000fe400000000ea */
[----:B------:R-:W-:Y:S01]  /*18b70*/  ISETP.GT.AND P3, PT, R152, 0x96, PT ;  /* 0x000000969800780c */ /* 0x000fe20003f64270 */
[----:B0-----:R-:W-:Y:S01]  /*18b80*/  @P1 IMAD.MOV.U32 R155, RZ, RZ, R167 ;  /* 0x000000ffff9b1224 */ /* 0x001fe200078e00a7 */
[----:B------:R-:W-:Y:S01]  /*18b90*/  PRMT R233, RZ, 0x7610, R233 ;  /* 0x00007610ffe97816 */ /* 0x000fe200000000e9 */
[----:B------:R-:W3:Y:S01]  /*18ba0*/  LDL R167, [R1+0xdbc] ;  /* 0x000dbc0001a77983 */ /* 0x000ee20000100800 */
[----:B------:R-:W-:Y:S01]  /*18bb0*/  PRMT R168, RZ, 0x7610, R168 ;  /* 0x00007610ffa87816 */ /* 0x000fe200000000a8 */
[----:B--2---:R-:W-:Y:S02]  /*18bc0*/  @P1 IMAD.MOV.U32 R154, RZ, RZ, R166 ;  /* 0x000000ffff9a1224 */ /* 0x004fe400078e00a6 */
[----:B------:R-:W2:Y:S04]  /*18bd0*/  LDL R166, [R1+0xdc0] ;  /* 0x000dc00001a67983 */ /* 0x000ea80000100800 */
[----:B------:R4:W2:Y:S02]  /*18be0*/  @P1 LDG.E.U16 R235, desc[UR60][R154.64] ;  /* 0x0000003c9aeb1981 */ /* 0x0008a4000c1e1500 */
[----:B----4-:R-:W-:-:S02]  /*18bf0*/  @P0 IMAD.MOV.U32 R154, RZ, RZ, R8 ;  /* 0x000000ffff9a0224 */ /* 0x010fc400078e0008 */
[----:B---3--:R-:W-:Y:S01]  /*18c00*/  @P0 IMAD.MOV.U32 R155, RZ, RZ, R158 ;  /* 0x000000ffff9b0224 */ /* 0x008fe200078e009e */
[----:B------:R-:W3:Y:S04]  /*18c10*/  LDL R8, [R1+0xdb8] ;  /* 0x000db80001087983 */ /* 0x000ee80000100800 */
[----:B------:R0:W4:Y:S04]  /*18c20*/  @P0 LDG.E.U16 R234, desc[UR60][R154.64] ;  /* 0x0000003c9aea0981 */ /* 0x000128000c1e1500 */
[----:B------:R-:W4:Y:S01]  /*18c30*/  LDL R158, [R1+0xdb4] ;  /* 0x000db400019e7983 */ /* 0x000f220000100800 */
[----:B0-----:R-:W-:-:S02]  /*18c40*/  @P2 IMAD.MOV.U32 R154, RZ, RZ, R18 ;  /* 0x000000ffff9a2224 */ /* 0x001fc400078e0012 */
[----:B------:R-:W-:-:S05]  /*18c50*/  @P2 IMAD.MOV.U32 R155, RZ, RZ, R163 ;  /* 0x000000ffff9b2224 */ /* 0x000fca00078e00a3 */
[----:B------:R0:W4:Y:S02]  /*18c60*/  @P2 LDG.E.U16 R233, desc[UR60][R154.64] ;  /* 0x0000003c9ae92981 */ /* 0x000124000c1e1500 */
[----:B0-----:R-:W-:Y:S02]  /*18c70*/  @P3 IMAD.MOV.U32 R154, RZ, RZ, R159 ;  /* 0x000000ffff9a3224 */ /* 0x001fe400078e009f */
[----:B------:R-:W-:-:S05]  /*18c80*/  @P3 IMAD.MOV.U32 R155, RZ, RZ, R160 ;  /* 0x000000ffff9b3224 */ /* 0x000fca00078e00a0 */
[----:B------:R0:W4:Y:S04]  /*18c90*/  @P3 LDG.E.U16 R168, desc[UR60][R154.64] ;  /* 0x0000003c9aa83981 */ /* 0x000128000c1e1500 */
[----:B------:R-:W-:Y:S04]  /*18ca0*/  STL [R1+0x208], R176 ;  /* 0x000208b001007387 */ /* 0x000fe80000100800 */
[----:B------:R-:W4:Y:S04]  /*18cb0*/  LDL R163, [R1+0xdac] ;  /* 0x000dac0001a37983 */ /* 0x000f280000100800 */
[----:B------:R-:W4:Y:S01]  /*18cc0*/  LDL R18, [R1+0xdb0] ;  /* 0x000db00001127983 */ /* 0x000f220000100800 */
[----:B------:R-:W-:-:S03]  /*18cd0*/  ISETP.GT.AND P4, PT, R152, 0x97, PT ;  /* 0x000000979800780c */ /* 0x000fc60003f84270 */
[----:B------:R-:W4:Y:S04]  /*18ce0*/  LDL R169, [R1+0xda4] ;  /* 0x000da40001a97983 */ /* 0x000f280000100800 */
[----:B------:R-:W4:Y:S01]  /*18cf0*/  LDL R159, [R1+0xda8] ;  /* 0x000da800019f7983 */ /* 0x000f220000100800 */
[----:B------:R-:W-:-:S03]  /*18d00*/  ISETP.GT.AND P1, PT, R152, 0x98, PT ;  /* 0x000000989800780c */ /* 0x000fc60003f24270 */
[----:B------:R-:W4:Y:S01]  /*18d10*/  LDL R160, [R1+0xda0] ;  /* 0x000da00001a07983 */ /* 0x000f220000100800 */
[----:B------:R-:W-:Y:S01]  /*18d20*/  PRMT R173, RZ, 0x7610, R173 ;  /* 0x00007610ffad7816 */ /* 0x000fe200000000ad */
[----:B0-----:R-:W-:Y:S01]  /*18d30*/  @P4 IMAD.MOV.U32 R155, RZ, RZ, R167 ;  /* 0x000000ffff9b4224 */ /* 0x001fe200078e00a7 */
[----:B------:R-:W-:Y:S02]  /*18d40*/  ISETP.GT.AND P0, PT, R152, 0x99, PT ;  /* 0x000000999800780c */ /* 0x000fe40003f04270 */
[----:B------:R-:W-:Y:S01]  /*18d50*/  PRMT R232, RZ, 0x7610, R232 ;  /* 0x00007610ffe87816 */ /* 0x000fe200000000e8 */
[----:B--2---:R-:W-:-:S05]  /*18d60*/  @P4 IMAD.MOV.U32 R154, RZ, RZ, R166 ;  /* 0x000000ffff9a4224 */ /* 0x004fca00078e00a6 */
[----:B------:R3:W2:Y:S02]  /*18d70*/  @P4 LDG.E.U16 R173, desc[UR60][R154.64] ;  /* 0x0000003c9aad4981 */ /* 0x0006a4000c1e1500 */
[----:B---3--:R-:W-:Y:S02]  /*18d80*/  @P1 IMAD.MOV.U32 R154, RZ, RZ, R8 ;  /* 0x000000ffff9a1224 */ /* 0x008fe400078e0008 */
[----:B----4-:R-:W-:-:S05]  /*18d90*/  @P1 IMAD.MOV.U32 R155, RZ, RZ, R158 ;  /* 0x000000ffff9b1224 */ /* 0x010fca00078e009e */
[----:B------:R0:W3:Y:S04]  /*18da0*/  @P1 LDG.E.U16 R232, desc[UR60][R154.64] ;  /* 0x0000003c9ae81981 */ /* 0x0000e8000c1e1500 */
[----:B------:R1:W-:Y:S04]  /*18db0*/  STL [R1+0x204], R168 ;  /* 0x000204a801007387 */ /* 0x0003e80000100800 */
[----:B------:R-:W4:Y:S04]  /*18dc0*/  LDL R167, [R1+0xd94] ;  /* 0x000d940001a77983 */ /* 0x000f280000100800 */
[----:B------:R-:W3:Y:S04]  /*18dd0*/  LDL R166, [R1+0xd98] ;  /* 0x000d980001a67983 */ /* 0x000ee80000100800 */
[----:B-1----:R-:W4:Y:S04]  /*18de0*/  LDL R168, [R1+0xd9c] ;  /* 0x000d9c0001a87983 */ /* 0x002f280000100800 */
        /* <DEDUP_REMOVED lines=9> */
[C---:B------:R-:W-:Y:S02]  /*18e80*/  ISETP.GT.AND P4, PT, R152.reuse, 0x9c, PT ;  /* 0x0000009c9800780c */ /* 0x040fe40003f84270 */
[----:B------:R0:W3:Y:S01]  /*18e90*/  @P0 LDG.E.U16 R231, desc[UR60][R154.64] ;  /* 0x0000003c9ae70981 */ /* 0x0000e2000c1e1500 */
[----:B------:R-:W-:Y:S02]  /*18ea0*/  PRMT R230, RZ, 0x7610, R230 ;  /* 0x00007610ffe67816 */ /* 0x000fe400000000e6 */
[----:B------:R-:W-:Y:S02]  /*18eb0*/  PRMT R229, RZ, 0x7610, R229 ;  /* 0x00007610ffe57816 */ /* 0x000fe400000000e5 */
[C---:B------:R-:W-:Y:S01]  /*18ec0*/  ISETP.GT.AND P1, PT, R152.reuse, 0x9d, PT ;  /* 0x0000009d9800780c */ /* 0x040fe20003f24270 */
[----:B0-----:R-:W-:Y:S02]  /*18ed0*/  @P2 IMAD.MOV.U32 R154, RZ, RZ, R159 ;  /* 0x000000ffff9a2224 */ /* 0x001fe400078e009f */
[----:B------:R-:W-:Y:S01]  /*18ee0*/  @P2 IMAD.MOV.U32 R155, RZ, RZ, R169 ;  /* 0x000000ffff9b2224 */ /* 0x000fe200078e00a9 */
[----:B------:R-:W-:Y:S01]  /*18ef0*/  PRMT R228, RZ, 0x7610, R228 ;  /* 0x00007610ffe47816 */ /* 0x000fe200000000e4 */
[----:B------:R-:W3:Y:S04]  /*18f00*/  LDL R159, [R1+0xd80] ;  /* 0x000d8000019f7983 */ /* 0x000ee80000100800 */
[----:B------:R0:W3:Y:S01]  /*18f10*/  @P2 LDG.E.U16 R230, desc[UR60][R154.64] ;  /* 0x0000003c9ae62981 */ /* 0x0000e2000c1e1500 */
[----:B------:R-:W-:Y:S01]  /*18f20*/  ISETP.GT.AND P0, PT, R152, 0x9e, PT ;  /* 0x0000009e9800780c */ /* 0x000fe20003f04270 */
[----:B0-----:R-:W-:Y:S01]  /*18f30*/  @P3 IMAD.MOV.U32 R154, RZ, RZ, R160 ;  /* 0x000000ffff9a3224 */ /* 0x001fe200078e00a0 */
[----:B------:R-:W-:Y:S01]  /*18f40*/  PRMT R227, RZ, 0x7610, R227 ;  /* 0x00007610ffe37816 */ /* 0x000fe200000000e3 */
[----:B------:R-:W3:Y:S01]  /*18f50*/  LDL R160, [R1+0xd7c] ;  /* 0x000d7c0001a07983 */ /* 0x000ee20000100800 */
[----:B------:R-:W-:-:S03]  /*18f60*/  PRMT R162, RZ, 0x7610, R162 ;  /* 0x00007610ffa27816 */ /* 0x000fc600000000a2 */
[----:B--2---:R0:W-:Y:S04]  /*18f70*/  STL [R1+0x200], R173 ;  /* 0x000200ad01007387 */ /* 0x0041e80000100800 */
[----:B------:R-:W2:Y:S04]  /*18f80*/  LDL R169, [R1+0xd78] ;  /* 0x000d780001a97983 */ /* 0x000ea80000100800 */
[----:B0-----:R-:W2:Y:S01]  /*18f90*/  LDL R173, [R1+0xd74] ;  /* 0x000d740001ad7983 */ /* 0x001ea20000100800 */
[----:B----4-:R-:W-:Y:S01]  /*18fa0*/  @P3 IMAD.MOV.U32 R155, RZ, RZ, R168 ;  /* 0x000000ffff9b3224 */ /* 0x010fe200078e00a8 */
[----:B------:R-:W-:-:S02]  /*18fb0*/  ISETP.GT.AND P2, PT, R152, 0x9f, PT ;  /* 0x0000009f9800780c */ /* 0x000fc40003f44270 */
[----:B------:R-:W4:Y:S04]  /*18fc0*/  LDL R168, [R1+0xd5c] ;  /* 0x000d5c0001a87983 */ /* 0x000f280000100800 */
[----:B------:R3:W4:Y:S02]  /*18fd0*/  @P3 LDG.E.U16 R229, desc[UR60][R154.64] ;  /* 0x0000003c9ae53981 */ /* 0x000724000c1e1500 */
[----:B---3--:R-:W-:Y:S02]  /*18fe0*/  @P4 IMAD.MOV.U32 R154, RZ, RZ, R166 ;  /* 0x000000ffff9a4224 */ /* 0x008fe400078e00a6 */
[----:B------:R-:W-:Y:S01]  /*18ff0*/  @P4 IMAD.MOV.U32 R155, RZ, RZ, R167 ;  /* 0x000000ffff9b4224 */ /* 0x000fe200078e00a7 */
[----:B------:R-:W-:Y:S01]  /*19000*/  ISETP.GT.AND P3, PT, R152, 0xa0, PT ;  /* 0x000000a09800780c */ /* 0x000fe20003f64270 */
[----:B------:R-:W3:Y:S04]  /*19010*/  LDL R167, [R1+0xd60] ;  /* 0x000d600001a77983 */ /* 0x000ee80000100800 */
[----:B------:R0:W4:Y:S02]  /*19020*/  @P4 LDG.E.U16 R228, desc[UR60][R154.64] ;  /* 0x0000003c9ae44981 */ /* 0x000124000c1e1500 */
[----:B0-----:R-:W-:-:S02]  /*19030*/  @P1 IMAD.MOV.U32 R154, RZ, RZ, R8 ;  /* 0x000000ffff9a1224 */ /* 0x001fc400078e0008 */
[----:B------:R-:W-:Y:S01]  /*19040*/  @P1 IMAD.MOV.U32 R155, RZ, RZ, R158 ;  /* 0x000000ffff9b1224 */ /* 0x000fe200078e009e */
[----:B------:R-:W3:Y:S04]  /*19050*/  LDL R8, [R1+0xd70] ;  /* 0x000d700001087983 */ /* 0x000ee80000100800 */
[----:B------:R0:W4:Y:S04]  /*19060*/  @P1 LDG.E.U16 R227, desc[UR60][R154.64] ;  /* 0x0000003c9ae31981 */ /* 0x000128000c1e1500 */
[----:B------:R-:W4:Y:S01]  /*19070*/  LDL R158, [R1+0xd6c] ;  /* 0x000d6c00019e7983 */ /* 0x000f220000100800 */
[----:B0-----:R-:W-:-:S02]  /*19080*/  @P0 IMAD.MOV.U32 R154, RZ, RZ, R18 ;  /* 0x000000ffff9a0224 */ /* 0x001fc400078e0012 */
[----:B------:R-:W-:Y:S01]  /*19090*/  @P0 IMAD.MOV.U32 R155, RZ, RZ, R163 ;  /* 0x000000ffff9b0224 */ /* 0x000fe200078e00a3 */
[----:B------:R-:W4:Y:S04]  /*190a0*/  LDL R18, [R1+0xd68] ;  /* 0x000d680001127983 */ /* 0x000f280000100800 */
[----:B------:R0:W4:Y:S04]  /*190b0*/  @P0 LDG.E.U16 R162, desc[UR60][R154.64] ;  /* 0x0000003c9aa20981 */ /* 0x000128000c1e1500 */
[----:B------:R-:W4:Y:S01]  /*190c0*/  LDL R163, [R1+0xd64] ;  /* 0x000d640001a37983 */ /* 0x000f220000100800 */
[----:B------:R-:W-:-:S02]  /*190d0*/  ISETP.GT.AND P4, PT, R152, 0xa1, PT ;  /* 0x000000a19800780c */ /* 0x000fc40003f84270 */
[----:B------:R-:W-:Y:S01]  /*190e0*/  PRMT R174, RZ, 0x7610, R174 ;  /* 0x00007610ffae7816 */ /* 0x000fe200000000ae */
[----:B0-----:R-:W-:Y:S02]  /*190f0*/  @P2 IMAD.MOV.U32 R154, RZ, RZ, R159 ;  /* 0x000000ffff9a2224 */ /* 0x001fe400078e009f */
[----:B------:R-:W-:Y:S01]  /*19100*/  @P2 IMAD.MOV.U32 R155, RZ, RZ, R160 ;  /* 0x000000ffff9b2224 */ /* 0x000fe200078e00a0 */
[----:B------:R-:W-:-:S04]  /*19110*/  PRMT R226, RZ, 0x7610, R226 ;  /* 0x00007610ffe27816 */ /* 0x000fc800000000e2 */
[----:B------:R2:W4:Y:S02]  /*19120*/  @P2 LDG.E.U16 R174, desc[UR60][R154.64] ;  /* 0x0000003c9aae2981 */ /* 0x000524000c1e1500 */
[----:B--2---:R-:W-:Y:S02]  /*19130*/  @P3 IMAD.MOV.U32 R154, RZ, RZ, R169 ;  /* 0x000000ffff9a3224 */ /* 0x004fe400078e00a9 */
[----:B------:R-:W-:-:S05]  /*19140*/  @P3 IMAD.MOV.U32 R155, RZ, RZ, R173 ;  /* 0x000000ffff9b3224 */ /* 0x000fca00078e00ad */
[----:B------:R3:W2:Y:S02]  /*19150*/  @P3 LDG.E.U16 R226, desc[UR60][R154.64] ;  /* 0x0000003c9ae23981 */ /* 0x0006a4000c1e1500 */
[----:B---3--:R-:W-:Y:S02]  /*19160*/  @P4 IMAD.MOV.U32 R154, RZ, RZ, R8 ;  /* 0x000000ffff9a4224 */ /* 0x008fe400078e0008 */
[----:B----4-:R-:W-:Y:S01]  /*19170*/  @P4 IMAD.MOV.U32 R155, RZ, RZ, R158 ;  /* 0x000000ffff9b4224 */ /* 0x010fe200078e009e */
[----:B------:R0:W-:Y:S04]  /*19180*/  STL [R1+0x1fc], R162 ;  /* 0x0001fca201007387 */ /* 0x0001e80000100800 */
[----:B------:R-:W3:Y:S04]  /*19190*/  LDL R160, [R1+0xd58] ;  /* 0x000d580001a07983 */ /* 0x000ee80000100800 */
[----:B------:R-:W4:Y:S04]  /*191a0*/  LDL R166, [R1+0xd4c] ;  /* 0x000d4c0001a67983 */ /* 0x000f280000100800 */
[----:B0-----:R-:W2:Y:S04]  /*191b0*/  LDL R162, [R1+0xd54] ;  /* 0x000d540001a27983 */ /* 0x001ea80000100800 */
[----:B------:R-:W4:Y:S04]  /*191c0*/  LDL R159, [R1+0xd50] ;  /* 0x000d5000019f7983 */ /* 0x000f280000100800 */
[----:B------:R-:W4:Y:S04]  /*191d0*/  LDL R158, [R1+0xd44] ;  /* 0x000d4400019e7983 */ /* 0x000f280000100800 */
[----:B------:R-:W4:Y:S01]  /*191e0*/  LDL R8, [R1+0xd48] ;  /* 0x000d480001087983 */ /* 0x000f220000100800 */
[----:B------:R-:W-:-:S02]  /*191f0*/  ISETP.GT.AND P1, PT, R152, 0xa2, PT ;  /* 0x000000a29800780c */ /* 0x000fc40003f24270 */
[----:B------:R-:W-:Y:S01]  /*19200*/  PRMT R225, RZ, 0x7610, R225 ;  /* 0x00007610ffe17816 */ /* 0x000fe200000000e1 */
[----:B------:R-:W4:Y:S01]  /*19210*/  LDL R169, [R1+0xd2c] ;  /* 0x000d2c0001a97983 */ /* 0x000f220000100800 */
[C---:B------:R-:W-:Y:S02]  /*19220*/  ISETP.GT.AND P0, PT, R152.reuse, 0xa3, PT ;  /* 0x000000a39800780c */ /* 0x040fe40003f04270 */
[----:B------:R-:W-:Y:S02]  /*19230*/  PRMT R223, RZ, 0x7610, R223 ;  /* 0x00007610ffdf7816 */ /* 0x000fe400000000df */
[----:B------:R0:W4:Y:S01]  /*19240*/  @P4 LDG.E.U16 R225, desc[UR60][R154.64] ;  /* 0x0000003c9ae14981 */ /* 0x000122000c1e1500 */
[C---:B------:R-:W-:Y:S02]  /*19250*/  ISETP.GT.AND P2, PT, R152.reuse, 0xa4, PT ;  /* 0x000000a49800780c */ /* 0x040fe40003f44270 */
[----:B------:R-:W-:Y:S02]  /*19260*/  PRMT R221, RZ, 0x7610, R221 ;  /* 0x00007610ffdd7816 */ /* 0x000fe400000000dd */
[----:B------:R-:W-:Y:S01]  /*19270*/  ISETP.GT.AND P3, PT, R152, 0xa5, PT ;  /* 0x000000a59800780c */ /* 0x000fe20003f64270 */
[----:B0-----:R-:W-:-:S02]  /*19280*/  @P1 IMAD.MOV.U32 R154, RZ, RZ, R18 ;  /* 0x000000ffff9a1224 */ /* 0x001fc400078e0012 */
[----:B------:R-:W-:Y:S01]  /*19290*/  @P1 IMAD.MOV.U32 R155, RZ, RZ, R163 ;  /* 0x000000ffff9b1224 */ /* 0x000fe200078e00a3 */
[----:B------:R-:W-:Y:S01]  /*192a0*/  ISETP.GT.AND P4, PT, R152, 0xa6, PT ;  /* 0x000000a69800780c */ /* 0x000fe20003f84270 */
[----:B------:R-:W4:Y:S04]  /*192b0*/  LDL R18, [R1+0xd40] ;  /* 0x000d400001127983 */ /* 0x000f280000100800 */
[----:B------:R0:W4:Y:S01]  /*192c0*/  @P1 LDG.E.U16 R223, desc[UR60][R154.64] ;  /* 0x0000003c9adf1981 */ /* 0x000122000c1e1500 */
[----:B------:R-:W-:Y:S02]  /*192d0*/  PRMT R219, RZ, 0x7610, R219 ;  /* 0x00007610ffdb7816 */ /* 0x000fe400000000db */
[----:B------:R-:W-:Y:S01]  /*192e0*/  PRMT R217, RZ, 0x7610, R217 ;  /* 0x00007610ffd97816 */ /* 0x000fe200000000d9 */
[----:B------:R-:W4:Y:S01]  /*192f0*/  LDL R163, [R1+0xd3c] ;  /* 0x000d3c0001a37983 */ /* 0x000f220000100800 */
[----:B0-----:R-:W-:-:S02]  /*19300*/  @P0 IMAD.MOV.U32 R154, RZ, RZ, R167 ;  /* 0x000000ffff9a0224 */ /* 0x001fc400078e00a7 */
[----:B------:R-:W-:Y:S01]  /*19310*/  @P0 IMAD.MOV.U32 R155, RZ, RZ, R168 ;  /* 0x000000ffff9b0224 */ /* 0x000fe200078e00a8 */
[----:B------:R-:W-:Y:S01]  /*19320*/  PRMT R164, RZ, 0x7610, R164 ;  /* 0x00007610ffa47816 */ /* 0x000fe200000000a4 */
[----:B------:R-:W4:Y:S04]  /*19330*/  LDL R168, [R1+0xd30] ;  /* 0x000d300001a87983 */ /* 0x000f280000100800 */
[----:B------:R3:W4:Y:S01]  /*19340*/  @P0 LDG.E.U16 R221, desc[UR60][R154.64] ;  /* 0x0000003c9add0981 */ /* 0x000722000c1e1500 */
[----:B------:R-:W-:-:S03]  /*19350*/  ISETP.GT.AND P1, PT, R152, 0xa7, PT ;  /* 0x000000a79800780c */ /* 0x000fc60003f24270 */
[----:B------:R-:W4:Y:S01]  /*19360*/  LDL R167, [R1+0xd24] ;  /* 0x000d240001a77983 */ /* 0x000f220000100800 */
[----:B---3--:R-:W-:-:S03]  /*19370*/  @P2 IMAD.MOV.U32 R154, RZ, RZ, R160 ;  /* 0x000000ffff9a2224 */ /* 0x008fc600078e00a0 */
[----:B------:R-:W3:Y:S01]  /*19380*/  LDL R160, [R1+0xd38] ;  /* 0x000d380001a07983 */ /* 0x000ee20000100800 */
[----:B--2---:R-:W-:-:S03]  /*19390*/  @P2 IMAD.MOV.U32 R155, RZ, RZ, R162 ;  /* 0x000000ffff9b2224 */ /* 0x004fc600078e00a2 */
[----:B------:R-:W2:Y:S04]  /*193a0*/  LDL R162, [R1+0xd34] ;  /* 0x000d340001a27983 */ /* 0x000ea80000100800 */
[----:B------:R4:W2:Y:S02]  /*193b0*/  @P2 LDG.E.U16 R219, desc[UR60][R154.64] ;  /* 0x0000003c9adb2981 */ /* 0x0008a4000c1e1500 */
[----:B----4-:R-:W-:Y:S02]  /*193c0*/  @P3 IMAD.MOV.U32 R154, RZ, RZ, R159 ;  /* 0x000000ffff9a3224 */ /* 0x010fe400078e009f */
[----:B------:R-:W-:Y:S01]  /*193d0*/  @P3 IMAD.MOV.U32 R155, RZ, RZ, R166 ;  /* 0x000000ffff9b3224 */ /* 0x000fe200078e00a6 */
[----:B------:R-:W4:Y:S04]  /*193e0*/  LDL R159, [R1+0xd28] ;  /* 0x000d2800019f7983 */ /* 0x000f280000100800 */
[----:B------:R0:W4:Y:S02]  /*193f0*/  @P3 LDG.E.U16 R217, desc[UR60][R154.64] ;  /* 0x0000003c9ad93981 */ /* 0x000124000c1e1500 */
[----:B0-----:R-:W-:-:S02]  /*19400*/  @P4 IMAD.MOV.U32 R154, RZ, RZ, R8 ;  /* 0x000000ffff9a4224 */ /* 0x001fc400078e0008 */
[----:B------:R-:W-:-:S05]  /*19410*/  @P4 IMAD.MOV.U32 R155, RZ, RZ, R158 ;  /* 0x000000ffff9b4224 */ /* 0x000fca00078e009e */
[----:B------:R0:W4:Y:S01]  /*19420*/  @P4 LDG.E.U16 R164, desc[UR60][R154.64] ;  /* 0x0000003c9aa44981 */ /* 0x000122000c1e1500 */
[----:B------:R-:W-:-:S03]  /*19430*/  ISETP.GT.AND P0, PT, R152, 0xa8, PT ;  /* 0x000000a89800780c */ /* 0x000fc60003f04270 */
[----:B------:R-:W-:Y:S04]  /*19440*/  STL [R1+0x1f8], R174 ;  /* 0x0001f8ae01007387 */ /* 0x000fe80000100800 */
[----:B------:R-:W4:Y:S04]  /*19450*/  LDL R158, [R1+0xd1c] ;  /* 0x000d1c00019e7983 */ /* 0x000f280000100800 */
[----:B------:R-:W4:Y:S01]  /*19460*/  LDL R8, [R1+0xd20] ;  /* 0x000d200001087983 */ /* 0x000f220000100800 */
[----:B------:R-:W-:Y:S01]  /*19470*/  PRMT R171, RZ, 0x7610, R171 ;  /* 0x00007610ffab7816 */ /* 0x000fe200000000ab */
[----:B0-----:R-:W-:Y:S01]  /*19480*/  @P1 IMAD.MOV.U32 R154, RZ, RZ, R18 ;  /* 0x000000ffff9a1224 */ /* 0x001fe200078e0012 */
[----:B------:R-:W-:Y:S01]  /*19490*/  ISETP.GT.AND P2, PT, R152, 0xa9, PT ;  /* 0x000000a99800780c */ /* 0x000fe20003f44270 */
[----:B------:R-:W-:Y:S01]  /*194a0*/  @P1 IMAD.MOV.U32 R155, RZ, RZ, R163 ;  /* 0x000000ffff9b1224 */ /* 0x000fe200078e00a3 */
[----:B------:R-:W4:Y:S04]  /*194b0*/  LDL R166, [R1+0xd14] ;  /* 0x000d140001a67983 */ /* 0x000f280000100800 */
[----:B------:R-:W4:Y:S01]  /*194c0*/  LDL R18, [R1+0xd18] ;  /* 0x000d180001127983 */ /* 0x000f220000100800 */
[----:B------:R-:W-:-:S02]  /*194d0*/  PRMT R215, RZ, 0x7610, R215 ;  /* 0x00007610ffd77816 */ /* 0x000fc400000000d7 */
[----:B------:R-:W-:Y:S01]  /*194e0*/  ISETP.GT.AND P3, PT, R152, 0xaa, PT ;  /* 0x000000aa9800780c */ /* 0x000fe20003f64270 */
[----:B------:R3:W4:Y:S01]  /*194f0*/  @P1 LDG.E.U16 R171, desc[UR60][R154.64] ;  /* 0x0000003c9aab1981 */ /* 0x000722000c1e1500 */
[----:B------:R-:W-:Y:S01]  /*19500*/  PRMT R213, RZ, 0x7610, R213 ;  /* 0x00007610ffd57816 */ /* 0x000fe200000000d5 */
[----:B---3--:R-:W-:Y:S02]  /*19510*/  @P0 IMAD.MOV.U32 R154, RZ, RZ, R160 ;  /* 0x000000ffff9a0224 */ /* 0x008fe400078e00a0 */
[----:B--2---:R-:W-:-:S05]  /*19520*/  @P0 IMAD.MOV.U32 R155, RZ, RZ, R162 ;  /* 0x000000ffff9b0224 */ /* 0x004fca00078e00a2 */
[----:B------:R0:W2:Y:S02]  /*19530*/  @P0 LDG.E.U16 R215, desc[UR60][R154.64] ;  /* 0x0000003c9ad70981 */ /* 0x0000a4000c1e1500 */
[----:B0-----:R-:W-:Y:S02]  /*19540*/  @P2 IMAD.MOV.U32 R154, RZ, RZ, R168 ;  /* 0x000000ffff9a2224 */ /* 0x001fe400078e00a8 */
[----:B------:R-:W-:-:S05]  /*19550*/  @P2 IMAD.MOV.U32 R155, RZ, RZ, R169 ;  /* 0x000000ffff9b2224 */ /* 0x000fca00078e00a9 */
[----:B------:R0:W3:Y:S04]  /*19560*/  @P2 LDG.E.U16 R213, desc[UR60][R154.64] ;  /* 0x0000003c9ad52981 */ /* 0x0000e8000c1e1500 */
[----:B----4-:R1:W-:Y:S04]  /*19570*/  STL [R1+0x1f4], R164 ;  /* 0x0001f4a401007387 */ /* 0x0103e80000100800 */
[----:B------:R-:W4:Y:S04]  /*19580*/  LDL R163, [R1+0xd10] ;  /* 0x000d100001a37983 */ /* 0x000f280000100800 */
[----:B------:R-:W2:Y:S04]  /*19590*/  LDL R162, [R1+0xd04] ;  /* 0x000d040001a27983 */ /* 0x000ea80000100800 */
[----:B-1----:R-:W3:Y:S04]  /*195a0*/  LDL R164, [R1+0xd0c] ;  /* 0x000d0c0001a47983 */ /* 0x002ee80000100800 */
[----:B------:R-:W2:Y:S01]  /*195b0*/  LDL R160, [R1+0xd08] ;  /* 0x000d080001a07983 */ /* 0x000ea20000100800 */
[----:B0-----:R-:W-:-:S03]  /*195c0*/  @P3 IMAD.MOV.U32 R154, RZ, RZ, R159 ;  /* 0x000000ffff9a3224 */ /* 0x001fc600078e009f */
[----:B------:R-:W2:Y:S04]  /*195d0*/  LDL R168, [R1+0xcfc] ;  /* 0x000cfc0001a87983 */ /* 0x000ea80000100800 */
[----:B------:R-:W2:Y:S01]  /*195e0*/  LDL R159, [R1+0xd00] ;  /* 0x000d0000019f7983 */ /* 0x000ea20000100800 */
[C---:B------:R-:W-:Y:S01]  /*195f0*/  ISETP.GT.AND P4, PT, R152.reuse, 0xab, PT ;  /* 0x000000ab9800780c */ /* 0x040fe20003f84270 */
[----:B------:R-:W-:Y:S01]  /*19600*/  @P3 IMAD.MOV.U32 R155, RZ, RZ, R167 ;  /* 0x000000ffff9b3224 */ /* 0x000fe200078e00a7 */
[----:B------:R-:W-:Y:S01]  /*19610*/  PRMT R211, RZ, 0x7610, R211 ;  /* 0x00007610ffd37816 */ /* 0x000fe200000000d3 */
[----:B------:R-:W2:Y:S01]  /*19620*/  LDL R167, [R1+0xcec] ;  /* 0x000cec0001a77983 */ /* 0x000ea20000100800 */
[----:B------:R-:W-:Y:S02]  /*19630*/  ISETP.GT.AND P0, PT, R152, 0xac, PT ;  /* 0x000000ac9800780c */ /* 0x000fe40003f04270 */
[----:B------:R-:W-:-:S02]  /*19640*/  PRMT R209, RZ, 0x7610, R209 ;  /* 0x00007610ffd17816 */ /* 0x000fc400000000d1 */
[----:B------:R0:W2:Y:S01]  /*19650*/  @P3 LDG.E.U16 R211, desc[UR60][R154.64] ;  /* 0x0000003c9ad33981 */ /* 0x0000a2000c1e1500 */
[C---:B------:R-:W-:Y:S02]  /*19660*/  ISETP.GT.AND P1, PT, R152.reuse, 0xad, PT ;  /* 0x000000ad9800780c */ /* 0x040fe40003f24270 */
[----:B------:R-:W-:Y:S02]  /*19670*/  PRMT R207, RZ, 0x7610, R207 ;  /* 0x00007610ffcf7816 */ /* 0x000fe400000000cf */
[----:B0-----:R-:W-:Y:S02]  /*19680*/  @P4 IMAD.MOV.U32 R154, RZ, RZ, R8 ;  /* 0x000000ffff9a4224 */ /* 0x001fe400078e0008 */
[----:B------:R-:W-:Y:S01]  /*19690*/  @P4 IMAD.MOV.U32 R155, RZ, RZ, R158 ;  /* 0x000000ffff9b4224 */ /* 0x000fe200078e009e */
[----:B------:R-:W-:Y:S01]  /*196a0*/  ISETP.GT.AND P2, PT, R152, 0xae, PT ;  /* 0x000000ae9800780c */ /* 0x000fe20003f44270 */
[----:B------:R-:W2:Y:S04]  /*196b0*/  LDL R158, [R1+0xcf4] ;  /* 0x000cf400019e7983 */ /* 0x000ea80000100800 */
[----:B------:R0:W2:Y:S01]  /*196c0*/  @P4 LDG.E.U16 R209, desc[UR60][R154.64] ;  /* 0x0000003c9ad14981 */ /* 0x0000a2000c1e1500 */
[----:B------:R-:W-:-:S02]  /*196d0*/  PRMT R205, RZ, 0x7610, R205 ;  /* 0x00007610ffcd7816 */ /* 0x000fc400000000cd */
[----:B------:R-:W-:Y:S01]  /*196e0*/  PRMT R156, RZ, 0x7610, R156 ;  /* 0x00007610ff9c7816 */ /* 0x000fe2000000009c */
[----:B------:R-:W2:Y:S01]  /*196f0*/  LDL R8, [R1+0xcf8] ;  /* 0x000cf80001087983 */ /* 0x000ea20000100800 */
[----:B0-----:R-:W-:Y:S02]  /*19700*/  @P0 IMAD.MOV.U32 R154, RZ, RZ, R18 ;  /* 0x000000ffff9a0224 */ /* 0x001fe400078e0012 */
[----:B------:R-:W-:Y:S01]  /*19710*/  @P0 IMAD.MOV.U32 R155, RZ, RZ, R166 ;  /* 0x000000ffff9b0224 */ /* 0x000fe200078e00a6 */
[----:B------:R-:W-:Y:S01]  /*19720*/  PRMT R157, RZ, 0x7610, R157 ;  /* 0x00007610ff9d7816 */ /* 0x000fe2000000009d */
[----:B------:R-:W2:Y:S04]  /*19730*/  LDL R18, [R1+0xcf0] ;  /* 0x000cf00001127983 */ /* 0x000ea80000100800 */
[----:B------:R4:W2:Y:S01]  /*19740*/  @P0 LDG.E.U16 R207, desc[UR60][R154.64] ;  /* 0x0000003c9acf0981 */ /* 0x0008a2000c1e1500 */
[----:B------:R-:W-:-:S03]  /*19750*/  ISETP.GT.AND P0, PT, R152, 0xaf, PT ;  /* 0x000000af9800780c */ /* 0x000fc60003f04270 */
[----:B------:R-:W2:Y:S01]  /*19760*/  LDL R166, [R1+0xce4] ;  /* 0x000ce40001a67983 */ /* 0x000ea20000100800 */
[----:B----4-:R-:W-:Y:S02]  /*19770*/  @P1 IMAD.MOV.U32 R154, RZ, RZ, R163 ;  /* 0x000000ffff9a1224 */ /* 0x010fe400078e00a3 */
[----:B---3--:R-:W-:Y:S02]  /*19780*/  @P1 IMAD.MOV.U32 R155, RZ, RZ, R164 ;  /* 0x000000ffff9b1224 */ /* 0x008fe400078e00a4 */
[----:B------:R-:W3:Y:S04]  /*19790*/  LDL R164, [R1+0xce8] ;  /* 0x000ce80001a47983 */ /* 0x000ee80000100800 */
[----:B------:R2:W4:Y:S02]  /*197a0*/  @P1 LDG.E.U16 R205, desc[UR60][R154.64] ;  /* 0x0000003c9acd1981 */ /* 0x000524000c1e1500 */
[----:B--2---:R-:W-:-:S02]  /*197b0*/  @P2 IMAD.MOV.U32 R154, RZ, RZ, R160 ;  /* 0x000000ffff9a2224 */ /* 0x004fc400078e00a0 */
[----:B------:R-:W-:-:S05]  /*197c0*/  @P2 IMAD.MOV.U32 R155, RZ, RZ, R162 ;  /* 0x000000ffff9b2224 */ /* 0x000fca00078e00a2 */
[----:B------:R0:W2:Y:S02]  /*197d0*/  @P2 LDG.E.U16 R156, desc[UR60][R154.64] ;  /* 0x0000003c9a9c2981 */ /* 0x0000a4000c1e1500 */
[----:B0-----:R-:W-:Y:S02]  /*197e0*/  @P0 IMAD.MOV.U32 R154, RZ, RZ, R159 ;  /* 0x000000ffff9a0224 */ /* 0x001fe400078e009f */
[----:B------:R-:W-:-:S05]  /*197f0*/  @P0 IMAD.MOV.U32 R155, RZ, RZ, R168 ;  /* 0x000000ffff9b0224 */ /* 0x000fca00078e00a8 */
[----:B------:R0:W3:Y:S04]  /*19800*/  @P0 LDG.E.U16 R157, desc[UR60][R154.64] ;  /* 0x0000003c9a9d0981 */ /* 0x0000e8000c1e1500 */
[----:B------:R-:W-:Y:S04]  /*19810*/  STL [R1+0x1f0], R171 ;  /* 0x0001f0ab01007387 */ /* 0x000fe80000100800 */
[----:B------:R-:W4:Y:S04]  /*19820*/  LDL R163, [R1+0xcdc] ;  /* 0x000cdc0001a37983 */ /* 0x000f280000100800 */
[----:B------:R-:W4:Y:S01]  /*19830*/  LDL R162, [R1+0xce0] ;  /* 0x000ce00001a27983 */ /* 0x000f220000100800 */
[----:B------:R-:W-:-:S03]  /*19840*/  ISETP.GT.AND P1, PT, R152, 0xb0, PT ;  /* 0x000000b09800780c */ /* 0x000fc60003f24270 */
[----:B------:R-:W4:Y:S01]  /*19850*/  LDL R160, [R1+0xcd4] ;  /* 0x000cd40001a07983 */ /* 0x000f220000100800 */
[----:B------:R-:W-:Y:S02]  /*19860*/  PRMT R203, RZ, 0x7610, R203 ;  /* 0x00007610ffcb7816 */ /* 0x000fe400000000cb */
[----:B------:R-:W-:-:S07]  /*19870*/  ISETP.GT.AND P0, PT, R152, 0xb1, PT ;  /* 0x000000b19800780c */ /* 0x000fce0003f04270 */
[----:B0-----:R-:W-:Y:S02]  /*19880*/  @P1 IMAD.MOV.U32 R154, RZ, RZ, R8 ;  /* 0x000000ffff9a1224 */ /* 0x001fe400078e0008 */
[----:B------:R-:W-:-:S05]  /*19890*/  @P1 IMAD.MOV.U32 R155, RZ, RZ, R158 ;  /* 0x000000ffff9b1224 */ /* 0x000fca00078e009e */
[----:B------:R0:W4:Y:S01]  /*198a0*/  @P1 LDG.E.U16 R203, desc[UR60][R154.64] ;  /* 0x0000003c9acb1981 */ /* 0x000122000c1e1500 */
[----:B------:R-:W-:Y:S02]  /*198b0*/  ISETP.GT.AND P1, PT, R152, 0xb2, PT ;  /* 0x000000b29800780c */ /* 0x000fe40003f24270 */
[----:B------:R-:W-:Y:S01]  /*198c0*/  PRMT R201, RZ, 0x7610, R201 ;  /* 0x00007610ffc97816 */ /* 0x000fe200000000c9 */
[----:B0-----:R-:W-:Y:S02]  /*198d0*/  @P0 IMAD.MOV.U32 R154, RZ, RZ, R18 ;  /* 0x000000ffff9a0224 */ /* 0x001fe400078e0012 */
[----:B------:R-:W-:-:S05]  /*198e0*/  @P0 IMAD.MOV.U32 R155, RZ, RZ, R167 ;  /* 0x000000ffff9b0224 */ /* 0x000fca00078e00a7 */
[----:B------:R0:W4:Y:S03]  /*198f0*/  @P0 LDG.E.U16 R201, desc[UR60][R154.64] ;  /* 0x0000003c9ac90981 */ /* 0x000126000c1e1500 */
[----:B0-----:R-:W-:Y:S01]  /*19900*/  @P1 IMAD.MOV.U32 R155, RZ, RZ, R166 ;  /* 0x000000ffff9b1224 */ /* 0x001fe200078e00a6 */
[----:B--2---:R0:W-:Y:S04]  /*19910*/  STL [R1+0x1ec], R156 ;  /* 0x0001ec9c01007387 */ /* 0x0041e80000100800 */
[----:B------:R-:W2:Y:S04]  /*19920*/  LDL R159, [R1+0xccc] ;  /* 0x000ccc00019f7983 */ /* 0x000ea80000100800 */
[----:B0-----:R-:W2:Y:S04]  /*19930*/  LDL R156, [R1+0xcd8] ;  /* 0x000cd800019c7983 */ /* 0x001ea80000100800 */
[----:B---3--:R0:W-:Y:S04]  /*19940*/  STL [R1+0x1e8], R157 ;  /* 0x0001e89d01007387 */ /* 0x0081e80000100800 */
[----:B------:R-:W3:Y:S04]  /*19950*/  LDL R158, [R1+0xcc4] ;  /* 0x000cc400019e7983 */ /* 0x000ee80000100800 */
[----:B------:R-:W3:Y:S04]  /*19960*/  LDL R8, [R1+0xcc8] ;  /* 0x000cc80001087983 */ /* 0x000ee80000100800 */
[----:B0-----:R-:W3:Y:S04]  /*19970*/  LDL R157, [R1+0xcd0] ;  /* 0x000cd000019d7983 */ /* 0x001ee80000100800 */
[----:B------:R-:W3:Y:S04]  /*19980*/  LDL R18, [R1+0xcc0] ;  /* 0x000cc00001127983 */ /* 0x000ee80000100800 */
[----:B------:R-:W3:Y:S01]  /*19990*/  LDL R166, [R1+0xcbc] ;  /* 0x000cbc0001a67983 */ /* 0x000ee20000100800 */
[----:B------:R-:W-:Y:S01]  /*199a0*/  ISETP.GT.AND P0, PT, R152, 0xb3, PT ;  /* 0x000000b39800780c */ /* 0x000fe20003f04270 */
[----:B------:R-:W-:Y:S01]  /*199b0*/  @P1 IMAD.MOV.U32 R154, RZ, RZ, R164 ;  /* 0x000000ffff9a1224 */ /* 0x000fe200078e00a4 */
[----:B------:R-:W-:Y:S01]  /*199c0*/  PRMT R199, RZ, 0x7610, R199 ;  /* 0x00007610ffc77816 */ /* 0x000fe200000000c7 */
[----:B------:R-:W3:Y:S01]  /*199d0*/  LDL R164, [R1+0xcb4] ;  /* 0x000cb40001a47983 */ /* 0x000ee20000100800 */
[----:B------:R-:W-:-:S04]  /*199e0*/  PRMT R197, RZ, 0x7610, R197 ;  /* 0x00007610ffc57816 */ /* 0x000fc800000000c5 */
[----:B------:R4:W3:Y:S01]  /*199f0*/  @P1 LDG.E.U16 R199, desc[UR60][R154.64] ;  /* 0x0000003c9ac71981 */ /* 0x0008e2000c1e1500 */
[----:B------:R-:W-:-:S04]  /*19a00*/  ISETP.GT.AND P1, PT, R152, 0xb4, PT ;  /* 0x000000b49800780c */ /* 0x000fc80003f24270 */
[----:B----4-:R-:W-:Y:S02]  /*19a10*/  @P0 IMAD.MOV.U32 R154, RZ, RZ, R162 ;  /* 0x000000ffff9a0224 */ /* 0x010fe400078e00a2 */
[----:B------:R-:W-:Y:S01]  /*19a20*/  @P0 IMAD.MOV.U32 R155, RZ, RZ, R163 ;  /* 0x000000ffff9b0224 */ /* 0x000fe200078e00a3 */
[----:B------:R-:W-:Y:S01]  /*19a30*/  PRMT R195, RZ, 0x7610, R195 ;  /* 0x00007610ffc37816 */ /* 0x000fe200000000c3 */
[----:B------:R-:W4:Y:S04]  /*19a40*/  LDL R163, [R1+0xcb8] ;  /* 0x000cb80001a37983 */ /* 0x000f280000100800 */
[----:B------:R0:W4:Y:S01]  /*19a50*/  @P0 LDG.E.U16 R197, desc[UR60][R154.64] ;  /* 0x0000003c9ac50981 */ /* 0x000122000c1e1500 */
[----:B------:R-:W-:Y:S02]  /*19a60*/  ISETP.GT.AND P0, PT, R152, 0xb5, PT ;  /* 0x000000b59800780c */ /* 0x000fe40003f04270 */
[----:B------:R-:W-:Y:S01]  /*19a70*/  PRMT R193, RZ, 0x7610, R193 ;  /* 0x00007610ffc17816 */ /* 0x000fe200000000c1 */
[----:B------:R-:W4:Y:S01]  /*19a80*/  LDL R162, [R1+0xcac] ;  /* 0x000cac0001a27983 */ /* 0x000f220000100800 */
[----:B0-----:R-:W-:Y:S01]  /*19a90*/  @P1 IMAD.MOV.U32 R155, RZ, RZ, R160 ;  /* 0x000000ffff9b1224 */ /* 0x001fe200078e00a0 */
[----:B------:R-:W-:-:S02]  /*19aa0*/  PRMT R22, RZ, 0x7610, R22 ;  /* 0x00007610ff167816 */ /* 0x000fc40000000016 */
[----:B------:R-:W4:Y:S01]  /*19ab0*/  LDL R160, [R1+0xcb0] ;  /* 0x000cb00001a07983 */ /* 0x000f220000100800 */
[----:B------:R-:W-:Y:S01]  /*19ac0*/  PRMT R17, RZ, 0x7610, R17 ;  /* 0x00007610ff117816 */ /* 0x000fe20000000011 */
[----:B--2---:R-:W-:Y:S02]  /*19ad0*/  @P1 IMAD.MOV.U32 R154, RZ, RZ, R156 ;  /* 0x000000ffff9a1224 */ /* 0x004fe400078e009c */
[----:B------:R-:W2:Y:S04]  /*19ae0*/  LDL R156, [R1+0xca8] ;  /* 0x000ca800019c7983 */ /* 0x000ea80000100800 */
[----:B------:R0:W2:Y:S01]  /*19af0*/  @P1 LDG.E.U16 R195, desc[UR60][R154.64] ;  /* 0x0000003c9ac31981 */ /* 0x0000a2000c1e1500 */
[----:B------:R-:W-:Y:S01]  /*19b00*/  ISETP.GT.AND P1, PT, R152, 0xb6, PT ;  /* 0x000000b69800780c */ /* 0x000fe20003f24270 */
[----:B0-----:R-:W-:-:S02]  /*19b10*/  @P0 IMAD.MOV.U32 R155, RZ, RZ, R159 ;  /* 0x000000ffff9b0224 */ /* 0x001fc400078e009f */
[----:B------:R-:W2:Y:S01]  /*19b20*/  LDL R159, [R1+0xc9c] ;  /* 0x000c9c00019f7983 */ /* 0x000ea20000100800 */
[----:B---3--:R-:W-:-:S03]  /*19b30*/  @P0 IMAD.MOV.U32 R154, RZ, RZ, R157 ;  /* 0x000000ffff9a0224 */ /* 0x008fc600078e009d */
[----:B------:R-:W2:Y:S04]  /*19b40*/  LDL R157, [R1+0xca4] ;  /* 0x000ca400019d7983 */ /* 0x000ea80000100800 */
[----:B------:R0:W3:Y:S01]  /*19b50*/  @P0 LDG.E.U16 R193, desc[UR60][R154.64] ;  /* 0x0000003c9ac10981 */ /* 0x0000e2000c1e1500 */
[----:B------:R-:W-:Y:S01]  /*19b60*/  ISETP.GT.AND P0, PT, R152, 0xb7, PT ;  /* 0x000000b79800780c */ /* 0x000fe20003f04270 */
[----:B0-----:R-:W-:Y:S02]  /*19b70*/  @P1 IMAD.MOV.U32 R154, RZ, RZ, R8 ;  /* 0x000000ffff9a1224 */ /* 0x001fe400078e0008 */
[----:B------:R-:W-:Y:S01]  /*19b80*/  @P1 IMAD.MOV.U32 R155, RZ, RZ, R158 ;  /* 0x000000ffff9b1224 */ /* 0x000fe200078e009e */
[----:B------:R-:W3:Y:S04]  /*19b90*/  LDL R8, [R1+0xca0] ;  /* 0x000ca00001087983 */ /* 0x000ee80000100800 */
[----:B------:R0:W2:Y:S04]  /*19ba0*/  @P1 LDG.E.U16 R22, desc[UR60][R154.64] ;  /* 0x0000003c9a161981 */ /* 0x0000a8000c1e1500 */
[----:B------:R-:W3:Y:S01]  /*19bb0*/  LDL R158, [R1+0xc94] ;  /* 0x000c9400019e7983 */ /* 0x000ee20000100800 */
[----:B0-----:R-:W-:-:S02]  /*19bc0*/  @P0 IMAD.MOV.U32 R154, RZ, RZ, R18 ;  /* 0x000000ffff9a0224 */ /* 0x001fc400078e0012 */
[----:B------:R-:W-:-:S05]  /*19bd0*/  @P0 IMAD.MOV.U32 R155, RZ, RZ, R166 ;  /* 0x000000ffff9b0224 */ /* 0x000fca00078e00a6 */
[----:B------:R4:W3:Y:S01]  /*19be0*/  @P0 LDG.E.U16 R17, desc[UR60][R154.64] ;  /* 0x0000003c9a110981 */ /* 0x0008e2000c1e1500 */
[----:B------:R-:W-:-:S13]  /*19bf0*/  ISETP.GT.AND P1, PT, R152, 0xb8, PT ;  /* 0x000000b89800780c */ /* 0x000fda0003f24270 */
[----:B----4-:R-:W-:Y:S02]  /*19c00*/  @P1 IMAD.MOV.U32 R154, RZ, RZ, R163 ;  /* 0x000000ffff9a1224 */ /* 0x010fe400078e00a3 */
[----:B------:R-:W-:Y:S01]  /*19c10*/  @P1 IMAD.MOV.U32 R155, RZ, RZ, R164 ;  /* 0x000000ffff9b1224 */ /* 0x000fe200078e00a4 */
[----:B------:R-:W-:Y:S02]  /*19c20*/  ISETP.GT.AND P0, PT, R152, 0xb9, PT ;  /* 0x000000b99800780c */ /* 0x000fe40003f04270 */
[----:B------:R-:W-:Y:S02]  /*19c30*/  PRMT R189, RZ, 0x7610, R189 ;  /* 0x00007610ffbd7816 */ /* 0x000fe400000000bd */
[----:B------:R-:W-:-:S04]  /*19c40*/  PRMT R153, RZ, 0x7610, R153 ;  /* 0x00007610ff997816 */ /* 0x000fc80000000099 */
[----:B------:R0:W4:Y:S04]  /*19c50*/  @P1 LDG.E.U16 R189, desc[UR60][R154.64] ;  /* 0x0000003c9abd1981 */ /* 0x000128000c1e1500 */
[----:B--2---:R1:W-:Y:S04]  /*19c60*/  STL [R1+0x1e4], R22 ;  /* 0x0001e41601007387 */ /* 0x0043e80000100800 */
[----:B------:R-:W2:Y:S04]  /*19c70*/  LDL R18, [R1+0xc8c] ;  /* 0x000c8c0001127983 */ /* 0x000ea80000100800 */
[----:B-1----:R-:W4:Y:S04]  /*19c80*/  LDL R22, [R1+0xc98] ;  /* 0x000c980001167983 */ /* 0x002f280000100800 */
[----:B---3--:R1:W-:Y:S04]  /*19c90*/  STL [R1+0x1e0], R17 ;  /* 0x0001e01101007387 */ /* 0x0083e80000100800 */
[----:B------:R-:W3:Y:S04]  /*19ca0*/  LDL R167, [R1+0xc84] ;  /* 0x000c840001a77983 */ /* 0x000ee80000100800 */
[----:B------:R-:W3:Y:S04]  /*19cb0*/  LDL R166, [R1+0xc88] ;  /* 0x000c880001a67983 */ /* 0x000ee80000100800 */
[----:B-1----:R-:W3:Y:S04]  /*19cc0*/  LDL R17, [R1+0xc90] ;  /* 0x000c900001117983 */ /* 0x002ee80000100800 */
[----:B------:R-:W3:Y:S04]  /*19cd0*/  LDL R163, [R1+0xc80] ;  /* 0x000c800001a37983 */ /* 0x000ee80000100800 */
[----:B------:R-:W3:Y:S01]  /*19ce0*/  LDL R164, [R1+0xc7c] ;  /* 0x000c7c0001a47983 */ /* 0x000ee20000100800 */
[----:B0-----:R-:W-:-:S02]  /*19cf0*/  @P0 IMAD.MOV.U32 R154, RZ, RZ, R160 ;  /* 0x000000ffff9a0224 */ /* 0x001fc400078e00a0 */
[----:B------:R-:W-:Y:S01]  /*19d00*/  @P0 IMAD.MOV.U32 R155, RZ, RZ, R162 ;  /* 0x000000ffff9b0224 */ /* 0x000fe200078e00a2 */
[C---:B------:R-:W-:Y:S01]  /*19d10*/  ISETP.GT.AND P1, PT, R152.reuse, 0xba, PT ;  /* 0x000000ba9800780c */ /* 0x040fe20003f24270 */
[----:B------:R-:W3:Y:S04]  /*19d20*/  LDL R160, [R1+0xc74] ;  /* 0x000c740001a07983 */ /* 0x000ee80000100800 */
[----:B------:R0:W3:Y:S01]  /*19d30*/  @P0 LDG.E.U16 R153, desc[UR60][R154.64] ;  /* 0x0000003c9a990981 */ /* 0x0000e2000c1e1500 */
[----:B------:R-:W-:Y:S02]  /*19d40*/  ISETP.GT.AND P0, PT, R152, 0xbb, PT ;  /* 0x000000bb9800780c */ /* 0x000fe40003f04270 */
[----:B------:R-:W-:Y:S01]  /*19d50*/  PRMT R165, RZ, 0x7610, R165 ;  /* 0x00007610ffa57816 */ /* 0x000fe200000000a5 */
[----:B------:R-:W3:Y:S01]  /*19d60*/  LDL R162, [R1+0xc6c] ;  /* 0x000c6c0001a27983 */ /* 0x000ee20000100800 */
[----:B0-----:R-:W-:-:S02]  /*19d70*/  PRMT R154, RZ, 0x7610, R154 ;  /* 0x00007610ff9a7816 */ /* 0x001fc4000000009a */
[----:B------:R-:W-:-:S04]  /*19d80*/  PRMT R155, RZ, 0x7610, R155 ;  /* 0x00007610ff9b7816 */ /* 0x000fc8000000009b */
[----:B------:R0:W3:Y:S01]  /*19d90*/  @P1 LDG.E.U16 R154, desc[UR60][R156.64] ;  /* 0x0000003c9c9a1981 */ /* 0x0000e2000c1e1500 */
[C---:B------:R-:W-:Y:S02]  /*19da0*/  ISETP.GT.AND P1, PT, R152.reuse, 0xbc, PT ;  /* 0x000000bc9800780c */ /* 0x040fe40003f24270 */
[----:B0-----:R-:W-:Y:S02]  /*19db0*/  @P0 IMAD.MOV.U32 R156, RZ, RZ, R8 ;  /* 0x000000ffff9c0224 */ /* 0x001fe400078e0008 */
[----:B------:R-:W-:Y:S01]  /*19dc0*/  @P0 IMAD.MOV.U32 R157, RZ, RZ, R159 ;  /* 0x000000ffff9d0224 */ /* 0x000fe200078e009f */
[----:B------:R-:W-:Y:S01]  /*19dd0*/  PRMT R161, RZ, 0x7610, R161 ;  /* 0x00007610ffa17816 */ /* 0x000fe200000000a1 */
[----:B------:R-:W3:Y:S04]  /*19de0*/  LDL R8, [R1+0xc78] ;  /* 0x000c780001087983 */ /* 0x000ee80000100800 */
[----:B------:R0:W3:Y:S01]  /*19df0*/  @P0 LDG.E.U16 R155, desc[UR60][R156.64] ;  /* 0x0000003c9c9b0981 */ /* 0x0000e2000c1e1500 */
[----:B------:R-:W-:-:S02]  /*19e00*/  ISETP.GT.AND P0, PT, R152, 0xbd, PT ;  /* 0x000000bd9800780c */ /* 0x000fc40003f04270 */
[----:B------:R-:W-:Y:S01]  /*19e10*/  @P1 IMAD.MOV.U32 R159, RZ, RZ, R158 ;  /* 0x000000ffff9f1224 */ /* 0x000fe200078e009e */
[----:B0-----:R-:W-:Y:S02]  /*19e20*/  PRMT R156, RZ, 0x7610, R156 ;  /* 0x00007610ff9c7816 */ /* 0x001fe4000000009c */
[----:B------:R-:W-:Y:S01]  /*19e30*/  PRMT R157, RZ, 0x7610, R157 ;  /* 0x00007610ff9d7816 */ /* 0x000fe2000000009d */
[----:B----4-:R-:W-:Y:S02]  /*19e40*/  @P1 IMAD.MOV.U32 R158, RZ, RZ, R22 ;  /* 0x000000ffff9e1224 */ /* 0x010fe400078e0016 */
[----:B------:R-:W4:Y:S04]  /*19e50*/  LDL R22, [R1+0xc70] ;  /* 0x000c700001167983 */ /* 0x000f280000100800 */
[----:B------:R2:W4:Y:S01]  /*19e60*/  @P1 LDG.E.U16 R156, desc[UR60][R158.64] ;  /* 0x0000003c9e9c1981 */ /* 0x000522000c1e1500 */
[----:B------:R-:W-:Y:S01]  /*19e70*/  ISETP.GT.AND P1, PT, R152, 0xbe, PT ;  /* 0x000000be9800780c */ /* 0x000fe20003f24270 */
[----:B--2---:R-:W-:-:S02]  /*19e80*/  @P0 IMAD.MOV.U32 R159, RZ, RZ, R18 ;  /* 0x000000ffff9f0224 */ /* 0x004fc400078e0012 */
[----:B------:R-:W2:Y:S01]  /*19e90*/  LDL R18, [R1+0xc64] ;  /* 0x000c640001127983 */ /* 0x000ea20000100800 */
[----:B---3--:R-:W-:-:S03]  /*19ea0*/  @P0 IMAD.MOV.U32 R158, RZ, RZ, R17 ;  /* 0x000000ffff9e0224 */ /* 0x008fc600078e0011 */
[----:B------:R-:W3:Y:S04]  /*19eb0*/  LDL R17, [R1+0xc68] ;  /* 0x000c680001117983 */ /* 0x000ee80000100800 */
[----:B------:R0:W2:Y:S01]  /*19ec0*/  @P0 LDG.E.U16 R157, desc[UR60][R158.64] ;  /* 0x0000003c9e9d0981 */ /* 0x0000a2000c1e1500 */
[----:B------:R-:W-:Y:S01]  /*19ed0*/  ISETP.GT.AND P0, PT, R152, 0xbf, PT ;  /* 0x000000bf9800780c */ /* 0x000fe20003f04270 */
[----:B0-----:R-:W-:Y:S02]  /*19ee0*/  @P1 IMAD.MOV.U32 R158, RZ, RZ, R166 ;  /* 0x000000ffff9e1224 */ /* 0x001fe400078e00a6 */
[----:B------:R-:W-:Y:S01]  /*19ef0*/  @P1 IMAD.MOV.U32 R159, RZ, RZ, R167 ;  /* 0x000000ffff9f1224 */ /* 0x000fe200078e00a7 */
[----:B------:R-:W2:Y:S04]  /*19f00*/  LDL R166, [R1+0xc60] ;  /* 0x000c600001a67983 */ /* 0x000ea80000100800 */
[----:B------:R0:W4:Y:S04]  /*19f10*/  @P1 LDG.E.U16 R165, desc[UR60][R158.64] ;  /* 0x0000003c9ea51981 */ /* 0x000128000c1e1500 */
[----:B------:R-:W2:Y:S01]  /*19f20*/  LDL R167, [R1+0xc5c] ;  /* 0x000c5c0001a77983 */ /* 0x000ea20000100800 */
[----:B0-----:R-:W-:-:S02]  /*19f30*/  @P0 IMAD.MOV.U32 R158, RZ, RZ, R163 ;  /* 0x000000ffff9e0224 */ /* 0x001fc400078e00a3 */
[----:B------:R-:W-:-:S05]  /*19f40*/  @P0 IMAD.MOV.U32 R159, RZ, RZ, R164 ;  /* 0x000000ffff9f0224 */ /* 0x000fca00078e00a4 */
[----:B------:R0:W3:Y:S01]  /*19f50*/  @P0 LDG.E.U16 R161, desc[UR60][R158.64] ;  /* 0x0000003c9ea10981 */ /* 0x0000e2000c1e1500 */
[C---:B------:R-:W-:Y:S02]  /*19f60*/  ISETP.GT.AND P1, PT, R152.reuse, 0xc0, PT ;  /* 0x000000c09800780c */ /* 0x040fe40003f24270 */
[----:B------:R-:W-:Y:S02]  /*19f70*/  ISETP.GT.AND P0, PT, R152, 0xc1, PT ;  /* 0x000000c19800780c */ /* 0x000fe40003f04270 */
[----:B0-----:R-:W-:Y:S02]  /*19f80*/  PRMT R158, RZ, 0x7610, R158 ;  /* 0x00007610ff9e7816 */ /* 0x001fe4000000009e */
[----:B------:R-:W-:Y:S01]  /*19f90*/  PRMT R159, RZ, 0x7610, R159 ;  /* 0x00007610ff9f7816 */ /* 0x000fe2000000009f */
[----:B----4-:R0:W-:Y:S04]  /*19fa0*/  STL [R1+0x1dc], R165 ;  /* 0x0001dca501007387 */ /* 0x0101e80000100800 */
[----:B------:R-:W4:Y:S04]  /*19fb0*/  LDL R164, [R1+0xc58] ;  /* 0x000c580001a47983 */ /* 0x000f280000100800 */
[----:B0-----:R-:W4:Y:S04]  /*19fc0*/  LDL R165, [R1+0xc54] ;  /* 0x000c540001a57983 */ /* 0x001f280000100800 */
[----:B---3--:R0:W-:Y:S04]  /*19fd0*/  STL [R1+0x1d8], R161 ;  /* 0x0001d8a101007387 */ /* 0x0081e80000100800 */
[----:B------:R-:W3:Y:S04]  /*19fe0*/  LDL R169, [R1+0xc4c] ;  /* 0x000c4c0001a97983 */ /* 0x000ee80000100800 */
[----:B------:R-:W3:Y:S01]  /*19ff0*/  LDL R168, [R1+0xc44] ;  /* 0x000c440001a87983 */ /* 0x000ee20000100800 */
[----:B0-----:R-:W-:-:S02]  /*1a000*/  @P1 IMAD.MOV.U32 R161, RZ, RZ, R160 ;  /* 0x000000ffffa11224 */ /* 0x001fc400078e00a0 */
[----:B------:R-:W-:Y:S01]  /*1a010*/  @P1 IMAD.MOV.U32 R160, RZ, RZ, R8 ;  /* 0x000000ffffa01224 */ /* 0x000fe200078e0008 */
[----:B------:R-:W-:Y:S01]  /*1a020*/  PRMT R170, RZ, 0x7610, R170 ;  /* 0x00007610ffaa7816 */ /* 0x000fe200000000aa */
[----:B------:R-:W3:Y:S04]  /*1a030*/  LDL R8, [R1+0xc50] ;  /* 0x000c500001087983 */ /* 0x000ee80000100800 */
[----:B------:R0:W3:Y:S01]  /*1a040*/  @P1 LDG.E.U16 R158, desc[UR60][R160.64] ;  /* 0x0000003ca09e1981 */ /* 0x0000e2000c1e1500 */
[----:B------:R-:W-:-:S03]  /*1a050*/  PRMT R172, RZ, 0x7610, R172 ;  /* 0x00007610ffac7816 */ /* 0x000fc600000000ac */
[----:B------:R-:W3:Y:S01]  /*1a060*/  LDL R171, [R1+0xc1c] ;  /* 0x000c1c0001ab7983 */ /* 0x000ee20000100800 */
[----:B0-----:R-:W-:-:S03]  /*1a070*/  @P0 IMAD.MOV.U32 R160, RZ, RZ, R22 ;  /* 0x000000ffffa00224 */ /* 0x001fc600078e0016 */
[----:B------:R-:W3:Y:S01]  /*1a080*/  LDL R22, [R1+0xc48] ;  /* 0x000c480001167983 */ /* 0x000ee20000100800 */
[----:B------:R-:W-:Y:S01]  /*1a090*/  ISETP.GT.AND P1, PT, R152, 0xc2, PT ;  /* 0x000000c29800780c */ /* 0x000fe20003f24270 */
[----:B------:R-:W-:-:S05]  /*1a0a0*/  @P0 IMAD.MOV.U32 R161, RZ, RZ, R162 ;  /* 0x000000ffffa10224 */ /* 0x000fca00078e00a2 */
[----:B------:R0:W3:Y:S01]  /*1a0b0*/  @P0 LDG.E.U16 R159, desc[UR60][R160.64] ;  /* 0x0000003ca09f0981 */ /* 0x0000e2000c1e1500 */
[----:B------:R-:W-:-:S06]  /*1a0c0*/  ISETP.GT.AND P0, PT, R152, 0xc3, PT ;  /* 0x000000c39800780c */ /* 0x000fcc0003f04270 */
[----:B------:R-:W-:Y:S02]  /*1a0d0*/  @P1 IMAD.MOV.U32 R162, RZ, RZ, R17 ;  /* 0x000000ffffa21224 */ /* 0x000fe400078e0011 */
[----:B--2---:R-:W-:Y:S01]  /*1a0e0*/  @P1 IMAD.MOV.U32 R163, RZ, RZ, R18 ;  /* 0x000000ffffa31224 */ /* 0x004fe200078e0012 */
[----:B0-----:R-:W-:Y:S01]  /*1a0f0*/  PRMT R160, RZ, 0x7610, R160 ;  /* 0x00007610ffa07816 */ /* 0x001fe200000000a0 */
[----:B------:R-:W2:Y:S01]  /*1a100*/  LDL R18, [R1+0xc3c] ;  /* 0x000c3c0001127983 */ /* 0x000ea20000100800 */
[----:B------:R-:W-:-:S03]  /*1a110*/  PRMT R161, RZ, 0x7610, R161 ;  /* 0x00007610ffa17816 */ /* 0x000fc600000000a1 */
[----:B------:R-:W2:Y:S04]  /*1a120*/  LDL R17, [R1+0xc40] ;  /* 0x000c400001117983 */ /* 0x000ea80000100800 */
[----:B------:R0:W2:Y:S01]  /*1a130*/  @P1 LDG.E.U16 R160, desc[UR60][R162.64] ;  /* 0x0000003ca2a01981 */ /* 0x0000a2000c1e1500 */
[C---:B------:R-:W-:Y:S01]  /*1a140*/  ISETP.GT.AND P1, PT, R152.reuse, 0xc4, PT ;  /* 0x000000c49800780c */ /* 0x040fe20003f24270 */
[----:B0-----:R-:W-:Y:S02]  /*1a150*/  @P0 IMAD.MOV.U32 R162, RZ, RZ, R166 ;  /* 0x000000ffffa20224 */ /* 0x001fe400078e00a6 */
[----:B------:R-:W-:Y:S01]  /*1a160*/  @P0 IMAD.MOV.U32 R163, RZ, RZ, R167 ;  /* 0x000000ffffa30224 */ /* 0x000fe200078e00a7 */
[----:B------:R-:W2:Y:S04]  /*1a170*/  LDL R166, [R1+0xc38] ;  /* 0x000c380001a67983 */ /* 0x000ea80000100800 */
[----:B------:R0:W2:Y:S01]  /*1a180*/  @P0 LDG.E.U16 R161, desc[UR60][R162.64] ;  /* 0x0000003ca2a10981 */ /* 0x0000a2000c1e1500 */
[----:B------:R-:W-:-:S03]  /*1a190*/  ISETP.GT.AND P0, PT, R152, 0xc5, PT ;  /* 0x000000c59800780c */ /* 0x000fc60003f04270 */
[----:B------:R-:W2:Y:S01]  /*1a1a0*/  LDL R167, [R1+0xc34] ;  /* 0x000c340001a77983 */ /* 0x000ea20000100800 */
[----:B0-----:R-:W-:Y:S02]  /*1a1b0*/  PRMT R162, RZ, 0x7610, R162 ;  /* 0x00007610ffa27816 */ /* 0x001fe400000000a2 */
[----:B------:R-:W-:-:S04]  /*1a1c0*/  PRMT R163, RZ, 0x7610, R163 ;  /* 0x00007610ffa37816 */ /* 0x000fc800000000a3 */
[----:B----4-:R3:W4:Y:S01]  /*1a1d0*/  @P1 LDG.E.U16 R162, desc[UR60][R164.64] ;  /* 0x0000003ca4a21981 */ /* 0x010722000c1e1500 */
[----:B------:R-:W-:Y:S02]  /*1a1e0*/  ISETP.GT.AND P1, PT, R152, 0xc6, PT ;  /* 0x000000c69800780c */ /* 0x000fe40003f24270 */
[----:B---3--:R-:W-:Y:S02]  /*1a1f0*/  @P0 IMAD.MOV.U32 R165, RZ, RZ, R169 ;  /* 0x000000ffffa50224 */ /* 0x008fe400078e00a9 */
[----:B------:R-:W3:Y:S01]  /*1a200*/  LDL R169, [R1+0xc2c] ;  /* 0x000c2c0001a97983 */ /* 0x000ee20000100800 */
[----:B------:R-:W-:-:S03]  /*1a210*/  @P0 IMAD.MOV.U32 R164, RZ, RZ, R8 ;  /* 0x000000ffffa40224 */ /* 0x000fc600078e0008 */
[----:B------:R-:W4:Y:S04]  /*1a220*/  LDL R8, [R1+0xc30] ;  /* 0x000c300001087983 */ /* 0x000f280000100800 */
[----:B------:R0:W3:Y:S02]  /*1a230*/  @P0 LDG.E.U16 R163, desc[UR60][R164.64] ;  /* 0x0000003ca4a30981 */ /* 0x0000e4000c1e1500 */
[----:B0-----:R-:W-:Y:S02]  /*1a240*/  @P1 IMAD.MOV.U32 R164, RZ, RZ, R22 ;  /* 0x000000ffffa41224 */ /* 0x001fe400078e0016 */
[----:B------:R-:W-:Y:S01]  /*1a250*/  @P1 IMAD.MOV.U32 R165, RZ, RZ, R168 ;  /* 0x000000ffffa51224 */ /* 0x000fe200078e00a8 */
[----:B------:R-:W-:Y:S01]  /*1a260*/  ISETP.GT.AND P0, PT, R152, 0xc7, PT ;  /* 0x000000c79800780c */ /* 0x000fe20003f04270 */
[----:B------:R-:W3:Y:S04]  /*1a270*/  LDL R168, [R1+0xc24] ;  /* 0x000c240001a87983 */ /* 0x000ee80000100800 */
[----:B------:R2:W4:Y:S04]  /*1a280*/  @P1 LDG.E.U16 R170, desc[UR60][R164.64] ;  /* 0x0000003ca4aa1981 */ /* 0x000528000c1e1500 */
[----:B------:R-:W3:Y:S04]  /*1a290*/  LDL R22, [R1+0xc28] ;  /* 0x000c280001167983 */ /* 0x000ee80000100800 */
[----:B--2---:R-:W-:-:S02]  /*1a2a0*/  @P0 IMAD.MOV.U32 R165, RZ, RZ, R18 ;  /* 0x000000ffffa50224 */ /* 0x004fc400078e0012 */
[----:B------:R-:W-:-:S05]  /*1a2b0*/  @P0 IMAD.MOV.U32 R164, RZ, RZ, R17 ;  /* 0x000000ffffa40224 */ /* 0x000fca00078e0011 */
[----:B------:R0:W2:Y:S01]  /*1a2c0*/  @P0 LDG.E.U16 R172, desc[UR60][R164.64] ;  /* 0x0000003ca4ac0981 */ /* 0x0000a2000c1e1500 */
[C---:B------:R-:W-:Y:S02]  /*1a2d0*/  ISETP.GT.AND P1, PT, R152.reuse, 0xc8, PT ;  /* 0x000000c89800780c */ /* 0x040fe40003f24270 */
[C---:B------:R-:W-:Y:S02]  /*1a2e0*/  ISETP.GT.AND P0, PT, R152.reuse, 0xc9, PT ;  /* 0x000000c99800780c */ /* 0x040fe40003f04270 */
[----:B0-----:R-:W-:Y:S01]  /*1a2f0*/  PRMT R164, RZ, 0x7610, R164 ;  /* 0x00007610ffa47816 */ /* 0x001fe200000000a4 */
[----:B----4-:R0:W-:Y:S04]  /*1a300*/  STL [R1+0x1d4], R170 ;  /* 0x0001d4aa01007387 */ /* 0x0101e80000100800 */
[----:B------:R-:W4:Y:S04]  /*1a310*/  LDL R18, [R1+0xc14] ;  /* 0x000c140001127983 */ /* 0x000f280000100800 */
[----:B------:R-:W4:Y:S04]  /*1a320*/  LDL R17, [R1+0xc18] ;  /* 0x000c180001117983 */ /* 0x000f280000100800 */
[----:B0-----:R-:W4:Y:S04]  /*1a330*/  LDL R170, [R1+0xc20] ;  /* 0x000c200001aa7983 */ /* 0x001f280000100800 */
[----:B------:R0:W4:Y:S01]  /*1a340*/  @P1 LDG.E.U16 R164, desc[UR60][R166.64] ;  /* 0x0000003ca6a41981 */ /* 0x000122000c1e1500 */
[----:B------:R-:W-:-:S02]  /*1a350*/  ISETP.GT.AND P1, PT, R152, 0xca, PT ;  /* 0x000000ca9800780c */ /* 0x000fc40003f24270 */
[----:B------:R-:W-:Y:S01]  /*1a360*/  PRMT R165, RZ, 0x7610, R165 ;  /* 0x00007610ffa57816 */ /* 0x000fe200000000a5 */
[----:B------:R-:W4:Y:S01]  /*1a370*/  LDL R173, [R1+0xc0c] ;  /* 0x000c0c0001ad7983 */ /* 0x000f220000100800 */
[----:B0-----:R-:W-:Y:S02]  /*1a380*/  @P0 IMAD.MOV.U32 R166, RZ, RZ, R8 ;  /* 0x000000ffffa60224 */ /* 0x001fe400078e0008 */
[----:B---3--:R-:W-:Y:S01]  /*1a390*/  @P0 IMAD.MOV.U32 R167, RZ, RZ, R169 ;  /* 0x000000ffffa70224 */ /* 0x008fe200078e00a9 */
[----:B------:R-:W3:Y:S06]  /*1a3a0*/  LDL R8, [R1+0xc10] ;  /* 0x000c100001087983 */ /* 0x000eec0000100800 */
[----:B------:R-:W-:Y:S01]  /*1a3b0*/  @P1 IMAD.MOV.U32 R169, RZ, RZ, R168 ;  /* 0x000000ffffa91224 */ /* 0x000fe200078e00a8 */
[----:B------:R0:W3:Y:S01]  /*1a3c0*/  @P0 LDG.E.U16 R165, desc[UR60][R166.64] ;  /* 0x0000003ca6a50981 */ /* 0x0000e2000c1e1500 */
[----:B------:R-:W-:-:S03]  /*1a3d0*/  @P1 IMAD.MOV.U32 R168, RZ, RZ, R22 ;  /* 0x000000ffffa81224 */ /* 0x000fc600078e0016 */
[----:B--2---:R1:W-:Y:S04]  /*1a3e0*/  STL [R1+0x1d0], R172 ;  /* 0x0001d0ac01007387 */ /* 0x0043e80000100800 */
[----:B------:R-:W2:Y:S01]  /*1a3f0*/  LDL R22, [R1+0xbf8] ;  /* 0x000bf80001167983 */ /* 0x000ea20000100800 */
[----:B0-----:R-:W-:Y:S02]  /*1a400*/  PRMT R166, RZ, 0x7610, R166 ;  /* 0x00007610ffa67816 */ /* 0x001fe400000000a6 */
[C---:B------:R-:W-:Y:S01]  /*1a410*/  ISETP.GT.AND P0, PT, R152.reuse, 0xcb, PT ;  /* 0x000000cb9800780c */ /* 0x040fe20003f04270 */
[----:B------:R-:W2:Y:S04]  /*1a420*/  LDL R175, [R1+0xbec] ;  /* 0x000bec0001af7983 */ /* 0x000ea80000100800 */
[----:B-1----:R-:W2:Y:S04]  /*1a430*/  LDL R172, [R1+0xbf4] ;  /* 0x000bf40001ac7983 */ /* 0x002ea80000100800 */
[----:B------:R0:W2:Y:S01]  /*1a440*/  @P1 LDG.E.U16 R166, desc[UR60][R168.64] ;  /* 0x0000003ca8a61981 */ /* 0x0000a2000c1e1500 */
[----:B------:R-:W-:-:S03]  /*1a450*/  ISETP.GT.AND P1, PT, R152, 0xcc, PT ;  /* 0x000000cc9800780c */ /* 0x000fc60003f24270 */
[----:B------:R-:W2:Y:S01]  /*1a460*/  LDL R174, [R1+0xbf0] ;  /* 0x000bf00001ae7983 */ /* 0x000ea20000100800 */
[----:B------:R-:W-:-:S03]  /*1a470*/  PRMT R167, RZ, 0x7610, R167 ;  /* 0x00007610ffa77816 */ /* 0x000fc600000000a7 */
[----:B------:R-:W2:Y:S01]  /*1a480*/  LDL R177, [R1+0xbdc] ;  /* 0x000bdc0001b17983 */ /* 0x000ea20000100800 */
[----:B0-----:R-:W-:-:S03]  /*1a490*/  @P0 IMAD.MOV.U32 R169, RZ, RZ, R171 ;  /* 0x000000ffffa90224 */ /* 0x001fc600078e00ab */
[----:B------:R-:W2:Y:S04]  /*1a4a0*/  LDL R176, [R1+0xbd4] ;  /* 0x000bd40001b07983 */ /* 0x000ea80000100800 */
        /* <DEDUP_REMOVED lines=9> */
[----:B------:R-:W2:Y:S01]  /*1a540*/  LDL R190, [R1+0xb2c] ;  /* 0x000b2c0001be7983 */ /* 0x000ea20000100800 */
[----:B----4-:R-:W-:-:S03]  /*1a550*/  @P1 IMAD.MOV.U32 R171, RZ, RZ, R18 ;  /* 0x000000ffffab1224 */ /* 0x010fc600078e0012 */
[----:B------:R-:W4:Y:S01]  /*1a560*/  LDL R18, [R1+0xbe4] ;  /* 0x000be40001127983 */ /* 0x000f220000100800 */
[----:B------:R-:W-:Y:S02]  /*1a570*/  @P0 IMAD.MOV.U32 R168, RZ, RZ, R170 ;  /* 0x000000ffffa80224 */ /* 0x000fe400078e00aa */
[----:B------:R-:W-:Y:S02]  /*1a580*/  @P1 IMAD.MOV.U32 R170, RZ, RZ, R17 ;  /* 0x000000ffffaa1224 */ /* 0x000fe400078e0011 */
[----:B------:R-:W4:Y:S04]  /*1a590*/  LDL R17, [R1+0xbe8] ;  /* 0x000be80001117983 */ /* 0x000f280000100800 */
[----:B------:R0:W4:Y:S01]  /*1a5a0*/  @P0 LDG.E.U16 R167, desc[UR60][R168.64] ;  /* 0x0000003ca8a70981 */ /* 0x000122000c1e1500 */
[----:B------:R-:W-:-:S02]  /*1a5b0*/  ISETP.GT.AND P0, PT, R152, 0xcd, PT ;  /* 0x000000cd9800780c */ /* 0x000fc40003f04270 */
[----:B0-----:R-:W-:-:S06]  /*1a5c0*/  PRMT R168, RZ, 0x7610, R168 ;  /* 0x00007610ffa87816 */ /* 0x001fcc00000000a8 */
[----:B------:R3:W4:Y:S01]  /*1a5d0*/  @P1 LDG.E.U16 R168, desc[UR60][R170.64] ;  /* 0x0000003caaa81981 */ /* 0x000722000c1e1500 */
[C---:B------:R-:W-:Y:S02]  /*1a5e0*/  ISETP.GT.AND P1, PT, R152.reuse, 0xd0, PT ;  /* 0x000000d09800780c */ /* 0x040fe40003f24270 */
[----:B------:R-:W-:Y:S02]  /*1a5f0*/  PRMT R169, RZ, 0x7610, R169 ;  /* 0x00007610ffa97816 */ /* 0x000fe400000000a9 */
[----:B---3--:R-:W-:Y:S02]  /*1a600*/  @P0 IMAD.MOV.U32 R170, RZ, RZ, R8 ;  /* 0x000000ffffaa0224 */ /* 0x008fe400078e0008 */
[----:B------:R-:W-:Y:S01]  /*1a610*/  @P0 IMAD.MOV.U32 R171, RZ, RZ, R173 ;  /* 0x000000ffffab0224 */ /* 0x000fe200078e00ad */
[----:B------:R-:W3:Y:S06]  /*1a620*/  LDL R8, [R1+0xbe0] ;  /* 0x000be00001087983 */ /* 0x000eec0000100800 */
[----:B--2---:R-:W-:Y:S01]  /*1a630*/  @P1 IMAD.MOV.U32 R173, RZ, RZ, R172 ;  /* 0x000000ffffad1224 */ /* 0x004fe200078e00ac */
[----:B------:R0:W2:Y:S01]  /*1a640*/  @P0 LDG.E.U16 R169, desc[UR60][R170.64] ;  /* 0x0000003caaa90981 */ /* 0x0000a2000c1e1500 */
[----:B------:R-:W-:Y:S01]  /*1a650*/  @P1 IMAD.MOV.U32 R172, RZ, RZ, R22 ;  /* 0x000000ffffac1224 */ /* 0x000fe200078e0016 */
[----:B------:R-:W-:-:S02]  /*1a660*/  ISETP.GT.AND P0, PT, R152, 0xd1, PT ;  /* 0x000000d19800780c */ /* 0x000fc40003f04270 */
[----:B------:R-:W2:Y:S01]  /*1a670*/  LDL R22, [R1+0xbd8] ;  /* 0x000bd80001167983 */ /* 0x000ea20000100800 */
[----:B0-----:R-:W-:-:S06]  /*1a680*/  PRMT R170, RZ, 0x7610, R170 ;  /* 0x00007610ffaa7816 */ /* 0x001fcc00000000aa */
[----:B------:R0:W2:Y:S01]  /*1a690*/  @P1 LDG.E.U16 R170, desc[UR60][R172.64] ;  /* 0x0000003cacaa1981 */ /* 0x0000a2000c1e1500 */
[----:B------:R-:W-:-:S03]  /*1a6a0*/  ISETP.GT.AND P1, PT, R152, 0xd2, PT ;  /* 0x000000d29800780c */ /* 0x000fc60003f24270 */
[----:B0-----:R-:W-:Y:S02]  /*1a6b0*/  @P0 IMAD.MOV.U32 R172, RZ, RZ, R174 ;  /* 0x000000ffffac0224 */ /* 0x001fe400078e00ae */
[----:B------:R-:W-:-:S08]  /*1a6c0*/  @P0 IMAD.MOV.U32 R173, RZ, RZ, R175 ;  /* 0x000000ffffad0224 */ /* 0x000fd000078e00af */
[----:B----4-:R-:W-:Y:S02]  /*1a6d0*/  @P1 IMAD.MOV.U32 R175, RZ, RZ, R18 ;  /* 0x000000ffffaf1224 */ /* 0x010fe400078e0012 */
[----:B------:R-:W4:Y:S01]  /*1a6e0*/  LDL R18, [R1+0xbcc] ;  /* 0x000bcc0001127983 */ /* 0x000f220000100800 */
[----:B------:R-:W-:-:S03]  /*1a6f0*/  @P1 IMAD.MOV.U32 R174, RZ, RZ, R17 ;  /* 0x000000ffffae1224 */ /* 0x000fc600078e0011 */
[----:B------:R-:W4:Y:S01]  /*1a700*/  LDL R17, [R1+0xbd0] ;  /* 0x000bd00001117983 */ /* 0x000f220000100800 */
[----:B------:R-:W-:-:S06]  /*1a710*/  PRMT R171, RZ, 0x7610, R171 ;  /* 0x00007610ffab7816 */ /* 0x000fcc00000000ab */
[----:B------:R0:W4:Y:S01]  /*1a720*/  @P0 LDG.E.U16 R171, desc[UR60][R172.64] ;  /* 0x0000003cacab0981 */ /* 0x000122000c1e1500 */
[----:B------:R-:W-:Y:S02]  /*1a730*/  ISETP.GT.AND P0, PT, R152, 0xd3, PT ;  /* 0x000000d39800780c */ /* 0x000fe40003f04270 */
[----:B0-----:R-:W-:-:S06]  /*1a740*/  PRMT R172, RZ, 0x7610, R172 ;  /* 0x00007610ffac7816 */ /* 0x001fcc00000000ac */
[----:B------:R3:W4:Y:S01]  /*1a750*/  @P1 LDG.E.U16 R172, desc[UR60][R174.64] ;  /* 0x0000003caeac1981 */ /* 0x000722000c1e1500 */
[----:B------:R-:W-:Y:S02]  /*1a760*/  ISETP.GT.AND P1, PT, R152, 0xd4, PT ;  /* 0x000000d49800780c */ /* 0x000fe40003f24270 */
[----:B------:R-:W-:Y:S02]  /*1a770*/  PRMT R173, RZ, 0x7610, R173 ;  /* 0x00007610ffad7816 */ /* 0x000fe400000000ad */
[----:B---3--:R-:W-:Y:S02]  /*1a780*/  @P0 IMAD.MOV.U32 R174, RZ, RZ, R8 ;  /* 0x000000ffffae0224 */ /* 0x008fe400078e0008 */
[----:B------:R-:W3:Y:S01]  /*1a790*/  LDL R8, [R1+0xbb8] ;  /* 0x000bb80001087983 */ /* 0x000ee20000100800 */
[----:B------:R-:W-:-:S05]  /*1a7a0*/  @P0 IMAD.MOV.U32 R175, RZ, RZ, R177 ;  /* 0x000000ffffaf0224 */ /* 0x000fca00078e00b1 */
[----:B------:R0:W3:Y:S01]  /*1a7b0*/  @P0 LDG.E.U16 R173, desc[UR60][R174.64] ;  /* 0x0000003caead0981 */ /* 0x0000e2000c1e1500 */
[----:B------:R-:W-:Y:S01]  /*1a7c0*/  ISETP.GT.AND P0, PT, R152, 0xd5, PT ;  /* 0x000000d59800780c */ /* 0x000fe20003f04270 */
[----:B------:R-:W-:Y:S02]  /*1a7d0*/  @P1 IMAD.MOV.U32 R177, RZ, RZ, R176 ;  /* 0x000000ffffb11224 */ /* 0x000fe400078e00b0 */
[----:B--2---:R-:W-:Y:S02]  /*1a7e0*/  @P1 IMAD.MOV.U32 R176, RZ, RZ, R22 ;  /* 0x000000ffffb01224 */ /* 0x004fe400078e0016 */
[----:B------:R-:W2:Y:S01]  /*1a7f0*/  LDL R22, [R1+0xba8] ;  /* 0x000ba80001167983 */ /* 0x000ea20000100800 */
[----:B0-----:R-:W-:-:S06]  /*1a800*/  PRMT R174, RZ, 0x7610, R174 ;  /* 0x00007610ffae7816 */ /* 0x001fcc00000000ae */
[----:B------:R4:W2:Y:S02]  /*1a810*/  @P1 LDG.E.U16 R174, desc[UR60][R176.64] ;  /* 0x0000003cb0ae1981 */ /* 0x0008a4000c1e1500 */
[----:B----4-:R-:W-:Y:S02]  /*1a820*/  @P0 IMAD.MOV.U32 R177, RZ, RZ, R18 ;  /* 0x000000ffffb10224 */ /* 0x010fe400078e0012 */
[----:B------:R-:W4:Y:S01]  /*1a830*/  LDL R18, [R1+0xb9c] ;  /* 0x000b9c0001127983 */ /* 0x000f220000100800 */
[----:B------:R-:W-:-:S03]  /*1a840*/  @P0 IMAD.MOV.U32 R176, RZ, RZ, R17 ;  /* 0x000000ffffb00224 */ /* 0x000fc600078e0011 */
[----:B------:R-:W4:Y:S01]  /*1a850*/  LDL R17, [R1+0xba0] ;  /* 0x000ba00001117983 */ /* 0x000f220000100800 */
[----:B------:R-:W-:Y:S02]  /*1a860*/  ISETP.GT.AND P1, PT, R152, 0xd8, PT ;  /* 0x000000d89800780c */ /* 0x000fe40003f24270 */
[----:B------:R-:W-:-:S06]  /*1a870*/  PRMT R175, RZ, 0x7610, R175 ;  /* 0x00007610ffaf7816 */ /* 0x000fcc00000000af */
[----:B------:R0:W4:Y:S01]  /*1a880*/  @P0 LDG.E.U16 R175, desc[UR60][R176.64] ;  /* 0x0000003cb0af0981 */ /* 0x000122000c1e1500 */
[----:B------:R-:W-:-:S04]  /*1a890*/  ISETP.GT.AND P0, PT, R152, 0xd9, PT ;  /* 0x000000d99800780c */ /* 0x000fc80003f04270 */
[----:B------:R-:W-:Y:S01]  /*1a8a0*/  @P1 IMAD.MOV.U32 R179, RZ, RZ, R178 ;  /* 0x000000ffffb31224 */ /* 0x000fe200078e00b2 */
[----:B0-----:R-:W-:Y:S02]  /*1a8b0*/  PRMT R176, RZ, 0x7610, R176 ;  /* 0x00007610ffb07816 */ /* 0x001fe400000000b0 */
[----:B------:R-:W-:Y:S01]  /*1a8c0*/  PRMT R177, RZ, 0x7610, R177 ;  /* 0x00007610ffb17816 */ /* 0x000fe200000000b1 */
[----:B---3--:R-:W-:Y:S02]  /*1a8d0*/  @P1 IMAD.MOV.U32 R178, RZ, RZ, R8 ;  /* 0x000000ffffb21224 */ /* 0x008fe400078e0008 */
[----:B------:R-:W3:Y:S04]  /*1a8e0*/  LDL R8, [R1+0xb78] ;  /* 0x000b780001087983 */ /* 0x000ee80000100800 */
[----:B------:R0:W3:Y:S01]  /*1a8f0*/  @P1 LDG.E.U16 R176, desc[UR60][R178.64] ;  /* 0x0000003cb2b01981 */ /* 0x0000e2000c1e1500 */
[----:B------:R-:W-:Y:S01]  /*1a900*/  ISETP.GT.AND P1, PT, R152, 0xda, PT ;  /* 0x000000da9800780c */ /* 0x000fe20003f24270 */
[----:B0-----:R-:W-:-:S02]  /*1a910*/  @P0 IMAD.MOV.U32 R178, RZ, RZ, R181 ;  /* 0x000000ffffb20224 */ /* 0x001fc400078e00b5 */
[----:B------:R-:W-:-:S05]  /*1a920*/  @P0 IMAD.MOV.U32 R179, RZ, RZ, R183 ;  /* 0x000000ffffb30224 */ /* 0x000fca00078e00b7 */
[----:B------:R0:W3:Y:S01]  /*1a930*/  @P0 LDG.E.U16 R177, desc[UR60][R178.64] ;  /* 0x0000003cb2b10981 */ /* 0x0000e2000c1e1500 */
[----:B------:R-:W-:-:S04]  /*1a940*/  ISETP.GT.AND P0, PT, R152, 0xdb, PT ;  /* 0x000000db9800780c */ /* 0x000fc80003f04270 */
        /* <DEDUP_REMOVED lines=14> */
[----:B0-----:R-:W-:Y:S01]  /*1aa30*/  PRMT R180, RZ, 0x7610, R180 ;  /* 0x00007610ffb47816 */ /* 0x001fe200000000b4 */
[----:B---3--:R-:W-:Y:S02]  /*1aa40*/  @P1 IMAD.MOV.U32 R182, RZ, RZ, R8 ;  /* 0x000000ffffb61224 */ /* 0x008fe400078e0008 */
[----:B------:R-:W3:Y:S04]  /*1aa50*/  LDL R8, [R1+0xb70] ;  /* 0x000b700001087983 */ /* 0x000ee80000100800 */
[----:B------:R0:W3:Y:S01]  /*1aa60*/  @P1 LDG.E.U16 R180, desc[UR60][R182.64] ;  /* 0x0000003cb6b41981 */ /* 0x0000e2000c1e1500 */
[----:B------:R-:W-:Y:S01]  /*1aa70*/  ISETP.GT.AND P1, PT, R152, 0xf0, PT ;  /* 0x000000f09800780c */ /* 0x000fe20003f24270 */
[----:B0-----:R-:W-:-:S02]  /*1aa80*/  @P0 IMAD.MOV.U32 R183, RZ, RZ, R184 ;  /* 0x000000ffffb70224 */ /* 0x001fc400078e00b8 */
[----:B--2---:R-:W-:Y:S02]  /*1aa90*/  @P0 IMAD.MOV.U32 R182, RZ, RZ, R22 ;  /* 0x000000ffffb60224 */ /* 0x004fe400078e0016 */
[----:B------:R-:W2:Y:S08]  /*1aaa0*/  LDL R22, [R1+0xb30] ;  /* 0x000b300001167983 */ /* 0x000eb00000100800 */
[----:B----4-:R-:W-:-:S02]  /*1aab0*/  @P1 IMAD.MOV.U32 R185, RZ, RZ, R18 ;  /* 0x000000ffffb91224 */ /* 0x010fc400078e0012 */
[----:B------:R-:W4:Y:S01]  /*1aac0*/  LDL R18, [R1+0xaec] ;  /* 0x000aec0001127983 */ /* 0x000f220000100800 */
[----:B------:R-:W-:-:S03]  /*1aad0*/  @P1 IMAD.MOV.U32 R184, RZ, RZ, R17 ;  /* 0x000000ffffb81224 */ /* 0x000fc600078e0011 */
[----:B------:R-:W4:Y:S01]  /*1aae0*/  LDL R17, [R1+0xaf0] ;  /* 0x000af00001117983 */ /* 0x000f220000100800 */
[----:B------:R-:W-:Y:S02]  /*1aaf0*/  PRMT R181, RZ, 0x7610, R181 ;  /* 0x00007610ffb57816 */ /* 0x000fe400000000b5 */
[----:B------:R-:W-:-:S04]  /*1ab00*/  ISETP.GT.AND P2, PT, R152, 0xf8, PT ;  /* 0x000000f89800780c */ /* 0x000fc80003f44270 */
[----:B------:R0:W4:Y:S01]  /*1ab10*/  @P0 LDG.E.U16 R181, desc[UR60][R182.64] ;  /* 0x0000003cb6b50981 */ /* 0x000122000c1e1500 */
[----:B------:R-:W-:Y:S02]  /*1ab20*/  ISETP.GT.AND P0, PT, R152, 0xe1, PT ;  /* 0x000000e19800780c */ /* 0x000fe40003f04270 */
[----:B0-----:R-:W-:Y:S02]  /*1ab30*/  PRMT R182, RZ, 0x7610, R182 ;  /* 0x00007610ffb67816 */ /* 0x001fe400000000b6 */
[----:B------:R-:W-:-:S04]  /*1ab40*/  PRMT R183, RZ, 0x7610, R183 ;  /* 0x00007610ffb77816 */ /* 0x000fc800000000b7 */
[----:B------:R0:W4:Y:S01]  /*1ab50*/  @P1 LDG.E.U16 R182, desc[UR60][R184.64] ;  /* 0x0000003cb8b61981 */ /* 0x000122000c1e1500 */
[----:B------:R-:W-:Y:S01]  /*1ab60*/  ISETP.GT.AND P1, PT, R152, 0xe9, PT ;  /* 0x000000e99800780c */ /* 0x000fe20003f24270 */
[----:B0-----:R-:W-:Y:S02]  /*1ab70*/  @P2 IMAD.MOV.U32 R184, RZ, RZ, R187 ;  /* 0x000000ffffb82224 */ /* 0x001fe400078e00bb */
[----:B------:R-:W-:Y:S02]  /*1ab80*/  @P2 IMAD.MOV.U32 R185, RZ, RZ, R191 ;  /* 0x000000ffffb92224 */ /* 0x000fe400078e00bf */
[----:B------:R-:W-:-:S03]  /*1ab90*/  @P0 IMAD.MOV.U32 R187, RZ, RZ, R186 ;  /* 0x000000ffffbb0224 */ /* 0x000fc600078e00ba */
[----:B------:R0:W4:Y:S01]  /*1aba0*/  @P2 LDG.E.U16 R183, desc[UR60][R184.64] ;  /* 0x0000003cb8b72981 */ /* 0x000122000c1e1500 */
[----:B---3--:R-:W-:-:S03]  /*1abb0*/  @P0 IMAD.MOV.U32 R186, RZ, RZ, R8 ;  /* 0x000000ffffba0224 */ /* 0x008fc600078e0008 */
[----:B------:R-:W3:Y:S01]  /*1abc0*/  LDL R8, [R1+0xb98] ;  /* 0x000b980001087983 */ /* 0x000ee20000100800 */
[----:B0-----:R-:W-:-:S06]  /*1abd0*/  PRMT R184, RZ, 0x7610, R184 ;  /* 0x00007610ffb87816 */ /* 0x001fcc00000000b8 */
[----:B------:R2:W3:Y:S01]  /*1abe0*/  @P0 LDG.E.U16 R184, desc[UR60][R186.64] ;  /* 0x0000003cbab80981 */ /* 0x0004e2000c1e1500 */
[----:B------:R-:W-:Y:S02]  /*1abf0*/  ISETP.GT.AND P0, PT, R152, 0xf1, PT ;  /* 0x000000f19800780c */ /* 0x000fe40003f04270 */
[----:B------:R-:W-:Y:S01]  /*1ac00*/  PRMT R185, RZ, 0x7610, R185 ;  /* 0x00007610ffb97816 */ /* 0x000fe200000000b9 */
[----:B--2---:R-:W-:Y:S02]  /*1ac10*/  @P1 IMAD.MOV.U32 R186, RZ, RZ, R22 ;  /* 0x000000ffffba1224 */ /* 0x004fe400078e0016 */
[----:B------:R-:W-:Y:S01]  /*1ac20*/  @P1 IMAD.MOV.U32 R187, RZ, RZ, R190 ;  /* 0x000000ffffbb1224 */ /* 0x000fe200078e00be */
[----:B------:R-:W-:Y:S01]  /*1ac30*/  PRMT R188, RZ, 0x7610, R188 ;  /* 0x00007610ffbc7816 */ /* 0x000fe200000000bc */
[----:B------:R-:W2:Y:S04]  /*1ac40*/  LDL R22, [R1+0xb68] ;  /* 0x000b680001167983 */ /* 0x000ea80000100800 */
[----:B------:R0:W2:Y:S02]  /*1ac50*/  @P1 LDG.E.U16 R185, desc[UR60][R186.64] ;  /* 0x0000003cbab91981 */ /* 0x0000a4000c1e1500 */
[----:B0-----:R-:W-:Y:S01]  /*1ac60*/  PRMT R186, RZ, 0x7610, R186 ;  /* 0x00007610ffba7816 */ /* 0x001fe200000000ba */
[----:B----4-:R-:W-:-:S02]  /*1ac70*/  @P0 IMAD.MOV.U32 R191, RZ, RZ, R18 ;  /* 0x000000ffffbf0224 */ /* 0x010fc400078e0012 */
[----:B------:R-:W-:Y:S01]  /*1ac80*/  @P0 IMAD.MOV.U32 R190, RZ, RZ, R17 ;  /* 0x000000ffffbe0224 */ /* 0x000fe200078e0011 */
[----:B------:R-:W-:Y:S01]  /*1ac90*/  ISETP.GT.AND P1, PT, R152, 0xf9, PT ;  /* 0x000000f99800780c */ /* 0x000fe20003f24270 */
[----:B------:R-:W4:Y:S04]  /*1aca0*/  LDL R18, [R1+0xb24] ;  /* 0x000b240001127983 */ /* 0x000f280000100800 */
[----:B------:R0:W4:Y:S01]  /*1acb0*/  @P0 LDG.E.U16 R186, desc[UR60][R190.64] ;  /* 0x0000003cbeba0981 */ /* 0x000122000c1e1500 */
[----:B------:R-:W-:-:S03]  /*1acc0*/  PRMT R187, RZ, 0x7610, R187 ;  /* 0x00007610ffbb7816 */ /* 0x000fc600000000bb */
[----:B------:R-:W4:Y:S04]  /*1acd0*/  LDL R17, [R1+0xb28] ;  /* 0x000b280001117983 */ /* 0x000f280000100800 */
[----:B------:R-:W0:Y:S04]  /*1ace0*/  LDL R190, [R1+0xaac] ;  /* 0x000aac0001be7983 */ /* 0x000e280000100800 */
[----:B------:R-:W0:Y:S01]  /*1acf0*/  LDL R191, [R1+0xab0] ;  /* 0x000ab00001bf7983 */ /* 0x000e220000100800 */
[----:B------:R-:W-:Y:S02]  /*1ad00*/  ISETP.GT.AND P0, PT, R152, 0xdc, PT ;  /* 0x000000dc9800780c */ /* 0x000fe40003f04270 */
[----:B0-----:R-:W-:-:S04]  /*1ad10*/  @P1 LOP3.LUT R191, R191, R190, RZ, 0x3c, !PT ;  /* 0x000000bebfbf1212 */ /* 0x001fc800078e3cff */
[----:B------:R-:W-:-:S04]  /*1ad20*/  @P1 LOP3.LUT R190, R191, R190, RZ, 0x3c, !PT ;  /* 0x000000bebfbe1212 */ /* 0x000fc800078e3cff */
[----:B------:R-:W-:-:S05]  /*1ad30*/  @P1 LOP3.LUT R191, R191, R190, RZ, 0x3c, !PT ;  /* 0x000000bebfbf1212 */ /* 0x000fca00078e3cff */
[----:B------:R3:W4:Y:S04]  /*1ad40*/  @P1 LDG.E.U16 R187, desc[UR60][R190.64] ;  /* 0x0000003cbebb1981 */ /* 0x000728000c1e1500 */
[----:B------:R-:W2:Y:S01]  /*1ad50*/  LDL R191, [R1+0xb94] ;  /* 0x000b940001bf7983 */ /* 0x000ea20000100800 */
[----:B---3--:R-:W-:Y:S01]  /*1ad60*/  @P0 IMAD.MOV.U32 R190, RZ, RZ, R8 ;  /* 0x000000ffffbe0224 */ /* 0x008fe200078e0008 */
[C---:B------:R-:W-:Y:S02]  /*1ad70*/  ISETP.GT.AND P1, PT, R152.reuse, 0xe2, PT ;  /* 0x000000e29800780c */ /* 0x040fe40003f24270 */
[----:B------:R-:W-:Y:S01]  /*1ad80*/  PRMT R192, RZ, 0x7610, R192 ;  /* 0x00007610ffc07816 */ /* 0x000fe200000000c0 */
[----:B------:R-:W3:Y:S04]  /*1ad90*/  LDL R8, [R1+0xaa8] ;  /* 0x000aa80001087983 */ /* 0x000ee80000100800 */
[----:B--2---:R0:W2:Y:S04]  /*1ada0*/  @P0 LDG.E.U16 R188, desc[UR60][R190.64] ;  /* 0x0000003cbebc0981 */ /* 0x0040a8000c1e1500 */
[----:B------:R-:W4:Y:S01]  /*1adb0*/  LDL R191, [R1+0xb64] ;  /* 0x000b640001bf7983 */ /* 0x000f220000100800 */
[----:B------:R-:W-:Y:S01]  /*1adc0*/  ISETP.GT.AND P0, PT, R152, 0xea, PT ;  /* 0x000000ea9800780c */ /* 0x000fe20003f04270 */
[----:B0-----:R-:W-:Y:S01]  /*1add0*/  @P1 IMAD.MOV.U32 R190, RZ, RZ, R22 ;  /* 0x000000ffffbe1224 */ /* 0x001fe200078e0016 */
[----:B------:R-:W-:Y:S01]  /*1ade0*/  PRMT R194, RZ, 0x7610, R194 ;  /* 0x00007610ffc27816 */ /* 0x000fe200000000c2 */
[----:B------:R-:W2:Y:S04]  /*1adf0*/  LDL R22, [R1+0xb60] ;  /* 0x000b600001167983 */ /* 0x000ea80000100800 */
[----:B----4-:R0:W4:Y:S06]  /*1ae00*/  @P1 LDG.E.U16 R192, desc[UR60][R190.64] ;  /* 0x0000003cbec01981 */ /* 0x01012c000c1e1500 */
[----:B0-----:R-:W-:-:S02]  /*1ae10*/  @P0 IMAD.MOV.U32 R190, RZ, RZ, R17 ;  /* 0x000000ffffbe0224 */ /* 0x001fc400078e0011 */
[----:B------:R-:W-:Y:S01]  /*1ae20*/  @P0 IMAD.MOV.U32 R191, RZ, RZ, R18 ;  /* 0x000000ffffbf0224 */ /* 0x000fe200078e0012 */
[C---:B------:R-:W-:Y:S01]  /*1ae30*/  ISETP.GT.AND P1, PT, R152.reuse, 0xf2, PT ;  /* 0x000000f29800780c */ /* 0x040fe20003f24270 */
[----:B------:R-:W4:Y:S04]  /*1ae40*/  LDL R18, [R1+0xb1c] ;  /* 0x000b1c0001127983 */ /* 0x000f280000100800 */
[----:B------:R0:W4:Y:S01]  /*1ae50*/  @P0 LDG.E.U16 R194, desc[UR60][R190.64] ;  /* 0x0000003cbec20981 */ /* 0x000122000c1e1500 */
[----:B------:R-:W-:Y:S02]  /*1ae60*/  ISETP.GT.AND P2, PT, R152, 0xfa, PT ;  /* 0x000000fa9800780c */ /* 0x000fe40003f44270 */
[----:B------:R-:W-:Y:S01]  /*1ae70*/  PRMT R196, RZ, 0x7610, R196 ;  /* 0x00007610ffc47816 */ /* 0x000fe200000000c4 */
[----:B------:R-:W4:Y:S04]  /*1ae80*/  LDL R17, [R1+0xb20] ;  /* 0x000b200001117983 */ /* 0x000f280000100800 */
[----:B------:R-:W0:Y:S04]  /*1ae90*/  LDL R190, [R1+0xae4] ;  /* 0x000ae40001be7983 */ /* 0x000e280000100800 */
[----:B------:R-:W0:Y:S02]  /*1aea0*/  LDL R191, [R1+0xae8] ;  /* 0x000ae80001bf7983 */ /* 0x000e240000100800 */
[----:B0-----:R-:W-:-:S04]  /*1aeb0*/  @P1 LOP3.LUT R191, R191, R190, RZ, 0x3c, !PT ;  /* 0x000000bebfbf1212 */ /* 0x001fc800078e3cff */
[----:B------:R-:W-:-:S04]  /*1aec0*/  @P1 LOP3.LUT R190, R191, R190, RZ, 0x3c, !PT ;  /* 0x000000bebfbe1212 */ /* 0x000fc800078e3cff */
[----:B------:R-:W-:-:S05]  /*1aed0*/  @P1 LOP3.LUT R191, R191, R190, RZ, 0x3c, !PT ;  /* 0x000000bebfbf1212 */ /* 0x000fca00078e3cff */
[----:B------:R3:W4:Y:S02]  /*1aee0*/  @P1 LDG.E.U16 R196, desc[UR60][R190.64] ;  /* 0x0000003cbec41981 */ /* 0x000724000c1e1500 */
[----:B---3--:R-:W-:Y:S02]  /*1aef0*/  @P2 IMAD.MOV.U32 R190, RZ, RZ, R8 ;  /* 0x000000ffffbe2224 */ /* 0x008fe400078e0008 */
[----:B------:R-:W3:Y:S01]  /*1af00*/  LDL R8, [R1+0xae0] ;  /* 0x000ae00001087983 */ /* 0x000ee20000100800 */
[----:B------:R-:W-:-:S03]  /*1af10*/  @P2 IMAD.MOV.U32 R191, RZ, RZ, R5 ;  /* 0x000000ffffbf2224 */ /* 0x000fc600078e0005 */
[----:B------:R0:W-:Y:S04]  /*1af20*/  STL [R1+0x1318], R5 ;  /* 0x0013180501007387 */ /* 0x0001e80000100800 */
[----:B0-----:R-:W4:Y:S01]  /*1af30*/  LDL R5, [R1+0xb5c] ;  /* 0x000b5c0001057983 */ /* 0x001f220000100800 */
[C---:B------:R-:W-:Y:S02]  /*1af40*/  ISETP.GT.AND P0, PT, R152.reuse, 0xe3, PT ;  /* 0x000000e39800780c */ /* 0x040fe40003f04270 */
[----:B------:R-:W-:Y:S02]  /*1af50*/  PRMT R198, RZ, 0x7610, R198 ;  /* 0x00007610ffc67816 */ /* 0x000fe400000000c6 */
[----:B------:R-:W-:Y:S02]  /*1af60*/  ISETP.GT.AND P1, PT, R152, 0xeb, PT ;  /* 0x000000eb9800780c */ /* 0x000fe40003f24270 */
[----:B------:R-:W-:-:S02]  /*1af70*/  PRMT R200, RZ, 0x7610, R200 ;  /* 0x00007610ffc87816 */ /* 0x000fc400000000c8 */
[----:B------:R2:W3:Y:S01]  /*1af80*/  @P2 LDG.E.U16 R198, desc[UR60][R190.64] ;  /* 0x0000003cbec62981 */ /* 0x0004e2000c1e1500 */
[----:B------:R-:W-:-:S04]  /*1af90*/  PRMT R202, RZ, 0x7610, R202 ;  /* 0x00007610ffca7816 */ /* 0x000fc800000000ca */
[----:B--2---:R-:W-:Y:S01]  /*1afa0*/  @P0 IMAD.MOV.U32 R190, RZ, RZ, R22 ;  /* 0x000000ffffbe0224 */ /* 0x004fe200078e0016 */
[----:B------:R-:W-:Y:S01]  /*1afb0*/  PRMT R204, RZ, 0x7610, R204 ;  /* 0x00007610ffcc7816 */ /* 0x000fe200000000cc */
[----:B------:R-:W2:Y:S01]  /*1afc0*/  LDL R22, [R1+0xb54] ;  /* 0x000b540001167983 */ /* 0x000ea20000100800 */
[----:B----4-:R-:W-:-:S03]  /*1afd0*/  @P0 IMAD.MOV.U32 R191, RZ, RZ, R5 ;  /* 0x000000ffffbf0224 */ /* 0x010fc600078e0005 */
[----:B------:R-:W4:Y:S04]  /*1afe0*/  LDL R5, [R1+0xb58] ;  /* 0x000b580001057983 */ /* 0x000f280000100800 */
[----:B------:R0:W2:Y:S02]  /*1aff0*/  @P0 LDG.E.U16 R200, desc[UR60][R190.64] ;  /* 0x0000003cbec80981 */ /* 0x0000a4000c1e1500 */
[----:B0-----:R-:W-:Y:S02]  /*1b000*/  @P1 IMAD.MOV.U32 R190, RZ, RZ, R17 ;  /* 0x000000ffffbe1224 */ /* 0x001fe400078e0011 */
[----:B------:R-:W-:Y:S01]  /*1b010*/  @P1 IMAD.MOV.U32 R191, RZ, RZ, R18 ;  /* 0x000000ffffbf1224 */ /* 0x000fe200078e0012 */
[C---:B------:R-:W-:Y:S01]  /*1b020*/  ISETP.GT.AND P0, PT, R152.reuse, 0xf3, PT ;  /* 0x000000f39800780c */ /* 0x040fe20003f04270 */
[----:B------:R-:W2:Y:S04]  /*1b030*/  LDL R18, [R1+0xb14] ;  /* 0x000b140001127983 */ /* 0x000ea80000100800 */
[----:B------:R3:W2:Y:S04]  /*1b040*/  @P1 LDG.E.U16 R202, desc[UR60][R190.64] ;  /* 0x0000003cbeca1981 */ /* 0x0006a8000c1e1500 */
[----:B------:R-:W2:Y:S04]  /*1b050*/  LDL R17, [R1+0xb18] ;  /* 0x000b180001117983 */ /* 0x000ea80000100800 */
[----:B------:R-:W4:Y:S01]  /*1b060*/  LDL R191, [R1+0xadc] ;  /* 0x000adc0001bf7983 */ /* 0x000f220000100800 */
[----:B---3--:R-:W-:Y:S01]  /*1b070*/  @P0 IMAD.MOV.U32 R190, RZ, RZ, R8 ;  /* 0x000000ffffbe0224 */ /* 0x008fe200078e0008 */
[----:B------:R-:W-:-:S02]  /*1b080*/  ISETP.GT.AND P1, PT, R152, 0xfb, PT ;  /* 0x000000fb9800780c */ /* 0x000fc40003f24270 */
[----:B------:R-:W-:Y:S01]  /*1b090*/  PRMT R206, RZ, 0x7610, R206 ;  /* 0x00007610ffce7816 */ /* 0x000fe200000000ce */
[----:B------:R-:W3:Y:S04]  /*1b0a0*/  LDL R8, [R1+0xad8] ;  /* 0x000ad80001087983 */ /* 0x000ee80000100800 */
[----:B----4-:R0:W4:Y:S04]  /*1b0b0*/  @P0 LDG.E.U16 R204, desc[UR60][R190.64] ;  /* 0x0000003cbecc0981 */ /* 0x010128000c1e1500 */
[----:B------:R-:W0:Y:S04]  /*1b0c0*/  LDL R190, [R1+0xa9c] ;  /* 0x000a9c0001be7983 */ /* 0x000e280000100800 */
[----:B------:R-:W0:Y:S01]  /*1b0d0*/  LDL R191, [R1+0xaa0] ;  /* 0x000aa00001bf7983 */ /* 0x000e220000100800 */
[----:B------:R-:W-:-:S02]  /*1b0e0*/  ISETP.GT.AND P0, PT, R152, 0xe4, PT ;  /* 0x000000e49800780c */ /* 0x000fc40003f04270 */
[----:B------:R-:W-:Y:S02]  /*1b0f0*/  PRMT R208, RZ, 0x7610, R208 ;  /* 0x00007610ffd07816 */ /* 0x000fe400000000d0 */
[----:B------:R-:W-:Y:S02]  /*1b100*/  PRMT R210, RZ, 0x7610, R210 ;  /* 0x00007610ffd27816 */ /* 0x000fe400000000d2 */
[----:B0-----:R-:W-:-:S04]  /*1b110*/  @P1 LOP3.LUT R191, R191, R190, RZ, 0x3c, !PT ;  /* 0x000000bebfbf1212 */ /* 0x001fc800078e3cff */
[----:B------:R-:W-:-:S04]  /*1b120*/  @P1 LOP3.LUT R190, R191, R190, RZ, 0x3c, !PT ;  /* 0x000000bebfbe1212 */ /* 0x000fc800078e3cff */
[----:B------:R-:W-:-:S05]  /*1b130*/  @P1 LOP3.LUT R191, R191, R190, RZ, 0x3c, !PT ;  /* 0x000000bebfbf1212 */ /* 0x000fca00078e3cff */
[----:B------:R0:W4:Y:S01]  /*1b140*/  @P1 LDG.E.U16 R206, desc[UR60][R190.64] ;  /* 0x0000003cbece1981 */ /* 0x000122000c1e1500 */
[----:B------:R-:W-:Y:S01]  /*1b150*/  ISETP.GT.AND P1, PT, R152, 0xec, PT ;  /* 0x000000ec9800780c */ /* 0x000fe20003f24270 */
[----:B0-----:R-:W-:Y:S02]  /*1b160*/  @P0 IMAD.MOV.U32 R190, RZ, RZ, R5 ;  /* 0x000000ffffbe0224 */ /* 0x001fe400078e0005 */
[----:B--2---:R-:W-:Y:S01]  /*1b170*/  @P0 IMAD.MOV.U32 R191, RZ, RZ, R22 ;  /* 0x000000ffffbf0224 */ /* 0x004fe200078e0016 */
[----:B------:R-:W-:Y:S01]  /*1b180*/  PRMT R212, RZ, 0x7610, R212 ;  /* 0x00007610ffd47816 */ /* 0x000fe200000000d4 */
[----:B------:R-:W2:Y:S04]  /*1b190*/  LDL R22, [R1+0xb8c] ;  /* 0x000b8c0001167983 */ /* 0x000ea80000100800 */
[----:B------:R0:W4:Y:S04]  /*1b1a0*/  @P0 LDG.E.U16 R208, desc[UR60][R190.64] ;  /* 0x0000003cbed00981 */ /* 0x000128000c1e1500 */
[----:B------:R-:W2:Y:S01]  /*1b1b0*/  LDL R5, [R1+0xb90] ;  /* 0x000b900001057983 */ /* 0x000ea20000100800 */
[----:B0-----:R-:W-:-:S02]  /*1b1c0*/  @P1 IMAD.MOV.U32 R190, RZ, RZ, R17 ;  /* 0x000000ffffbe1224 */ /* 0x001fc400078e0011 */
[----:B------:R-:W-:Y:S01]  /*1b1d0*/  @P1 IMAD.MOV.U32 R191, RZ, RZ, R18 ;  /* 0x000000ffffbf1224 */ /* 0x000fe200078e0012 */
[C---:B------:R-:W-:Y:S01]  /*1b1e0*/  ISETP.GT.AND P0, PT, R152.reuse, 0xf4, PT ;  /* 0x000000f49800780c */ /* 0x040fe20003f04270 */
[----:B------:R-:W4:Y:S04]  /*1b1f0*/  LDL R18, [R1+0xb4c] ;  /* 0x000b4c0001127983 */ /* 0x000f280000100800 */
[----:B------:R3:W4:Y:S04]  /*1b200*/  @P1 LDG.E.U16 R210, desc[UR60][R190.64] ;  /* 0x0000003cbed21981 */ /* 0x000728000c1e1500 */
[----:B------:R-:W4:Y:S04]  /*1b210*/  LDL R17, [R1+0xb50] ;  /* 0x000b500001117983 */ /* 0x000f280000100800 */
[----:B------:R-:W2:Y:S01]  /*1b220*/  LDL R191, [R1+0xad4] ;  /* 0x000ad40001bf7983 */ /* 0x000ea20000100800 */
[----:B---3--:R-:W-:Y:S01]  /*1b230*/  @P0 IMAD.MOV.U32 R190, RZ, RZ, R8 ;  /* 0x000000ffffbe0224 */ /* 0x008fe200078e0008 */
[----:B------:R-:W-:-:S02]  /*1b240*/  ISETP.GT.AND P1, PT, R152, 0xfc, PT ;  /* 0x000000fc9800780c */ /* 0x000fc40003f24270 */
[----:B------:R-:W-:Y:S01]  /*1b250*/  PRMT R214, RZ, 0x7610, R214 ;  /* 0x00007610ffd67816 */ /* 0x000fe200000000d6 */
[----:B------:R-:W3:Y:S04]  /*1b260*/  LDL R8, [R1+0xb10] ;  /* 0x000b100001087983 */ /* 0x000ee80000100800 */
[----:B--2---:R0:W2:Y:S04]  /*1b270*/  @P0 LDG.E.U16 R212, desc[UR60][R190.64] ;  /* 0x0000003cbed40981 */ /* 0x0040a8000c1e1500 */
        /* <DEDUP_REMOVED lines=8> */
[----:B------:R0:W2:Y:S01]  /*1b300*/  @P1 LDG.E.U16 R214, desc[UR60][R190.64] ;  /* 0x0000003cbed61981 */ /* 0x0000a2000c1e1500 */
[----:B------:R-:W-:Y:S01]  /*1b310*/  ISETP.GT.AND P1, PT, R152, 0xe5, PT ;  /* 0x000000e59800780c */ /* 0x000fe20003f24270 */
[----:B0-----:R-:W-:Y:S02]  /*1b320*/  @P0 IMAD.MOV.U32 R190, RZ, RZ, R5 ;  /* 0x000000ffffbe0224 */ /* 0x001fe400078e0005 */
[----:B------:R-:W-:Y:S01]  /*1b330*/  @P0 IMAD.MOV.U32 R191, RZ, RZ, R22 ;  /* 0x000000ffffbf0224 */ /* 0x000fe200078e0016 */
[----:B------:R-:W-:Y:S01]  /*1b340*/  PRMT R220, RZ, 0x7610, R220 ;  /* 0x00007610ffdc7816 */ /* 0x000fe200000000dc */
[----:B------:R-:W2:Y:S04]  /*1b350*/  LDL R22, [R1+0xa8c] ;  /* 0x000a8c0001167983 */ /* 0x000ea80000100800 */
[----:B------:R4:W2:Y:S04]  /*1b360*/  @P0 LDG.E.U16 R216, desc[UR60][R190.64] ;  /* 0x0000003cbed80981 */ /* 0x0008a8000c1e1500 */
[----:B------:R-:W2:Y:S01]  /*1b370*/  LDL R5, [R1+0xa90] ;  /* 0x000a900001057983 */ /* 0x000ea20000100800 */
[----:B----4-:R-:W-:-:S02]  /*1b380*/  @P1 IMAD.MOV.U32 R190, RZ, RZ, R17 ;  /* 0x000000ffffbe1224 */ /* 0x010fc400078e0011 */
        /* <DEDUP_REMOVED lines=8> */
[----:B------:R-:W-:Y:S01]  /*1b410*/  ISETP.GT.AND P2, PT, R152, 0xfd, PT ;  /* 0x000000fd9800780c */ /* 0x000fe20003f44270 */
[----:B------:R-:W3:Y:S04]  /*1b420*/  LDL R8, [R1+0xc00] ;  /* 0x000c000001087983 */ /* 0x000ee80000100800 */
[----:B--2---:R0:W2:Y:S04]  /*1b430*/  @P0 LDG.E.U16 R220, desc[UR60][R190.64] ;  /* 0x0000003cbedc0981 */ /* 0x0040a8000c1e1500 */
[----:B------:R-:W0:Y:S04]  /*1b440*/  LDL R190, [R1+0xacc] ;  /* 0x000acc0001be7983 */ /* 0x000e280000100800 */
[----:B------:R-:W0:Y:S01]  /*1b450*/  LDL R191, [R1+0xad0] ;  /* 0x000ad00001bf7983 */ /* 0x000e220000100800 */
[----:B------:R-:W-:-:S02]  /*1b460*/  PRMT R222, RZ, 0x7610, R222 ;  /* 0x00007610ffde7816 */ /* 0x000fc400000000de */
[----:B------:R-:W-:Y:S02]  /*1b470*/  ISETP.GT.AND P0, PT, R152, 0xce, PT ;  /* 0x000000ce9800780c */ /* 0x000fe40003f04270 */
[----:B------:R-:W-:Y:S02]  /*1b480*/  PRMT R224, RZ, 0x7610, R224 ;  /* 0x00007610ffe07816 */ /* 0x000fe400000000e0 */
[----:B------:R-:W-:Y:S02]  /*1b490*/  PRMT R16, RZ, 0x7610, R16 ;  /* 0x00007610ff107816 */ /* 0x000fe40000000010 */
[----:B0-----:R-:W-:-:S04]  /*1b4a0*/  @P1 LOP3.LUT R191, R191, R190, RZ, 0x3c, !PT ;  /* 0x000000bebfbf1212 */ /* 0x001fc800078e3cff */
[----:B------:R-:W-:-:S04]  /*1b4b0*/  @P1 LOP3.LUT R190, R191, R190, RZ, 0x3c, !PT ;  /* 0x000000bebfbe1212 */ /* 0x000fc800078e3cff */
[----:B------:R-:W-:-:S05]  /*1b4c0*/  @P1 LOP3.LUT R191, R191, R190, RZ, 0x3c, !PT ;  /* 0x000000bebfbf1212 */ /* 0x000fca00078e3cff */
[----:B------:R0:W2:Y:S02]  /*1b4d0*/  @P1 LDG.E.U16 R222, desc[UR60][R190.64] ;  /* 0x0000003cbede1981 */ /* 0x0000a4000c1e1500 */
[----:B0-----:R-:W-:Y:S02]  /*1b4e0*/  @P2 IMAD.MOV.U32 R190, RZ, RZ, R5 ;  /* 0x000000ffffbe2224 */ /* 0x001fe400078e0005 */
[----:B------:R-:W-:Y:S02]  /*1b4f0*/  @P2 IMAD.MOV.U32 R191, RZ, RZ, R22 ;  /* 0x000000ffffbf2224 */ /* 0x000fe400078e0016 */
[----:B------:R-:W2:Y:S04]  /*1b500*/  LDL R22, [R1+0xbc0] ;  /* 0x000bc00001167983 */ /* 0x000ea80000100800 */
[----:B------:R4:W2:Y:S04]  /*1b510*/  @P2 LDG.E.U16 R224, desc[UR60][R190.64] ;  /* 0x0000003cbee02981 */ /* 0x0008a8000c1e1500 */
[----:B------:R-:W2:Y:S01]  /*1b520*/  LDL.LU R5, [R1+0xabc] ;  /* 0x000abc0001057983 */ /* 0x000ea20000300800 */
[----:B----4-:R-:W-:-:S02]  /*1b530*/  @P0 IMAD.MOV.U32 R190, RZ, RZ, R17 ;  /* 0x000000ffffbe0224 */ /* 0x010fc400078e0011 */
[----:B------:R-:W-:Y:S01]  /*1b540*/  @P0 IMAD.MOV.U32 R191, RZ, RZ, R18 ;  /* 0x000000ffffbf0224 */ /* 0x000fe200078e0012 */
[C---:B------:R-:W-:Y:S01]  /*1b550*/  ISETP.GT.AND P1, PT, R152.reuse, 0xcf, PT ;  /* 0x000000cf9800780c */ /* 0x040fe20003f24270 */
[----:B------:R-:W4:Y:S04]  /*1b560*/  LDL R18, [R1+0xb84] ;  /* 0x000b840001127983 */ /* 0x000f280000100800 */
[----:B------:R3:W4:Y:S01]  /*1b570*/  @P0 LDG.E.U16 R16, desc[UR60][R190.64] ;  /* 0x0000003cbe100981 */ /* 0x000722000c1e1500 */
[----:B------:R-:W-:Y:S02]  /*1b580*/  PRMT R4, RZ, 0x7610, R4 ;  /* 0x00007610ff047816 */ /* 0x000fe40000000004 */
[----:B------:R-:W-:Y:S01]  /*1b590*/  PRMT R9, RZ, 0x7610, R9 ;  /* 0x00007610ff097816 */ /* 0x000fe20000000009 */
[----:B------:R-:W4:Y:S04]  /*1b5a0*/  LDL R17, [R1+0xb88] ;  /* 0x000b880001117983 */ /* 0x000f280000100800 */
[----:B------:R-:W2:Y:S01]  /*1b5b0*/  LDL R191, [R1+0xbfc] ;  /* 0x000bfc0001bf7983 */ /* 0x000ea20000100800 */
[----:B---3--:R-:W-:Y:S01]  /*1b5c0*/  @P1 IMAD.MOV.U32 R190, RZ, RZ, R8 ;  /* 0x000000ffffbe1224 */ /* 0x008fe200078e0008 */
[----:B------:R-:W-:-:S02]  /*1b5d0*/  ISETP.GT.AND P0, PT, R152, 0xd6, PT ;  /* 0x000000d69800780c */ /* 0x000fc40003f04270 */
[----:B------:R-:W3:Y:S04]  /*1b5e0*/  LDL R8, [R1+0xb7c] ;  /* 0x000b7c0001087983 */ /* 0x000ee80000100800 */
[----:B--2---:R0:W2:Y:S04]  /*1b5f0*/  @P1 LDG.E.U16 R4, desc[UR60][R190.64] ;  /* 0x0000003cbe041981 */ /* 0x0040a8000c1e1500 */
[----:B------:R-:W0:Y:S04]  /*1b600*/  LDL R190, [R1+0xbc4] ;  /* 0x000bc40001be7983 */ /* 0x000e280000100800 */
[----:B------:R-:W0:Y:S02]  /*1b610*/  LDL R191, [R1+0xbc8] ;  /* 0x000bc80001bf7983 */ /* 0x000e240000100800 */
[----:B0-----:R-:W-:-:S04]  /*1b620*/  @P0 LOP3.LUT R191, R191, R190, RZ, 0x3c, !PT ;  /* 0x000000bebfbf0212 */ /* 0x001fc800078e3cff */
[----:B------:R-:W-:-:S04]  /*1b630*/  @P0 LOP3.LUT R190, R191, R190, RZ, 0x3c, !PT ;  /* 0x000000bebfbe0212 */ /* 0x000fc800078e3cff */
[----:B------:R-:W-:-:S05]  /*1b640*/  @P0 LOP3.LUT R191, R191, R190, RZ, 0x3c, !PT ;  /* 0x000000bebfbf0212 */ /* 0x000fca00078e3cff */
[----:B------:R-:W4:Y:S04]  /*1b650*/  @P0 LDG.E.U16 R9, desc[UR60][R190.64] ;  /* 0x0000003cbe090981 */ /* 0x000f28000c1e1500 */
[----:B--2---:R0:W-:Y:S04]  /*1b660*/  STL [R1+0x1ac], R4 ;  /* 0x0001ac0401007387 */ /* 0x0041e80000100800 */
[----:B0-----:R-:W2:Y:S01]  /*1b670*/  LDL R4, [R1+0xb80] ;  /* 0x000b800001047983 */ /* 0x001ea20000100800 */
[----:B------:R-:W-:-:S03]  /*1b680*/  ISETP.GT.AND P1, PT, R152, 0xd7, PT ;  /* 0x000000d79800780c */ /* 0x000fc60003f24270 */
[----:B----4-:R0:W-:Y:S04]  /*1b690*/  STL [R1+0x19c], R9 ;  /* 0x00019c0901007387 */ /* 0x0101e80000100800 */
[----:B0-----:R-:W4:Y:S04]  /*1b6a0*/  LDL.LU R9, [R1+0x14e4] ;  /* 0x0014e40001097983 */ /* 0x001f280000300800 */
[----:B------:R-:W3:Y:S01]  /*1b6b0*/  LDL R191, [R1+0xbbc] ;  /* 0x000bbc0001bf7983 */ /* 0x000ee20000100800 */
[----:B------:R-:W-:Y:S01]  /*1b6c0*/  PRMT R21, RZ, 0x7610, R21 ;  /* 0x00007610ff157816 */ /* 0x000fe20000000015 */
[----:B------:R-:W-:Y:S01]  /*1b6d0*/  @P1 IMAD.MOV.U32 R190, RZ, RZ, R22 ;  /* 0x000000ffffbe1224 */ /* 0x000fe200078e0016 */
[----:B------:R-:W-:Y:S01]  /*1b6e0*/  ISETP.GT.AND P0, PT, R152, 0xde, PT ;  /* 0x000000de9800780c */ /* 0x000fe20003f04270 */
[----:B------:R-:W4:Y:S01]  /*1b6f0*/  LDL R22, [R1+0xb3c] ;  /* 0x000b3c0001167983 */ /* 0x000f220000100800 */
[----:B------:R-:W-:-:S02]  /*1b700*/  PRMT R11, RZ, 0x7610, R11 ;  /* 0x00007610ff0b7816 */ /* 0x000fc4000000000b */
[----:B------:R-:W-:Y:S01]  /*1b710*/  PRMT R2, RZ, 0x7610, R2 ;  /* 0x00007610ff027816 */ /* 0x000fe20000000002 */
[----:B---3--:R0:W3:Y:S01]  /*1b720*/  @P1 LDG.E.U16 R21, desc[UR60][R190.64] ;  /* 0x0000003cbe151981 */ /* 0x0080e2000c1e1500 */
[----:B------:R-:W-:-:S07]  /*1b730*/  ISETP.GT.AND P1, PT, R152, 0xdf, PT ;  /* 0x000000df9800780c */ /* 0x000fce0003f24270 */
[----:B0-----:R-:W-:Y:S02]  /*1b740*/  @P0 IMAD.MOV.U32 R190, RZ, RZ, R17 ;  /* 0x000000ffffbe0224 */ /* 0x001fe400078e0011 */
[----:B------:R-:W-:-:S05]  /*1b750*/  @P0 IMAD.MOV.U32 R191, RZ, RZ, R18 ;  /* 0x000000ffffbf0224 */ /* 0x000fca00078e0012 */
[----:B------:R2:W4:Y:S02]  /*1b760*/  @P0 LDG.E.U16 R11, desc[UR60][R190.64] ;  /* 0x0000003cbe0b0981 */ /* 0x000524000c1e1500 */
[----:B--2---:R-:W-:Y:S02]  /*1b770*/  @P1 IMAD.MOV.U32 R190, RZ, RZ, R4 ;  /* 0x000000ffffbe1224 */ /* 0x004fe400078e0004 */
[----:B------:R-:W-:-:S05]  /*1b780*/  @P1 IMAD.MOV.U32 R191, RZ, RZ, R8 ;  /* 0x000000ffffbf1224 */ /* 0x000fca00078e0008 */
[----:B------:R-:W2:Y:S04]  /*1b790*/  @P1 LDG.E.U16 R2, desc[UR60][R190.64] ;  /* 0x0000003cbe021981 */ /* 0x000ea8000c1e1500 */
[----:B---3--:R0:W-:Y:S04]  /*1b7a0*/  STL [R1+0x190], R21 ;  /* 0x0001901501007387 */ /* 0x0081e80000100800 */
[----:B------:R-:W3:Y:S04]  /*1b7b0*/  LDL R190, [R1+0xb44] ;  /* 0x000b440001be7983 */ /* 0x000ee80000100800 */
[----:B------:R-:W3:Y:S04]  /*1b7c0*/  LDL R191, [R1+0xb48] ;  /* 0x000b480001bf7983 */ /* 0x000ee80000100800 */
[----:B0-----:R-:W3:Y:S04]  /*1b7d0*/  LDL R21, [R1+0xb40] ;  /* 0x000b400001157983 */ /* 0x001ee80000100800 */
[----:B------:R-:W3:Y:S04]  /*1b7e0*/  LDL R18, [R1+0xb04] ;  /* 0x000b040001127983 */ /* 0x000ee80000100800 */
[----:B------:R-:W3:Y:S04]  /*1b7f0*/  LDL R17, [R1+0xb08] ;  /* 0x000b080001117983 */ /* 0x000ee80000100800 */
[----:B----4-:R0:W-:Y:S04]  /*1b800*/  STL [R1+0x184], R11 ;  /* 0x0001840b01007387 */ /* 0x0101e80000100800 */
[----:B------:R-:W4:Y:S04]  /*1b810*/  LDL R8, [R1+0xb00] ;  /* 0x000b000001087983 */ /* 0x000f280000100800 */
[----:B------:R-:W4:Y:S04]  /*1b820*/  LDL R4, [R1+0xac4] ;  /* 0x000ac40001047983 */ /* 0x000f280000100800 */
[----:B0-----:R-:W4:Y:S04]  /*1b830*/  LDL R11, [R1+0xafc] ;  /* 0x000afc00010b7983 */ /* 0x001f280000100800 */
[----:B--2---:R0:W-:Y:S04]  /*1b840*/  STL [R1+0x180], R2 ;  /* 0x0001800201007387 */ /* 0x0041e80000100800 */
[----:B0-----:R-:W2:Y:S01]  /*1b850*/  LDL R2, [R1+0xac8] ;  /* 0x000ac80001027983 */ /* 0x001ea20000100800 */
[----:B------:R-:W-:-:S02]  /*1b860*/  ISETP.GT.AND P0, PT, R152, 0xe6, PT ;  /* 0x000000e69800780c */ /* 0x000fc40003f04270 */
[----:B------:R-:W-:Y:S02]  /*1b870*/  ISETP.GT.AND P1, PT, R152, 0xe7, PT ;  /* 0x000000e79800780c */ /* 0x000fe40003f24270 */
[----:B------:R-:W-:Y:S02]  /*1b880*/  PRMT R23, RZ, 0x7610, R23 ;  /* 0x00007610ff177816 */ /* 0x000fe40000000017 */
[----:B------:R-:W-:Y:S02]  /*1b890*/  PRMT R20, RZ, 0x7610, R20 ;  /* 0x00007610ff147816 */ /* 0x000fe40000000014 */
[----:B------:R-:W-:Y:S02]  /*1b8a0*/  PRMT R12, RZ, 0x7610, R12 ;  /* 0x00007610ff0c7816 */ /* 0x000fe4000000000c */
[----:B------:R-:W-:Y:S02]  /*1b8b0*/  PRMT R7, RZ, 0x7610, R7 ;  /* 0x00007610ff077816 */ /* 0x000fe40000000007 */
[----:B------:R-:W-:-:S02]  /*1b8c0*/  PRMT R9, RZ, 0x7610, R9 ;  /* 0x00007610ff097816 */ /* 0x000fc40000000009 */
[----:B---3--:R-:W-:-:S04]  /*1b8d0*/  @P0 LOP3.LUT R191, R191, R190, RZ, 0x3c, !PT ;  /* 0x000000bebfbf0212 */ /* 0x008fc800078e3cff */
[----:B------:R-:W-:-:S04]  /*1b8e0*/  @P0 LOP3.LUT R190, R191, R190, RZ, 0x3c, !PT ;  /* 0x000000bebfbe0212 */ /* 0x000fc800078e3cff */
[----:B------:R-:W-:-:S05]  /*1b8f0*/  @P0 LOP3.LUT R191, R191, R190, RZ, 0x3c, !PT ;  /* 0x000000bebfbf0212 */ /* 0x000fca00078e3cff */
[----:B------:R0:W3:Y:S01]  /*1b900*/  @P0 LDG.E.U16 R23, desc[UR60][R190.64] ;  /* 0x0000003cbe170981 */ /* 0x0000e2000c1e1500 */
[----:B------:R-:W-:Y:S01]  /*1b910*/  ISETP.GT.AND P0, PT, R152, 0xee, PT ;  /* 0x000000ee9800780c */ /* 0x000fe20003f04270 */
[----:B0-----:R-:W-:Y:S02]  /*1b920*/  @P1 IMAD.MOV.U32 R190, RZ, RZ, R21 ;  /* 0x000000ffffbe1224 */ /* 0x001fe400078e0015 */
[----:B------:R-:W-:-:S05]  /*1b930*/  @P1 IMAD.MOV.U32 R191, RZ, RZ, R22 ;  /* 0x000000ffffbf1224 */ /* 0x000fca00078e0016 */
[----:B------:R0:W3:Y:S01]  /*1b940*/  @P1 LDG.E.U16 R20, desc[UR60][R190.64] ;  /* 0x0000003cbe141981 */ /* 0x0000e2000c1e1500 */
[----:B------:R-:W-:-:S04]  /*1b950*/  ISETP.GT.AND P1, PT, R152, 0xef, PT ;  /* 0x000000ef9800780c */ /* 0x000fc80003f24270 */
[----:B0-----:R-:W-:Y:S02]  /*1b960*/  @P0 IMAD.MOV.U32 R190, RZ, RZ, R17 ;  /* 0x000000ffffbe0224 */ /* 0x001fe400078e0011 */
[----:B------:R-:W-:-:S05]  /*1b970*/  @P0 IMAD.MOV.U32 R191, RZ, RZ, R18 ;  /* 0x000000ffffbf0224 */ /* 0x000fca00078e0012 */
[----:B------:R4:W3:Y:S01]  /*1b980*/  @P0 LDG.E.U16 R12, desc[UR60][R190.64] ;  /* 0x0000003cbe0c0981 */ /* 0x0008e2000c1e1500 */
[----:B------:R-:W-:Y:S01]  /*1b990*/  ISETP.GT.AND P0, PT, R152, 0xf6, PT ;  /* 0x000000f69800780c */ /* 0x000fe20003f04270 */
[----:B----4-:R-:W-:Y:S02]  /*1b9a0*/  @P1 IMAD.MOV.U32 R190, RZ, RZ, R8 ;  /* 0x000000ffffbe1224 */ /* 0x010fe400078e0008 */
[----:B------:R-:W-:-:S05]  /*1b9b0*/  @P1 IMAD.MOV.U32 R191, RZ, RZ, R11 ;  /* 0x000000ffffbf1224 */ /* 0x000fca00078e000b */
[----:B------:R2:W4:Y:S05]  /*1b9c0*/  @P1 LDG.E.U16 R7, desc[UR60][R190.64] ;  /* 0x0000003cbe071981 */ /* 0x00052a000c1e1500 */
[----:B--2---:R-:W-:Y:S02]  /*1b9d0*/  @P0 IMAD.MOV.U32 R190, RZ, RZ, R2 ;  /* 0x000000ffffbe0224 */ /* 0x004fe400078e0002 */
[----:B------:R-:W-:-:S05]  /*1b9e0*/  @P0 IMAD.MOV.U32 R191, RZ, RZ, R4 ;  /* 0x000000ffffbf0224 */ /* 0x000fca00078e0004 */
[----:B------:R-:W2:Y:S04]  /*1b9f0*/  @P0 LDG.E.U16 R9, desc[UR60][R190.64] ;  /* 0x0000003cbe090981 */ /* 0x000ea8000c1e1500 */
[----:B---3--:R0:W-:Y:S04]  /*1ba00*/  STL [R1+0x15c], R12 ;  /* 0x00015c0c01007387 */ /* 0x0081e80000100800 */
[----:B------:R-:W3:Y:S04]  /*1ba10*/  LDL R8, [R1+0xa80] ;  /* 0x000a800001087983 */ /* 0x000ee80000100800 */
[----:B0-----:R-:W3:Y:S04]  /*1ba20*/  LDL R12, [R1+0xa88] ;  /* 0x000a8800010c7983 */ /* 0x001ee80000100800 */
[----:B------:R-:W3:Y:S04]  /*1ba30*/  LDL.LU R11, [R1+0x1cc] ;  /* 0x0001cc00010b7983 */ /* 0x000ee80000300800 */
[----:B------:R-:W3:Y:S04]  /*1ba40*/  LDL.LU R17, [R1+0x1a8] ;  /* 0x0001a80001117983 */ /* 0x000ee80000300800 */
[----:B------:R-:W3:Y:S04]  /*1ba50*/  LDL.LU R18, [R1+0x178] ;  /* 0x0001780001127983 */ /* 0x000ee80000300800 */
[----:B------:R0:W-:Y:S04]  /*1ba60*/  STL [R1+0x164], R20 ;  /* 0x0001641401007387 */ /* 0x0001e80000100800 */
[----:B0-----:R-:W3:Y:S04]  /*1ba70*/  LDL.LU R20, [R1+0x100] ;  /* 0x0001000001147983 */ /* 0x001ee80000300800 */
[----:B------:R-:W3:Y:S04]  /*1ba80*/  LDL.LU R2, [R1+0xe4] ;  /* 0x0000e40001027983 */ /* 0x000ee80000300800 */
[----:B----4-:R0:W-:Y:S04]  /*1ba90*/  STL [R1+0x14c], R7 ;  /* 0x00014c0701007387 */ /* 0x0101e80000100800 */
[----:B0-----:R-:W4:Y:S04]  /*1baa0*/  LDL.LU R7, [R1+0xcc] ;  /* 0x0000cc0001077983 */ /* 0x001f280000300800 */
[----:B------:R-:W4:Y:S04]  /*1bab0*/  LDL.LU R22, [R1+0xb4] ;  /* 0x0000b40001167983 */ /* 0x000f280000300800 */
[----:B------:R-:W4:Y:S04]  /*1bac0*/  LDL.LU R4, [R1+0x9c] ;  /* 0x00009c0001047983 */ /* 0x000f280000300800 */
[----:B------:R-:W4:Y:S04]  /*1bad0*/  LDL.LU R21, [R1+0x84] ;  /* 0x0000840001157983 */ /* 0x000f280000300800 */
[----:B------:R0:W-:Y:S04]  /*1bae0*/  STL [R1+0x174], R23 ;  /* 0x0001741701007387 */ /* 0x0001e80000100800 */
[----:B0-----:R-:W4:Y:S04]  /*1baf0*/  LDL.LU R23, [R1+0x6c] ;  /* 0x00006c0001177983 */ /* 0x001f280000300800 */
[----:B--2---:R0:W-:Y:S04]  /*1bb00*/  STL [R1+0x148], R9 ;  /* 0x0001480901007387 */ /* 0x0041e80000100800 */
[----:B0-----:R-:W2:Y:S04]  /*1bb10*/  LDL.LU R9, [R1+0x14e0] ;  /* 0x0014e00001097983 */ /* 0x001ea80000300800 */
[----:B------:R-:W3:Y:S01]  /*1bb20*/  LDL R191, [R1+0xac0] ;  /* 0x000ac00001bf7983 */ /* 0x000ee20000100800 */
[----:B------:R-:W-:-:S02]  /*1bb30*/  ISETP.GT.AND P1, PT, R152, 0xf7, PT ;  /* 0x000000f79800780c */ /* 0x000fc40003f24270 */
[----:B--2---:R-:W-:-:S11]  /*1bb40*/  PRMT R9, RZ, 0x7610, R9 ;  /* 0x00007610ff097816 */ /* 0x004fd60000000009 */
[----:B---3--:R-:W-:Y:S02]  /*1bb50*/  @P1 IMAD.MOV.U32 R190, RZ, RZ, R191 ;  /* 0x000000ffffbe1224 */ /* 0x008fe400078e00bf */
[----:B------:R-:W-:-:S05]  /*1bb60*/  @P1 IMAD.MOV.U32 R191, RZ, RZ, R5 ;  /* 0x000000ffffbf1224 */ /* 0x000fca00078e0005 */
[----:B------:R-:W2:Y:S04]  /*1bb70*/  @P1 LDG.E.U16 R9, desc[UR60][R190.64] ;  /* 0x0000003cbe091981 */ /* 0x000ea8000c1e1500 */
[----:B------:R-:W-:Y:S04]  /*1bb80*/  STL [R1+0x1330], R5 ;  /* 0x0013300501007387 */ /* 0x000fe80000100800 */
[----:B------:R-:W-:Y:S01]  /*1bb90*/  STL [R1+0x136c], R5 ;  /* 0x00136c0501007387 */ /* 0x000fe20000100800 */
[----:B------:R-:W-:-:S03]  /*1bba0*/  ISETP.GT.AND P0, PT, R152, 0xfe, PT ;  /* 0x000000fe9800780c */ /* 0x000fc60003f04270 */
[----:B--2---:R0:W-:Y:S04]  /*1bbb0*/  STL [R1+0x13c], R9 ;  /* 0x00013c0901007387 */ /* 0x0041e80000100800 */
[----:B0-----:R-:W2:Y:S04]  /*1bbc0*/  LDL.LU R9, [R1+0x14dc] ;  /* 0x0014dc0001097983 */ /* 0x001ea80000300800 */
[----:B------:R-:W3:Y:S01]  /*1bbd0*/  LDL R191, [R1+0xa84] ;  /* 0x000a840001bf7983 */ /* 0x000ee20000100800 */
[----:B------:R-:W-:Y:S01]  /*1bbe0*/  PRMT R0, RZ, 0x7610, R0 ;  /* 0x00007610ff007816 */ /* 0x000fe20000000000 */
[----:B------:R-:W-:Y:S01]  /*1bbf0*/  @P0 IMAD.MOV.U32 R190, RZ, RZ, R12 ;  /* 0x000000ffffbe0224 */ /* 0x000fe200078e000c */
[----:B------:R-:W-:-:S04]  /*1bc00*/  ISETP.GT.AND P1, PT, R152, 0xff, PT ;  /* 0x000000ff9800780c */ /* 0x000fc80003f24270 */
[----:B---3--:R0:W3:Y:S04]  /*1bc10*/  @P0 LDG.E.U16 R0, desc[UR60][R190.64] ;  /* 0x0000003cbe000981 */ /* 0x0080e8000c1e1500 */
[----:B------:R-:W4:Y:S01]  /*1bc20*/  LDL R191, [R1+0xa7c] ;  /* 0x000a7c0001bf7983 */ /* 0x000f220000100800 */
[----:B--2---:R-:W-:-:S04]  /*1bc30*/  PRMT R9, RZ, 0x7610, R9 ;  /* 0x00007610ff097816 */ /* 0x004fc80000000009 */
[----:B0-----:R-:W-:Y:S01]  /*1bc40*/  @P1 IMAD.MOV.U32 R190, RZ, RZ, R8 ;  /* 0x000000ffffbe1224 */ /* 0x001fe200078e0008 */
[----:B------:R-:W0:Y:S01]  /*1bc50*/  S2R R12, SR_TID.X ;  /* 0x00000000000c7919 */ /* 0x000e220000002100 */
[----:B------:R-:W1:Y:S03]  /*1bc60*/  S2R R8, SR_TID.X ;  /* 0x0000000000087919 */ /* 0x000e660000002100 */
[----:B----4-:R-:W2:Y:S01]  /*1bc70*/  @P1 LDG.E.U16 R9, desc[UR60][R190.64] ;  /* 0x0000003cbe091981 */ /* 0x010ea2000c1e1500 */
[----:B0-----:R-:W-:Y:S02]  /*1bc80*/  LOP3.LUT R12, R12, 0x7f, RZ, 0xc0, !PT ;  /* 0x0000007f0c0c7812 */ /* 0x001fe400078ec0ff */
[----:B-1----:R-:W-:Y:S02]  /*1bc90*/  LOP3.LUT R8, R8, 0x7f, RZ, 0xc0, !PT ;  /* 0x0000007f08087812 */ /* 0x002fe400078ec0ff */
[----:B------:R-:W-:Y:S01]  /*1bca0*/  LOP3.LUT R12, R12, 0x80, RZ, 0xfc, !PT ;  /* 0x000000800c0c7812 */ /* 0x000fe200078efcff */
[----:B---3--:R0:W-:Y:S01]  /*1bcb0*/  STL [R1+0x134], R0 ;  /* 0x0001340001007387 */ /* 0x0081e20000100800 */
[----:B------:R-:W-:-:S02]  /*1bcc0*/  ISETP.GE.AND P0, PT, R8, R152, PT ;  /* 0x000000980800720c */ /* 0x000fc40003f06270 */
[----:B------:R-:W-:Y:S01]  /*1bcd0*/  ISETP.GE.AND P1, PT, R12, R152, PT ;  /* 0x000000980c00720c */ /* 0x000fe20003f26270 */
[----:B0-----:R-:W3:Y:S04]  /*1bce0*/  LDL.LU R0, [R1+0x3c] ;  /* 0x00003c0001007983 */ /* 0x001ee80000300800 */
[----:B------:R-:W4:Y:S01]  /*1bcf0*/  LDL.LU R190, [R1+0x11c] ;  /* 0x00011c0001be7983 */ /* 0x000f220000300800 */
[----:B------:R-:W-:Y:S06]  /*1bd00*/  BAR.SYNC.DEFER_BLOCKING 0x0 ;  /* 0x0000000000007b1d */ /* 0x000fec0000010000 */
[----:B--2---:R-:W-:Y:S04]  /*1bd10*/  STL [R1+0x13a0], R9 ;  /* 0x0013a00901007387 */ /* 0x004fe80000100800 */
[----:B------:R-:W2:Y:S04]  /*1bd20*/  LDL.LU R12, [R1+0x14d8] ;  /* 0x0014d800010c7983 */ /* 0x000ea80000300800 */
[----:B------:R-:W3:Y:S04]  /*1bd30*/  LDL.LU R8, [R1+0x14d4] ;  /* 0x0014d40001087983 */ /* 0x000ee80000300800 */
[----:B------:R-:W4:Y:S04]  /*1bd40*/  LDL.LU R152, [R1+0x144] ;  /* 0x0001440001987983 */ /* 0x000f280000300800 */
[----:B---3--:R0:W-:Y:S04]  /*1bd50*/  STS.U16 [R8], R11 ;  /* 0x0000000b08007388 */ /* 0x0081e80000000400 */
[----:B------:R1:W-:Y:S04]  /*1bd60*/  STS.U16 [R8+0x400], R17 ;  /* 0x0004001108007388 */ /* 0x0003e80000000400 */
[----:B------:R3:W-:Y:S04]  /*1bd70*/  STS.U16 [R8+0x800], R18 ;  /* 0x0008001208007388 */ /* 0x0007e80000000400 */
[----:B0-----:R-:W2:Y:S04]  /*1bd80*/  LDL.LU R11, [R1+0x14d0] ;  /* 0x0014d000010b7983 */ /* 0x001ea80000300800 */
[----:B-1----:R-:W2:Y:S04]  /*1bd90*/  LDL.LU R17, [R1+0x14cc] ;  /* 0x0014cc0001117983 */ /* 0x002ea80000300800 */
[----:B---3--:R-:W3:Y:S04]  /*1bda0*/  LDL.LU R18, [R1+0x14c8] ;  /* 0x0014c80001127983 */ /* 0x008ee80000300800 */
[----:B------:R0:W-:Y:S04]  /*1bdb0*/  STS.U16 [R8+0x1400], R20 ;  /* 0x0014001408007388 */ /* 0x0001e80000000400 */
[----:B------:R1:W-:Y:S04]  /*1bdc0*/  STS.U16 [R8+0x1800], R2 ;  /* 0x0018000208007388 */ /* 0x0003e80000000400 */
[----:B------:R4:W-:Y:S04]  /*1bdd0*/  STS.U16 [R8+0x1c00], R7 ;  /* 0x001c000708007388 */ /* 0x0009e80000000400 */
[----:B0-----:R-:W2:Y:S04]  /*1bde0*/  LDL.LU R20, [R1+0x1c8] ;  /* 0x0001c80001147983 */ /* 0x001ea80000300800 */
[----:B-1----:R-:W2:Y:S04]  /*1bdf0*/  LDL.LU R2, [R1+0x1a4] ;  /* 0x0001a40001027983 */ /* 0x002ea80000300800 */
[----:B------:R0:W-:Y:S04]  /*1be00*/  STS.U16 [R8+0x2400], R4 ;  /* 0x0024000408007388 */ /* 0x0001e80000000400 */
[----:B----4-:R-:W4:Y:S04]  /*1be10*/  LDL.LU R7, [R1+0x170] ;  /* 0x0001700001077983 */ /* 0x010f280000300800 */
[----:B------:R-:W-:Y:S04]  /*1be20*/  STS.U16 [R8+0xc00], R152 ;  /* 0x000c009808007388 */ /* 0x000fe80000000400 */
[----:B0-----:R-:W4:Y:S04]  /*1be30*/  LDL.LU R4, [R1+0x140] ;  /* 0x0001400001047983 */ /* 0x001f280000300800 */
[----:B------:R-:W-:Y:S04]  /*1be40*/  STS.U16 [R8+0x1000], R190 ;  /* 0x001000be08007388 */ /* 0x000fe80000000400 */
[----:B------:R-:W-:Y:S04]  /*1be50*/  STS.U16 [R8+0x2000], R22 ;  /* 0x0020001608007388 */ /* 0x000fe80000000400 */
[----:B------:R-:W-:Y:S04]  /*1be60*/  STS.U16 [R8+0x2800], R21 ;  /* 0x0028001508007388 */ /* 0x000fe80000000400 */
[----:B------:R-:W-:Y:S04]  /*1be70*/  STS.U16 [R8+0x2c00], R23 ;  /* 0x002c001708007388 */ /* 0x000fe80000000400 */
[----:B------:R-:W-:Y:S04]  /*1be80*/  STS.U16 [R8+0x3400], R0 ;  /* 0x0034000008007388 */ /* 0x000fe80000000400 */
[----:B------:R-:W-:Y:S04]  /*1be90*/  STS.U16 [R8+0x3c00], R10 ;  /* 0x003c000a08007388 */ /* 0x000fe80000000400 */
[----:B---3--:R0:W-:Y:S04]  /*1bea0*/  STS.U16 [R8+0x3000], R18 ;  /* 0x0030001208007388 */ /* 0x0081e80000000400 */
[----:B--2---:R1:W-:Y:S04]  /*1beb0*/  STS.U16 [R8+0x3800], R17 ;  /* 0x0038001108007388 */ /* 0x0043e80000000400 */
[----:B0-----:R-:W2:Y:S04]  /*1bec0*/  LDL.LU R18, [R1+0x118] ;  /* 0x0001180001127983 */ /* 0x001ea80000300800 */
[----:B------:R-:W3:Y:S04]  /*1bed0*/  LDL.LU R152, [R1+0xe0] ;  /* 0x0000e00001987983 */ /* 0x000ee80000300800 */
[----:B------:R-:W3:Y:S04]  /*1bee0*/  LDL.LU R190, [R1+0xc8] ;  /* 0x0000c80001be7983 */ /* 0x000ee80000300800 */
[----:B------:R-:W3:Y:S04]  /*1bef0*/  LDL.LU R22, [R1+0xb0] ;  /* 0x0000b00001167983 */ /* 0x000ee80000300800 */
[----:B------:R-:W3:Y:S04]  /*1bf00*/  LDL.LU R21, [R1+0x98] ;  /* 0x0000980001157983 */ /* 0x000ee80000300800 */
[----:B------:R-:W3:Y:S04]  /*1bf10*/  LDL.LU R23, [R1+0x80] ;  /* 0x0000800001177983 */ /* 0x000ee80000300800 */
[----:B------:R-:W3:Y:S04]  /*1bf20*/  LDL.LU R0, [R1+0x14c4] ;  /* 0x0014c40001007983 */ /* 0x000ee80000300800 */
[----:B-1----:R-:W3:Y:S04]  /*1bf30*/  LDL.LU R17, [R1+0x14c0] ;  /* 0x0014c00001117983 */ /* 0x002ee80000300800 */
[----:B------:R-:W4:Y:S04]  /*1bf40*/  LDL.LU R10, [R1+0x14bc] ;  /* 0x0014bc00010a7983 */ /* 0x000f280000300800 */
[----:B------:R-:W-:Y:S04]  /*1bf50*/  STS.U16 [R8+0x4000], R250 ;  /* 0x004000fa08007388 */ /* 0x000fe80000000400 */
        /* <DEDUP_REMOVED lines=15> */
[----:B------:R0:W-:Y:S04]  /*1c050*/  STL [R1+0x12a8], R8 ;  /* 0x0012a80801007387 */ /* 0x0001e80000100800 */
[----:B0-----:R-:W3:Y:S04]  /*1c060*/  LDL.LU R8, [R1+0xfc] ;  /* 0x0000fc0001087983 */ /* 0x001ee80000300800 */
[----:B----4-:R0:W-:Y:S04]  /*1c070*/  STS.U16 [R10+0x80], R20 ;  /* 0x000080140a007388 */ /* 0x0101e80000000400 */
[----:B------:R1:W-:Y:S04]  /*1c080*/  STS.U16 [R10+0x480], R2 ;  /* 0x000480020a007388 */ /* 0x0003e80000000400 */
[----:B------:R4:W-:Y:S04]  /*1c090*/  STS.U16 [R10+0x880], R7 ;  /* 0x000880070a007388 */ /* 0x0009e80000000400 */
[----:B0-----:R-:W3:Y:S04]  /*1c0a0*/  LDL.LU R20, [R1+0x14b8] ;  /* 0x0014b80001147983 */ /* 0x001ee80000300800 */
[----:B-1----:R-:W3:Y:S04]  /*1c0b0*/  LDL.LU R2, [R1+0x14b4] ;  /* 0x0014b40001027983 */ /* 0x002ee80000300800 */
[----:B----4-:R-:W4:Y:S04]  /*1c0c0*/  LDL.LU R7, [R1+0x14b0] ;  /* 0x0014b00001077983 */ /* 0x010f280000300800 */
[----:B------:R0:W-:Y:S04]  /*1c0d0*/  STS.U16 [R10+0xc80], R4 ;  /* 0x000c80040a007388 */ /* 0x0001e80000000400 */
[----:B--2---:R1:W-:Y:S04]  /*1c0e0*/  STS.U16 [R10+0x1080], R18 ;  /* 0x001080120a007388 */ /* 0x0043e80000000400 */
[----:B0-----:R-:W2:Y:S04]  /*1c0f0*/  LDL.LU R4, [R1+0x14ac] ;  /* 0x0014ac0001047983 */ /* 0x001ea80000300800 */
[----:B-1----:R-:W2:Y:S04]  /*1c100*/  LDL.LU R18, [R1+0x14a8] ;  /* 0x0014a80001127983 */ /* 0x002ea80000300800 */
[----:B---3--:R0:W-:Y:S04]  /*1c110*/  STS.U16 [R10+0x2080], R22 ;  /* 0x002080160a007388 */ /* 0x0081e80000000400 */
[----:B------:R-:W-:Y:S04]  /*1c120*/  STS.U16 [R10+0x1880], R152 ;  /* 0x001880980a007388 */ /* 0x000fe80000000400 */
[----:B0-----:R-:W3:Y:S04]  /*1c130*/  LDL.LU R22, [R1+0x1c4] ;  /* 0x0001c40001167983 */ /* 0x001ee80000300800 */
[----:B------:R-:W-:Y:S04]  /*1c140*/  STS.U16 [R10+0x1c80], R190 ;  /* 0x001c80be0a007388 */ /* 0x000fe80000000400 */
[----:B------:R-:W-:Y:S04]  /*1c150*/  STS.U16 [R10+0x2480], R21 ;  /* 0x002480150a007388 */ /* 0x000fe80000000400 */
[----:B------:R-:W-:Y:S04]  /*1c160*/  STS.U16 [R10+0x2880], R23 ;  /* 0x002880170a007388 */ /* 0x000fe80000000400 */
[----:B------:R-:W-:Y:S04]  /*1c170*/  STS.U16 [R10+0x3880], R11 ;  /* 0x0038800b0a007388 */ /* 0x000fe80000000400 */
[----:B------:R-:W-:Y:S04]  /*1c180*/  STS.U16 [R10+0x1480], R8 ;  /* 0x001480080a007388 */ /* 0x000fe80000000400 */
[----:B----4-:R-:W-:Y:S04]  /*1c190*/  STS.U16 [R10+0x3480], R7 ;  /* 0x003480070a007388 */ /* 0x010fe80000000400 */
[----:B--2---:R0:W-:Y:S04]  /*1c1a0*/  STS.U16 [R10+0x3080], R4 ;  /* 0x003080040a007388 */ /* 0x0041e80000000400 */
[----:B------:R1:W-:Y:S04]  /*1c1b0*/  STS.U16 [R10+0x2c80], R18 ;  /* 0x002c80120a007388 */ /* 0x0003e80000000400 */
[----:B0-----:R-:W2:Y:S04]  /*1c1c0*/  LDL.LU R4, [R1+0x1a0] ;  /* 0x0001a00001047983 */ /* 0x001ea80000300800 */
[----:B-1----:R-:W4:Y:S04]  /*1c1d0*/  LDL.LU R18, [R1+0x16c] ;  /* 0x00016c0001127983 */ /* 0x002f280000300800 */
[----:B------:R-:W4:Y:S04]  /*1c1e0*/  LDL.LU R8, [R1+0xf8] ;  /* 0x0000f80001087983 */ /* 0x000f280000300800 */
[----:B------:R-:W4:Y:S04]  /*1c1f0*/  LDL.LU R152, [R1+0xdc] ;  /* 0x0000dc0001987983 */ /* 0x000f280000300800 */
[----:B------:R-:W4:Y:S04]  /*1c200*/  LDL.LU R190, [R1+0xc4] ;  /* 0x0000c40001be7983 */ /* 0x000f280000300800 */
[----:B------:R-:W4:Y:S04]  /*1c210*/  LDL.LU R21, [R1+0xac] ;  /* 0x0000ac0001157983 */ /* 0x000f280000300800 */
[----:B------:R-:W4:Y:S04]  /*1c220*/  LDL.LU R23, [R1+0x94] ;  /* 0x0000940001177983 */ /* 0x000f280000300800 */
[----:B------:R-:W4:Y:S04]  /*1c230*/  LDL.LU R7, [R1+0x14a4] ;  /* 0x0014a40001077983 */ /* 0x000f280000300800 */
[----:B------:R-:W3:Y:S04]  /*1c240*/  LDL.LU R11, [R1+0x14a0] ;  /* 0x0014a000010b7983 */ /* 0x000ee80000300800 */
[----:B------:R0:W-:Y:S04]  /*1c250*/  STS.U16 [R10+0x3c80], R6 ;  /* 0x003c80060a007388 */ /* 0x0001e80000000400 */
[----:B------:R1:W-:Y:S04]  /*1c260*/  STS.U16 [R10+0x5c80], R153 ;  /* 0x005c80990a007388 */ /* 0x0003e80000000400 */
[----:B------:R1:W-:Y:S04]  /*1c270*/  STS.U16 [R10+0x7880], R186 ;  /* 0x007880ba0a007388 */ /* 0x0003e80000000400 */
[----:B0-----:R-:W4:Y:S04]  /*1c280*/  LDL.LU R6, [R1+0x4c] ;  /* 0x00004c0001067983 */ /* 0x001f280000300800 */
[----:B-1----:R-:W4:Y:S04]  /*1c290*/  LDL.LU R153, [R1+0x114] ;  /* 0x0001140001997983 */ /* 0x002f280000300800 */
        /* <DEDUP_REMOVED lines=13> */
[----:B------:R-:W4:Y:S04]  /*1c370*/  LDL.LU R186, [R1+0x138] ;  /* 0x0001380001ba7983 */ /* 0x000f280000300800 */
[----:B------:R-:W-:Y:S04]  /*1c380*/  STS.U16 [R10+0x7c80], R187 ;  /* 0x007c80bb0a007388 */ /* 0x000fe80000000400 */
[----:B------:R-:W-:Y:S04]  /*1c390*/  STL [R1+0x12ac], R10 ;  /* 0x0012ac0a01007387 */ /* 0x000fe80000100800 */
[----:B---3--:R0:W-:Y:S04]  /*1c3a0*/  STS.U16 [R11+0x100], R22 ;  /* 0x000100160b007388 */ /* 0x0081e80000000400 */
[----:B--2---:R1:W-:Y:S04]  /*1c3b0*/  STS.U16 [R11+0x500], R4 ;  /* 0x000500040b007388 */ /* 0x0043e80000000400 */
[----:B0-----:R-:W2:Y:S04]  /*1c3c0*/  LDL.LU R22, [R1+0x149c] ;  /* 0x00149c0001167983 */ /* 0x001ea80000300800 */
[----:B-1----:R-:W3:Y:S04]  /*1c3d0*/  LDL.LU R4, [R1+0x1498] ;  /* 0x0014980001047983 */ /* 0x002ee80000300800 */
[----:B----4-:R0:W-:Y:S04]  /*1c3e0*/  STS.U16 [R11+0x900], R18 ;  /* 0x000900120b007388 */ /* 0x0101e80000000400 */
[----:B0-----:R-:W4:Y:S04]  /*1c3f0*/  LDL.LU R18, [R1+0x1494] ;  /* 0x0014940001127983 */ /* 0x001f280000300800 */
[----:B------:R0:W-:Y:S04]  /*1c400*/  STS.U16 [R11+0x2100], R21 ;  /* 0x002100150b007388 */ /* 0x0001e80000000400 */
[----:B------:R1:W-:Y:S04]  /*1c410*/  STS.U16 [R11+0x2500], R23 ;  /* 0x002500170b007388 */ /* 0x0003e80000000400 */
[----:B0-----:R-:W2:Y:S04]  /*1c420*/  LDL.LU R21, [R1+0x1c0] ;  /* 0x0001c00001157983 */ /* 0x001ea80000300800 */
[----:B-1----:R-:W2:Y:S04]  /*1c430*/  LDL.LU R23, [R1+0x198] ;  /* 0x0001980001177983 */ /* 0x002ea80000300800 */
        /* <DEDUP_REMOVED lines=8> */
[----:B---3--:R0:W-:Y:S04]  /*1c4c0*/  STS.U16 [R11+0x2d00], R4 ;  /* 0x002d00040b007388 */ /* 0x0081e80000000400 */
[----:B0-----:R-:W3:Y:S04]  /*1c4d0*/  LDL.LU R4, [R1+0x168] ;  /* 0x0001680001047983 */ /* 0x001ee80000300800 */
[----:B------:R-:W3:Y:S04]  /*1c4e0*/  LDL.LU R186, [R1+0x130] ;  /* 0x0001300001ba7983 */ /* 0x000ee80000300800 */
[----:B------:R-:W3:Y:S04]  /*1c4f0*/  LDL.LU R153, [R1+0x110] ;  /* 0x0001100001997983 */ /* 0x000ee80000300800 */
[----:B------:R-:W3:Y:S04]  /*1c500*/  LDL.LU R8, [R1+0xf4] ;  /* 0x0000f40001087983 */ /* 0x000ee80000300800 */
[----:B------:R-:W3:Y:S04]  /*1c510*/  LDL.LU R152, [R1+0xd8] ;  /* 0x0000d80001987983 */ /* 0x000ee80000300800 */
[----:B----4-:R0:W-:Y:S04]  /*1c520*/  STS.U16 [R11+0x2900], R18 ;  /* 0x002900120b007388 */ /* 0x0101e80000000400 */
[----:B------:R-:W4:Y:S04]  /*1c530*/  LDL.LU R190, [R1+0xc0] ;  /* 0x0000c00001be7983 */ /* 0x000f280000300800 */
[----:B0-----:R-:W4:Y:S04]  /*1c540*/  LDL.LU R18, [R1+0xa8] ;  /* 0x0000a80001127983 */ /* 0x001f280000300800 */
[----:B------:R-:W4:Y:S04]  /*1c550*/  LDL.LU R6, [R1+0x1490] ;  /* 0x0014900001067983 */ /* 0x000f280000300800 */
[----:B------:R-:W4:Y:S04]  /*1c560*/  LDL.LU R2, [R1+0x148c] ;  /* 0x00148c0001027983 */ /* 0x000f280000300800 */
[----:B------:R-:W2:Y:S04]  /*1c570*/  LDL.LU R12, [R1+0x1488] ;  /* 0x00148800010c7983 */ /* 0x000ea80000300800 */
[----:B------:R0:W-:Y:S04]  /*1c580*/  STS.U16 [R11+0x3d00], R3 ;  /* 0x003d00030b007388 */ /* 0x0001e80000000400 */
[----:B------:R-:W-:Y:S04]  /*1c590*/  STS.U16 [R11+0x4100], R248 ;  /* 0x004100f80b007388 */ /* 0x000fe80000000400 */
        /* <DEDUP_REMOVED lines=16> */
[----:B------:R-:W-:Y:S04]  /*1c6a0*/  STL [R1+0x12b0], R11 ;  /* 0x0012b00b01007387 */ /* 0x000fe80000100800 */
[----:B--2---:R0:W-:Y:S04]  /*1c6b0*/  STS.U16 [R12+0x180], R21 ;  /* 0x000180150c007388 */ /* 0x0041e80000000400 */
[----:B------:R1:W-:Y:S04]  /*1c6c0*/  STS.U16 [R12+0x580], R23 ;  /* 0x000580170c007388 */ /* 0x0003e80000000400 */
[----:B---3--:R2:W-:Y:S04]  /*1c6d0*/  STS.U16 [R12+0x980], R4 ;  /* 0x000980040c007388 */ /* 0x0085e80000000400 */
[----:B0-----:R-:W3:Y:S04]  /*1c6e0*/  LDL.LU R21, [R1+0x1484] ;  /* 0x0014840001157983 */ /* 0x001ee80000300800 */
[----:B-1----:R-:W3:Y:S04]  /*1c6f0*/  LDL.LU R23, [R1+0x1480] ;  /* 0x0014800001177983 */ /* 0x002ee80000300800 */
[----:B--2---:R-:W2:Y:S04]  /*1c700*/  LDL.LU R4, [R1+0x147c] ;  /* 0x00147c0001047983 */ /* 0x004ea80000300800 */
[----:B----4-:R0:W-:Y:S04]  /*1c710*/  STS.U16 [R12+0x2180], R18 ;  /* 0x002180120c007388 */ /* 0x0101e80000000400 */
        /* <DEDUP_REMOVED lines=11> */
[----:B--2---:R0:W-:Y:S04]  /*1c7d0*/  STS.U16 [R12+0x2580], R4 ;  /* 0x002580040c007388 */ /* 0x0041e80000000400 */
[----:B---3--:R1:W-:Y:S04]  /*1c7e0*/  STS.U16 [R12+0x2d80], R23 ;  /* 0x002d80170c007388 */ /* 0x0083e80000000400 */
        /* <DEDUP_REMOVED lines=8> */
[----:B------:R-:W3:Y:S04]  /*1c870*/  LDL.LU R6, [R1+0x1470] ;  /* 0x0014700001067983 */ /* 0x000ee80000300800 */
[----:B------:R-:W3:Y:S04]  /*1c880*/  LDL.LU R20, [R1+0x146c] ;  /* 0x00146c0001147983 */ /* 0x000ee80000300800 */
[----:B------:R-:W3:Y:S04]  /*1c890*/  LDL.LU R19, [R1+0xbc] ;  /* 0x0000bc0001137983 */ /* 0x000ee80000300800 */
        /* <DEDUP_REMOVED lines=18> */
[----:B----4-:R0:W-:Y:S04]  /*1c9c0*/  STS.U16 [R13+0x200], R18 ;  /* 0x000200120d007388 */ /* 0x0101e80000000400 */
[----:B--2---:R1:W-:Y:S04]  /*1c9d0*/  STS.U16 [R13+0x600], R4 ;  /* 0x000600040d007388 */ /* 0x0043e80000000400 */
[----:B0-----:R-:W2:Y:S04]  /*1c9e0*/  LDL.LU R18, [R1+0x1464] ;  /* 0x0014640001127983 */ /* 0x001ea80000300800 */
[----:B-1----:R-:W4:Y:S04]  /*1c9f0*/  LDL.LU R4, [R1+0x1460] ;  /* 0x0014600001047983 */ /* 0x002f280000300800 */
[----:B---3--:R0:W-:Y:S04]  /*1ca00*/  STS.U16 [R13+0xa00], R186 ;  /* 0x000a00ba0d007388 */ /* 0x0081e80000000400 */
[----:B------:R1:W-:Y:S04]  /*1ca10*/  STS.U16 [R13+0xe00], R153 ;  /* 0x000e00990d007388 */ /* 0x0003e80000000400 */
[----:B------:R3:W-:Y:S04]  /*1ca20*/  STS.U16 [R13+0x1200], R8 ;  /* 0x001200080d007388 */ /* 0x0007e80000000400 */
[----:B0-----:R-:W2:Y:S04]  /*1ca30*/  LDL.LU R186, [R1+0x1b8] ;  /* 0x0001b80001ba7983 */ /* 0x001ea80000300800 */
[----:B-1----:R-:W2:Y:S04]  /*1ca40*/  LDL.LU R153, [R1+0x188] ;  /* 0x0001880001997983 */ /* 0x002ea80000300800 */
[----:B------:R0:W-:Y:S04]  /*1ca50*/  STS.U16 [R13+0x1600], R152 ;  /* 0x001600980d007388 */ /* 0x0001e80000000400 */
[----:B---3--:R-:W3:Y:S04]  /*1ca60*/  LDL.LU R8, [R1+0x154] ;  /* 0x0001540001087983 */ /* 0x008ee80000300800 */
[----:B------:R1:W-:Y:S04]  /*1ca70*/  STS.U16 [R13+0x1a00], R190 ;  /* 0x001a00be0d007388 */ /* 0x0003e80000000400 */
[----:B0-----:R-:W3:Y:S04]  /*1ca80*/  LDL.LU R152, [R1+0x124] ;  /* 0x0001240001987983 */ /* 0x001ee80000300800 */
[----:B------:R0:W-:Y:S04]  /*1ca90*/  STS.U16 [R13+0x1e00], R19 ;  /* 0x001e00130d007388 */ /* 0x0001e80000000400 */
[----:B-1----:R-:W3:Y:S04]  /*1caa0*/  LDL.LU R190, [R1+0x108] ;  /* 0x0001080001be7983 */ /* 0x002ee80000300800 */
[----:B------:R-:W-:Y:S04]  /*1cab0*/  STS.U16 [R13+0x2600], R20 ;  /* 0x002600140d007388 */ /* 0x000fe80000000400 */
[----:B0-----:R-:W3:Y:S04]  /*1cac0*/  LDL.LU R19, [R1+0x145c] ;  /* 0x00145c0001137983 */ /* 0x001ee80000300800 */
[----:B------:R-:W-:Y:S04]  /*1cad0*/  STS.U16 [R13+0x2a00], R23 ;  /* 0x002a00170d007388 */ /* 0x000fe80000000400 */
[----:B------:R-:W-:Y:S04]  /*1cae0*/  STS.U16 [R13+0x2e00], R21 ;  /* 0x002e00150d007388 */ /* 0x000fe80000000400 */
[----:B------:R-:W-:Y:S04]  /*1caf0*/  STS.U16 [R13+0x3200], R22 ;  /* 0x003200160d007388 */ /* 0x000fe80000000400 */
[----:B------:R-:W-:Y:S04]  /*1cb00*/  STS.U16 [R13+0x3600], R17 ;  /* 0x003600110d007388 */ /* 0x000fe80000000400 */
[----:B------:R-:W-:Y:S04]  /*1cb10*/  STS.U16 [R13+0x3a00], R14 ;  /* 0x003a000e0d007388 */ /* 0x000fe80000000400 */
[----:B----4-:R0:W-:Y:S04]  /*1cb20*/  STS.U16 [R13+0x2200], R4 ;  /* 0x002200040d007388 */ /* 0x0101e80000000400 */
[----:B0-----:R-:W4:Y:S04]  /*1cb30*/  LDL.LU R4, [R1+0x1458] ;  /* 0x0014580001047983 */ /* 0x001f280000300800 */
[----:B------:R-:W3:Y:S04]  /*1cb40*/  LDL.LU R20, [R1+0x1454] ;  /* 0x0014540001147983 */ /* 0x000ee80000300800 */
[----:B------:R-:W2:Y:S04]  /*1cb50*/  LDL.LU R23, [R1+0x1450] ;  /* 0x0014500001177983 */ /* 0x000ea80000300800 */
[----:B------:R-:W3:Y:S04]  /*1cb60*/  LDL.LU R21, [R1+0x144c] ;  /* 0x00144c0001157983 */ /* 0x000ee80000300800 */
[----:B------:R-:W4:Y:S04]  /*1cb70*/  LDL.LU R22, [R1+0x1448] ;  /* 0x0014480001167983 */ /* 0x000f280000300800 */
        /* <DEDUP_REMOVED lines=22> */
[----:B------:R2:W-:Y:S04]  /*1cce0*/  STS.U16 [R14+0x1e80], R4 ;  /* 0x001e80040e007388 */ /* 0x0005e80000000400 */
[----:B0-----:R-:W4:Y:S04]  /*1ccf0*/  LDL.LU R22, [R1+0x143c] ;  /* 0x00143c0001167983 */ /* 0x001f280000300800 */
[----:B-1----:R-:W4:Y:S04]  /*1cd00*/  LDL.LU R23, [R1+0x1438] ;  /* 0x0014380001177983 */ /* 0x002f280000300800 */
[----:B--2---:R-:W2:Y:S04]  /*1cd10*/  LDL.LU R4, [R1+0x1434] ;  /* 0x0014340001047983 */ /* 0x004ea80000300800 */
[----:B------:R0:W-:Y:S04]  /*1cd20*/  STS.U16 [R14+0x2280], R18 ;  /* 0x002280120e007388 */ /* 0x0001e80000000400 */
[----:B------:R1:W-:Y:S04]  /*1cd30*/  STS.U16 [R14+0x2680], R6 ;  /* 0x002680060e007388 */ /* 0x0003e80000000400 */
[----:B------:R3:W-:Y:S04]  /*1cd40*/  STS.U16 [R14+0x2a80], R3 ;  /* 0x002a80030e007388 */ /* 0x0007e80000000400 */
[----:B0-----:R-:W4:Y:S04]  /*1cd50*/  LDL.LU R18, [R1+0x1430] ;  /* 0x0014300001127983 */ /* 0x001f280000300800 */
[----:B-1----:R-:W2:Y:S04]  /*1cd60*/  LDL.LU R6, [R1+0x142c] ;  /* 0x00142c0001067983 */ /* 0x002ea80000300800 */
[----:B---3--:R-:W3:Y:S04]  /*1cd70*/  LDL.LU R3, [R1+0x1428] ;  /* 0x0014280001037983 */ /* 0x008ee80000300800 */
[----:B------:R0:W-:Y:S04]  /*1cd80*/  STS.U16 [R14+0x2e80], R2 ;  /* 0x002e80020e007388 */ /* 0x0001e80000000400 */
[----:B------:R1:W-:Y:S04]  /*1cd90*/  STS.U16 [R14+0x3280], R7 ;  /* 0x003280070e007388 */ /* 0x0003e80000000400 */
[----:B------:R1:W-:Y:S04]  /*1cda0*/  STS.U16 [R14+0x3680], R0 ;  /* 0x003680000e007388 */ /* 0x0003e80000000400 */
[----:B0-----:R-:W3:Y:S04]  /*1cdb0*/  LDL.LU R2, [R1+0x1424] ;  /* 0x0014240001027983 */ /* 0x001ee80000300800 */
[----:B-1----:R-:W3:Y:S04]  /*1cdc0*/  LDL.LU R7, [R1+0x1420] ;  /* 0x0014200001077983 */ /* 0x002ee80000300800 */
[----:B------:R-:W3:Y:S04]  /*1cdd0*/  LDL.LU R0, [R1+0x141c] ;  /* 0x00141c0001007983 */ /* 0x000ee80000300800 */
[----:B------:R0:W-:Y:S04]  /*1cde0*/  STS.U16 [R14+0x3a80], R15 ;  /* 0x003a800f0e007388 */ /* 0x0001e80000000400 */
[----:B0-----:R-:W4:Y:S04]  /*1cdf0*/  LDL.LU R15, [R1+0x1418] ;  /* 0x00141800010f7983 */ /* 0x001f280000300800 */
[----:B------:R0:W-:Y:S04]  /*1ce00*/  STS.U16 [R14+0x680], R153 ;  /* 0x000680990e007388 */ /* 0x0001e80000000400 */
[----:B------:R1:W-:Y:S04]  /*1ce10*/  STS.U16 [R14+0xe80], R152 ;  /* 0x000e80980e007388 */ /* 0x0003e80000000400 */
[----:B------:R-:W-:Y:S04]  /*1ce20*/  STS.U16 [R14+0x280], R186 ;  /* 0x000280ba0e007388 */ /* 0x000fe80000000400 */
[----:B------:R-:W-:Y:S04]  /*1ce30*/  STS.U16 [R14+0xa80], R8 ;  /* 0x000a80080e007388 */ /* 0x000fe80000000400 */
[----:B------:R-:W-:Y:S04]  /*1ce40*/  STS.U16 [R14+0x1280], R190 ;  /* 0x001280be0e007388 */ /* 0x000fe80000000400 */
[----:B0-----:R-:W3:Y:S04]  /*1ce50*/  LDL R153, [R1+0xa74] ;  /* 0x000a740001997983 */ /* 0x001ee80000100800 */
[----:B-1----:R-:W3:Y:S04]  /*1ce60*/  LDL R152, [R1+0xa78] ;  /* 0x000a780001987983 */ /* 0x002ee80000100800 */
        /* <DEDUP_REMOVED lines=19> */
[----:B0-----:R-:W4:Y:S04]  /*1cfa0*/  LDL.LU R18, [R1+0x1414] ;  /* 0x0014140001127983 */ /* 0x001f280000300800 */
[----:B--2---:R0:W-:Y:S04]  /*1cfb0*/  STS.U16 [R15+0x700], R4 ;  /* 0x000700040f007388 */ /* 0x0041e80000000400 */
[----:B------:R1:W-:Y:S04]  /*1cfc0*/  STS.U16 [R15+0xb00], R23 ;  /* 0x000b00170f007388 */ /* 0x0003e80000000400 */
[----:B------:R2:W-:Y:S04]  /*1cfd0*/  STS.U16 [R15+0xf00], R22 ;  /* 0x000f00160f007388 */ /* 0x0005e80000000400 */
[----:B------:R3:W-:Y:S04]  /*1cfe0*/  STS.U16 [R15+0x1300], R17 ;  /* 0x001300110f007388 */ /* 0x0007e80000000400 */
[----:B------:R3:W-:Y:S04]  /*1cff0*/  STS.U16 [R15+0x1700], R21 ;  /* 0x001700150f007388 */ /* 0x0007e80000000400 */
[----:B------:R3:W-:Y:S04]  /*1d000*/  STS.U16 [R15+0x1b00], R20 ;  /* 0x001b00140f007388 */ /* 0x0007e80000000400 */
[----:B------:R3:W-:Y:S04]  /*1d010*/  STS.U16 [R15+0x1f00], R19 ;  /* 0x001f00130f007388 */ /* 0x0007e80000000400 */
[----:B0-----:R-:W4:Y:S04]  /*1d020*/  LDL.LU R4, [R1+0x1410] ;  /* 0x0014100001047983 */ /* 0x001f280000300800 */
[----:B-1----:R-:W4:Y:S04]  /*1d030*/  LDL.LU R23, [R1+0x140c] ;  /* 0x00140c0001177983 */ /* 0x002f280000300800 */
[----:B--2---:R-:W2:Y:S04]  /*1d040*/  LDL.LU R22, [R1+0x1408] ;  /* 0x0014080001167983 */ /* 0x004ea80000300800 */
[----:B---3--:R-:W3:Y:S04]  /*1d050*/  LDL.LU R17, [R1+0x1404] ;  /* 0x0014040001117983 */ /* 0x008ee80000300800 */
[----:B------:R-:W2:Y:S04]  /*1d060*/  LDL.LU R21, [R1+0x1400] ;  /* 0x0014000001157983 */ /* 0x000ea80000300800 */
[----:B------:R-:W2:Y:S04]  /*1d070*/  LDL.LU R20, [R1+0x13fc] ;  /* 0x0013fc0001147983 */ /* 0x000ea80000300800 */
[----:B------:R-:W2:Y:S04]  /*1d080*/  LDL.LU R19, [R1+0x13f8] ;  /* 0x0013f80001137983 */ /* 0x000ea80000300800 */
[----:B------:R-:W2:Y:S04]  /*1d090*/  LDL R190, [R1+0x974] ;  /* 0x0009740001be7983 */ /* 0x000ea80000100800 */
[----:B------:R-:W2:Y:S04]  /*1d0a0*/  LDL R186, [R1+0x978] ;  /* 0x0009780001ba7983 */ /* 0x000ea80000100800 */
[----:B------:R-:W2:Y:S01]  /*1d0b0*/  LDL.LU R8, [R1+0x284] ;  /* 0x0002840001087983 */ /* 0x000ea20000300800 */
[----:B----4-:R-:W-:-:S06]  /*1d0c0*/  PRMT R18, RZ, 0x7610, R18 ;  /* 0x00007610ff127816 */ /* 0x010fcc0000000012 */
[----:B------:R-:W4:Y:S04]  /*1d0d0*/  @!P0 LDG.E.U16 R18, desc[UR60][R152.64] ;  /* 0x0000003c98128981 */ /* 0x000f28000c1e1500 */
[----:B----4-:R0:W-:Y:S04]  /*1d0e0*/  STL [R1+0xb0], R18 ;  /* 0x0000b01201007387 */ /* 0x0101e80000100800 */
[----:B0-----:R-:W4:Y:S04]  /*1d0f0*/  LDL.LU R18, [R1+0x13f4] ;  /* 0x0013f40001127983 */ /* 0x001f280000300800 */
[----:B------:R-:W2:Y:S04]  /*1d100*/  LDL R152, [R1+0xa6c] ;  /* 0x000a6c0001987983 */ /* 0x000ea80000100800 */
[----:B------:R-:W2:Y:S01]  /*1d110*/  LDL R153, [R1+0xa70] ;  /* 0x000a700001997983 */ /* 0x000ea20000100800 */
[----:B---3--:R-:W-:-:S02]  /*1d120*/  PRMT R17, RZ, 0x7610, R17 ;  /* 0x00007610ff117816 */ /* 0x008fc40000000011 */
[----:B--2---:R-:W-:-:S04]  /*1d130*/  @!P1 LOP3.LUT R153, R153, R152, RZ, 0x3c, !PT ;  /* 0x0000009899999212 */ /* 0x004fc800078e3cff */
[----:B------:R-:W-:-:S04]  /*1d140*/  @!P1 LOP3.LUT R152, R153, R152, RZ, 0x3c, !PT ;  /* 0x0000009899989212 */ /* 0x000fc800078e3cff */
[----:B------:R-:W-:-:S05]  /*1d150*/  @!P1 LOP3.LUT R153, R153, R152, RZ, 0x3c, !PT ;  /* 0x0000009899999212 */ /* 0x000fca00078e3cff */
[----:B------:R-:W2:Y:S04]  /*1d160*/  @!P1 LDG.E.U16 R17, desc[UR60][R152.64] ;  /* 0x0000003c98119981 */ /* 0x000ea8000c1e1500 */
[----:B--2---:R0:W-:Y:S04]  /*1d170*/  STL [R1+0xac], R17 ;  /* 0x0000ac1101007387 */ /* 0x0041e80000100800 */
[----:B0-----:R-:W2:Y:S04]  /*1d180*/  LDL.LU R17, [R1+0x13f0] ;  /* 0x0013f00001117983 */ /* 0x001ea80000300800 */
[----:B------:R-:W3:Y:S04]  /*1d190*/  LDL R152, [R1+0x9f4] ;  /* 0x0009f40001987983 */ /* 0x000ee80000100800 */
[----:B------:R-:W3:Y:S01]  /*1d1a0*/  LDL R153, [R1+0x9f8] ;  /* 0x0009f80001997983 */ /* 0x000ee20000100800 */
[----:B------:R-:W-:-:S02]  /*1d1b0*/  PRMT R185, RZ, 0x7610, R185 ;  /* 0x00007610ffb97816 */ /* 0x000fc400000000b9 */
[----:B---3--:R-:W-:-:S04]  /*1d1c0*/  @!P0 LOP3.LUT R153, R153, R152, RZ, 0x3c, !PT ;  /* 0x0000009899998212 */ /* 0x008fc800078e3cff */
[----:B------:R-:W-:-:S04]  /*1d1d0*/  @!P0 LOP3.LUT R152, R153, R152, RZ, 0x3c, !PT ;  /* 0x0000009899988212 */ /* 0x000fc800078e3cff */
[----:B------:R-:W-:-:S05]  /*1d1e0*/  @!P0 LOP3.LUT R153, R153, R152, RZ, 0x3c, !PT ;  /* 0x0000009899998212 */ /* 0x000fca00078e3cff */
[----:B------:R0:W3:Y:S04]  /*1d1f0*/  @!P0 LDG.E.U16 R185, desc[UR60][R152.64] ;  /* 0x0000003c98b98981 */ /* 0x0000e8000c1e1500 */
[----:B------:R-:W0:Y:S04]  /*1d200*/  LDL R152, [R1+0x9ec] ;  /* 0x0009ec0001987983 */ /* 0x000e280000100800 */
[----:B------:R-:W0:Y:S01]  /*1d210*/  LDL R153, [R1+0x9f0] ;  /* 0x0009f00001997983 */ /* 0x000e220000100800 */
[----:B------:R-:W-:Y:S02]  /*1d220*/  PRMT R191, RZ, 0x7610, R191 ;  /* 0x00007610ffbf7816 */ /* 0x000fe400000000bf */
[----:B----4-:R-:W-:-:S02]  /*1d230*/  PRMT R18, RZ, 0x7610, R18 ;  /* 0x00007610ff127816 */ /* 0x010fc40000000012 */
[----:B0-----:R-:W-:-:S04]  /*1d240*/  @!P1 LOP3.LUT R153, R153, R152, RZ, 0x3c, !PT ;  /* 0x0000009899999212 */ /* 0x001fc800078e3cff */
[----:B------:R-:W-:-:S04]  /*1d250*/  @!P1 LOP3.LUT R152, R153, R152, RZ, 0x3c, !PT ;  /* 0x0000009899989212 */ /* 0x000fc800078e3cff */
[----:B------:R-:W-:-:S05]  /*1d260*/  @!P1 LOP3.LUT R153, R153, R152, RZ, 0x3c, !PT ;  /* 0x0000009899999212 */ /* 0x000fca00078e3cff */
[----:B------:R0:W4:Y:S02]  /*1d270*/  @!P1 LDG.E.U16 R191, desc[UR60][R152.64] ;  /* 0x0000003c98bf9981 */ /* 0x000124000c1e1500 */
[----:B0-----:R-:W-:Y:S02]  /*1d280*/  @!P0 IMAD.MOV.U32 R152, RZ, RZ, R186 ;  /* 0x000000ffff988224 */ /* 0x001fe400078e00ba */
[----:B------:R-:W-:-:S05]  /*1d290*/  @!P0 IMAD.MOV.U32 R153, RZ, RZ, R190 ;  /* 0x000000ffff998224 */ /* 0x000fca00078e00be */
[----:B------:R-:W2:Y:S04]  /*1d2a0*/  @!P0 LDG.E.U16 R18, desc[UR60][R152.64] ;  /* 0x0000003c98128981 */ /* 0x000ea8000c1e1500 */
[----:B---3--:R0:W-:Y:S04]  /*1d2b0*/  STL [R1+0xa0], R185 ;  /* 0x0000a0b901007387 */ /* 0x0081e80000100800 */
[----:B0-----:R-:W3:Y:S04]  /*1d2c0*/  LDL R185, [R1+0x8f0] ;  /* 0x0008f00001b97983 */ /* 0x001ee80000100800 */
[----:B----4-:R0:W-:Y:S04]  /*1d2d0*/  STL [R1+0x9c], R191 ;  /* 0x00009cbf01007387 */ /* 0x0101e80000100800 */
[----:B------:R-:W4:Y:S04]  /*1d2e0*/  LDL R190, [R1+0x86c] ;  /* 0x00086c0001be7983 */ /* 0x000f280000100800 */
[----:B------:R-:W4:Y:S04]  /*1d2f0*/  LDL R186, [R1+0x870] ;  /* 0x0008700001ba7983 */ /* 0x000f280000100800 */
[----:B0-----:R-:W4:Y:S04]  /*1d300*/  LDL R191, [R1+0x878] ;  /* 0x0008780001bf7983 */ /* 0x001f280000100800 */
        /* <DEDUP_REMOVED lines=8> */
[----:B------:R-:W3:Y:S04]  /*1d390*/  @!P1 LDG.E.U16 R17, desc[UR60][R152.64] ;  /* 0x0000003c98119981 */ /* 0x000ee8000c1e1500 */
[----:B---3--:R0:W-:Y:S04]  /*1d3a0*/  STL [R1+0x8c], R17 ;  /* 0x00008c1101007387 */ /* 0x0081e80000100800 */
[----:B0-----:R-:W3:Y:S04]  /*1d3b0*/  LDL.LU R17, [R1+0x13e8] ;  /* 0x0013e80001117983 */ /* 0x001ee80000300800 */
[----:B------:R-:W4:Y:S04]  /*1d3c0*/  LDL R152, [R1+0x8f4] ;  /* 0x0008f40001987983 */ /* 0x000f280000100800 */
[----:B------:R-:W4:Y:S01]  /*1d3d0*/  LDL R153, [R1+0x8f8] ;  /* 0x0008f80001997983 */ /* 0x000f220000100800 */
[----:B--2---:R-:W-:-:S02]  /*1d3e0*/  PRMT R18, RZ, 0x7610, R18 ;  /* 0x00007610ff127816 */ /* 0x004fc40000000012 */
[----:B----4-:R-:W-:-:S04]  /*1d3f0*/  @!P0 LOP3.LUT R153, R153, R152, RZ, 0x3c, !PT ;  /* 0x0000009899998212 */ /* 0x010fc800078e3cff */
[----:B------:R-:W-:-:S04]  /*1d400*/  @!P0 LOP3.LUT R152, R153, R152, RZ, 0x3c, !PT ;  /* 0x0000009899988212 */ /* 0x000fc800078e3cff */
[----:B------:R-:W-:-:S05]  /*1d410*/  @!P0 LOP3.LUT R153, R153, R152, RZ, 0x3c, !PT ;  /* 0x0000009899998212 */ /* 0x000fca00078e3cff */
[----:B------:R-:W2:Y:S01]  /*1d420*/  @!P0 LDG.E.U16 R18, desc[UR60][R152.64] ;  /* 0x0000003c98128981 */ /* 0x000ea2000c1e1500 */
[----:B---3--:R-:W-:-:S03]  /*1d430*/  PRMT R17, RZ, 0x7610, R17 ;  /* 0x00007610ff117816 */ /* 0x008fc60000000011 */
[----:B--2---:R0:W-:Y:S04]  /*1d440*/  STL [R1+0x80], R18 ;  /* 0x0000801201007387 */ /* 0x0041e80000100800 */
[----:B0-----:R-:W2:Y:S04]  /*1d450*/  LDL.LU R18, [R1+0x13e4] ;  /* 0x0013e40001127983 */ /* 0x001ea80000300800 */
[----:B------:R-:W3:Y:S01]  /*1d460*/  LDL R153, [R1+0x8ec] ;  /* 0x0008ec0001997983 */ /* 0x000ee20000100800 */
[----:B------:R-:W-:-:S03]  /*1d470*/  @!P1 IMAD.MOV.U32 R152, RZ, RZ, R185 ;  /* 0x000000ffff989224 */ /* 0x000fc600078e00b9 */
[----:B------:R-:W4:Y:S04]  /*1d480*/  LDL R185, [R1+0x7f0] ;  /* 0x0007f00001b97983 */ /* 0x000f280000100800 */
[----:B---3--:R-:W3:Y:S01]  /*1d490*/  @!P1 LDG.E.U16 R17, desc[UR60][R152.64] ;  /* 0x0000003c98119981 */ /* 0x008ee2000c1e1500 */
[----:B------:R-:W-:-:S03]  /*1d4a0*/  PRMT R184, RZ, 0x7610, R184 ;  /* 0x00007610ffb87816 */ /* 0x000fc600000000b8 */
[----:B---3--:R0:W-:Y:S04]  /*1d4b0*/  STL [R1+0x7c], R17 ;  /* 0x00007c1101007387 */ /* 0x0081e80000100800 */
[----:B0-----:R-:W3:Y:S04]  /*1d4c0*/  LDL.LU R17, [R1+0x13e0] ;  /* 0x0013e00001117983 */ /* 0x001ee80000300800 */
[----:B------:R-:W2:Y:S01]  /*1d4d0*/  LDL R153, [R1+0x874] ;  /* 0x0008740001997983 */ /* 0x000ea20000100800 */
[----:B------:R-:W-:Y:S01]  /*1d4e0*/  @!P0 IMAD.MOV.U32 R152, RZ, RZ, R191 ;  /* 0x000000ffff988224 */ /* 0x000fe200078e00bf */
[----:B------:R-:W-:-:S04]  /*1d4f0*/  PRMT R183, RZ, 0x7610, R183 ;  /* 0x00007610ffb77816 */ /* 0x000fc800000000b7 */
[----:B--2---:R0:W2:Y:S02]  /*1d500*/  @!P0 LDG.E.U16 R184, desc[UR60][R152.64] ;  /* 0x0000003c98b88981 */ /* 0x0040a4000c1e1500 */
[----:B0-----:R-:W-:Y:S02]  /*1d510*/  @!P1 IMAD.MOV.U32 R152, RZ, RZ, R186 ;  /* 0x000000ffff989224 */ /* 0x001fe400078e00ba */
[----:B------:R-:W-:-:S05]  /*1d520*/  @!P1 IMAD.MOV.U32 R153, RZ, RZ, R190 ;  /* 0x000000ffff999224 */ /* 0x000fca00078e00be */
[----:B------:R0:W4:Y:S04]  /*1d530*/  @!P1 LDG.E.U16 R183, desc[UR60][R152.64] ;  /* 0x0000003c98b79981 */ /* 0x000128000c1e1500 */
[----:B--2---:R1:W-:Y:S04]  /*1d540*/  STL [R1+0x70], R184 ;  /* 0x000070b801007387 */ /* 0x0043e80000100800 */
[----:B------:R-:W0:Y:S04]  /*1d550*/  LDL R152, [R1+0x7f4] ;  /* 0x0007f40001987983 */ /* 0x000e280000100800 */
[----:B------:R-:W0:Y:S01]  /*1d560*/  LDL R153, [R1+0x7f8] ;  /* 0x0007f80001997983 */ /* 0x000e220000100800 */
[----:B---3--:R-:W-:-:S03]  /*1d570*/  PRMT R17, RZ, 0x7610, R17 ;  /* 0x00007610ff117816 */ /* 0x008fc60000000011 */
[----:B-1----:R-:W2:Y:S04]  /*1d580*/  LDL R184, [R1+0x778] ;  /* 0x0007780001b87983 */ /* 0x002ea80000100800 */
[----:B------:R-:W3:Y:S04]  /*1d590*/  LDL R191, [R1+0x76c] ;  /* 0x00076c0001bf7983 */ /* 0x000ee80000100800 */
[----:B------:R-:W3:Y:S04]  /*1d5a0*/  LDL R190, [R1+0x770] ;  /* 0x0007700001be7983 */ /* 0x000ee80000100800 */
[----:B------:R-:W3:Y:S01]  /*1d5b0*/  LDL R186, [R1+0x6f4] ;  /* 0x0006f40001ba7983 */ /* 0x000ee20000100800 */
[----:B0-----:R-:W-:-:S04]  /*1d5c0*/  @!P0 LOP3.LUT R153, R153, R152, RZ, 0x3c, !PT ;  /* 0x0000009899998212 */ /* 0x001fc800078e3cff */
[----:B------:R-:W-:-:S04]  /*1d5d0*/  @!P0 LOP3.LUT R152, R153, R152, RZ, 0x3c, !PT ;  /* 0x0000009899988212 */ /* 0x000fc800078e3cff */
[----:B------:R-:W-:-:S05]  /*1d5e0*/  @!P0 LOP3.LUT R153, R153, R152, RZ, 0x3c, !PT ;  /* 0x0000009899998212 */ /* 0x000fca00078e3cff */
[----:B------:R-:W2:Y:S04]  /*1d5f0*/  @!P0 LDG.E.U16 R17, desc[UR60][R152.64] ;  /* 0x0000003c98118981 */ /* 0x000ea8000c1e1500 */
[----:B----4-:R0:W-:Y:S04]  /*1d600*/  STL [R1+0x6c], R183 ;  /* 0x00006cb701007387 */ /* 0x0101e80000100800 */
[----:B0-----:R-:W4:Y:S04]  /*1d610*/  LDL R183, [R1+0x6f8] ;  /* 0x0006f80001b77983 */ /* 0x001f280000100800 */
[----:B--2---:R0:W-:Y:S04]  /*1d620*/  STL [R1+0x60], R17 ;  /* 0x0000601101007387 */ /* 0x0041e80000100800 */
[----:B0-----:R-:W2:Y:S04]  /*1d630*/  LDL.LU R17, [R1+0x13dc] ;  /* 0x0013dc0001117983 */ /* 0x001ea80000300800 */
[----:B------:R-:W3:Y:S01]  /*1d640*/  LDL R153, [R1+0x7ec] ;  /* 0x0007ec0001997983 */ /* 0x000ee20000100800 */
[----:B------:R-:W-:Y:S01]  /*1d650*/  PRMT R4, RZ, 0x7610, R4 ;  /* 0x00007610ff047816 */ /* 0x000fe20000000004 */
[----:B------:R-:W-:Y:S01]  /*1d660*/  @!P1 IMAD.MOV.U32 R152, RZ, RZ, R185 ;  /* 0x000000ffff989224 */ /* 0x000fe200078e00b9 */
[----:B------:R-:W-:Y:S01]  /*1d670*/  PRMT R9, RZ, 0x7610, R9 ;  /* 0x00007610ff097816 */ /* 0x000fe20000000009 */
[----:B------:R-:W2:Y:S04]  /*1d680*/  LDL R185, [R1+0x6ec] ;  /* 0x0006ec0001b97983 */ /* 0x000ea80000100800 */
[----:B---3--:R0:W3:Y:S04]  /*1d690*/  @!P1 LDG.E.U16 R4, desc[UR60][R152.64] ;  /* 0x0000003c98049981 */ /* 0x0080e8000c1e1500 */
[----:B------:R-:W4:Y:S01]  /*1d6a0*/  LDL R153, [R1+0x774] ;  /* 0x0007740001997983 */ /* 0x000f220000100800 */
[----:B0-----:R-:W-:Y:S01]  /*1d6b0*/  @!P0 IMAD.MOV.U32 R152, RZ, RZ, R184 ;  /* 0x000000ffff988224 */ /* 0x001fe200078e00b8 */
[----:B------:R-:W-:-:S02]  /*1d6c0*/  PRMT R187, RZ, 0x7610, R187 ;  /* 0x00007610ffbb7816 */ /* 0x000fc400000000bb */
[----:B------:R-:W-:Y:S02]  /*1d6d0*/  PRMT R182, RZ, 0x7610, R182 ;  /* 0x00007610ffb67816 */ /* 0x000fe400000000b6 */
[----:B----4-:R0:W4:Y:S02]  /*1d6e0*/  @!P0 LDG.E.U16 R9, desc[UR60][R152.64] ;  /* 0x0000003c98098981 */ /* 0x010124000c1e1500 */
[----:B0-----:R-:W-:Y:S02]  /*1d6f0*/  @!P1 IMAD.MOV.U32 R152, RZ, RZ, R190 ;  /* 0x000000ffff989224 */ /* 0x001fe400078e00be */
[----:B------:R-:W-:-:S05]  /*1d700*/  @!P1 IMAD.MOV.U32 R153, RZ, RZ, R191 ;  /* 0x000000ffff999224 */ /* 0x000fca00078e00bf */
[----:B------:R0:W2:Y:S02]  /*1d710*/  @!P1 LDG.E.U16 R187, desc[UR60][R152.64] ;  /* 0x0000003c98bb9981 */ /* 0x0000a4000c1e1500 */
[----:B0-----:R-:W-:Y:S02]  /*1d720*/  @!P0 IMAD.MOV.U32 R152, RZ, RZ, R183 ;  /* 0x000000ffff988224 */ /* 0x001fe400078e00b7 */
[----:B------:R-:W-:-:S05]  /*1d730*/  @!P0 IMAD.MOV.U32 R153, RZ, RZ, R186 ;  /* 0x000000ffff998224 */ /* 0x000fca00078e00ba */
[----:B------:R-:W2:Y:S04]  /*1d740*/  @!P0 LDG.E.U16 R182, desc[UR60][R152.64] ;  /* 0x0000003c98b68981 */ /* 0x000ea8000c1e1500 */
[----:B---3--:R0:W-:Y:S04]  /*1d750*/  STL [R1+0x5c], R4 ;  /* 0x00005c0401007387 */ /* 0x0081e80000100800 */
[----:B------:R-:W3:Y:S04]  /*1d760*/  LDL R184, [R1+0x674] ;  /* 0x0006740001b87983 */ /* 0x000ee80000100800 */
[----:B0-----:R-:W3:Y:S04]  /*1d770*/  LDL R4, [R1+0x6f0] ;  /* 0x0006f00001047983 */ /* 0x001ee80000100800 */
[----:B----4-:R0:W-:Y:S04]  /*1d780*/  STL [R1+0x50], R9 ;  /* 0x0000500901007387 */ /* 0x0101e80000100800 */
[----:B0-----:R-:W4:Y:S04]  /*1d790*/  LDL R9, [R1+0x678] ;  /* 0x0006780001097983 */ /* 0x001f280000100800 */
[----:B--2---:R0:W-:Y:S04]  /*1d7a0*/  STL [R1+0x4c], R187 ;  /* 0x00004cbb01007387 */ /* 0x0041e80000100800 */
[----:B------:R-:W2:Y:S04]  /*1d7b0*/  LDL R186, [R1+0x670] ;  /* 0x0006700001ba7983 */ /* 0x000ea80000100800 */
[----:B------:R-:W2:Y:S04]  /*1d7c0*/  LDL R183, [R1+0x5f4] ;  /* 0x0005f40001b77983 */ /* 0x000ea80000100800 */
[----:B0-----:R-:W2:Y:S04]  /*1d7d0*/  LDL R187, [R1+0x66c] ;  /* 0x00066c0001bb7983 */ /* 0x001ea80000100800 */
[----:B------:R0:W-:Y:S01]  /*1d7e0*/  STL [R1+0x8], R182 ;  /* 0x000008b601007387 */ /* 0x0001e20000100800 */
[----:B------:R-:W-:-:S03]  /*1d7f0*/  @!P1 IMAD.MOV.U32 R153, RZ, RZ, R185 ;  /* 0x000000ffff999224 */ /* 0x000fc600078e00b9 */
[----:B------:R-:W2:Y:S04]  /*1d800*/  LDL R185, [R1+0x5ec] ;  /* 0x0005ec0001b97983 */ /* 0x000ea80000100800 */
[----:B0-----:R-:W2:Y:S01]  /*1d810*/  LDL R182, [R1+0x5f8] ;  /* 0x0005f80001b67983 */ /* 0x001ea20000100800 */
[----:B---3--:R-:W-:-:S03]  /*1d820*/  @!P1 IMAD.MOV.U32 R152, RZ, RZ, R4 ;  /* 0x000000ffff989224 */ /* 0x008fc600078e0004 */
[----:B------:R-:W3:Y:S01]  /*1d830*/  LDL R4, [R1+0x5f0] ;  /* 0x0005f00001047983 */ /* 0x000ee20000100800 */
[----:B------:R-:W-:Y:S02]  /*1d840*/  PRMT R17, RZ, 0x7610, R17 ;  /* 0x00007610ff117816 */ /* 0x000fe40000000011 */
[----:B------:R-:W-:-:S04]  /*1d850*/  PRMT R247, RZ, 0x7610, R247 ;  /* 0x00007610fff77816 */ /* 0x000fc800000000f7 */
[----:B------:R0:W3:Y:S01]  /*1d860*/  @!P1 LDG.E.U16 R17, desc[UR60][R152.64] ;  /* 0x0000003c98119981 */ /* 0x0000e2000c1e1500 */
[----:B------:R-:W-:Y:S01]  /*1d870*/  PRMT R245, RZ, 0x7610, R245 ;  /* 0x00007610fff57816 */ /* 0x000fe200000000f5 */
[----:B0-----:R-:W-:Y:S02]  /*1d880*/  @!P0 IMAD.MOV.U32 R153, RZ, RZ, R184 ;  /* 0x000000ffff998224 */ /* 0x001fe400078e00b8 */
[----:B----4-:R-:W-:-:S05]  /*1d890*/  @!P0 IMAD.MOV.U32 R152, RZ, RZ, R9 ;  /* 0x000000ffff988224 */ /* 0x010fca00078e0009 */
[----:B------:R2:W4:Y:S02]  /*1d8a0*/  @!P0 LDG.E.U16 R247, desc[UR60][R152.64] ;  /* 0x0000003c98f78981 */ /* 0x000524000c1e1500 */
[----:B--2---:R-:W-:Y:S02]  /*1d8b0*/  @!P1 IMAD.MOV.U32 R152, RZ, RZ, R186 ;  /* 0x000000ffff989224 */ /* 0x004fe400078e00ba */
[----:B------:R-:W-:-:S05]  /*1d8c0*/  @!P1 IMAD.MOV.U32 R153, RZ, RZ, R187 ;  /* 0x000000ffff999224 */ /* 0x000fca00078e00bb */
[----:B------:R0:W2:Y:S01]  /*1d8d0*/  @!P1 LDG.E.U16 R245, desc[UR60][R152.64] ;  /* 0x0000003c98f59981 */ /* 0x0000a2000c1e1500 */
[----:B------:R-:W-:Y:S02]  /*1d8e0*/  PRMT R235, RZ, 0x7610, R235 ;  /* 0x00007610ffeb7816 */ /* 0x000fe400000000eb */
[----:B------:R-:W-:Y:S01]  /*1d8f0*/  PRMT R233, RZ, 0x7610, R233 ;  /* 0x00007610ffe97816 */ /* 0x000fe200000000e9 */
[----:B0-----:R-:W-:Y:S02]  /*1d900*/  @!P0 IMAD.MOV.U32 R152, RZ, RZ, R182 ;  /* 0x000000ffff988224 */ /* 0x001fe400078e00b6 */
[----:B------:R-:W-:-:S05]  /*1d910*/  @!P0 IMAD.MOV.U32 R153, RZ, RZ, R183 ;  /* 0x000000ffff998224 */ /* 0x000fca00078e00b7 */
[----:B------:R3:W2:Y:S02]  /*1d920*/  @!P0 LDG.E.U16 R235, desc[UR60][R152.64] ;  /* 0x0000003c98eb8981 */ /* 0x0006a4000c1e1500 */
[----:B---3--:R-:W-:Y:S02]  /*1d930*/  @!P1 IMAD.MOV.U32 R152, RZ, RZ, R4 ;  /* 0x000000ffff989224 */ /* 0x008fe400078e0004 */
[----:B------:R-:W-:-:S05]  /*1d940*/  @!P1 IMAD.MOV.U32 R153, RZ, RZ, R185 ;  /* 0x000000ffff999224 */ /* 0x000fca00078e00b9 */
[----:B------:R-:W3:Y:S04]  /*1d950*/  @!P1 LDG.E.U16 R233, desc[UR60][R152.64] ;  /* 0x0000003c98e99981 */ /* 0x000ee8000c1e1500 */
[----:B------:R0:W-:Y:S04]  /*1d960*/  STL [R1+0x1374], R17 ;  /* 0x0013741101007387 */ /* 0x0001e80000100800 */
[----:B------:R-:W3:Y:S04]  /*1d970*/  LDL R184, [R1+0x574] ;  /* 0x0005740001b87983 */ /* 0x000ee80000100800 */
[----:B------:R-:W3:Y:S04]  /*1d980*/  LDL R9, [R1+0x578] ;  /* 0x0005780001097983 */ /* 0x000ee80000100800 */
[----:B----4-:R-:W-:Y:S04]  /*1d990*/  STL [R1+0x1378], R247 ;  /* 0x001378f701007387 */ /* 0x010fe80000100800 */
[----:B--2---:R-:W-:Y:S04]  /*1d9a0*/  STL [R1+0x137c], R245 ;  /* 0x00137cf501007387 */ /* 0x004fe80000100800 */
[----:B------:R-:W2:Y:S04]  /*1d9b0*/  LDL R183, [R1+0x56c] ;  /* 0x00056c0001b77983 */ /* 0x000ea80000100800 */
[----:B------:R-:W4:Y:S04]  /*1d9c0*/  LDL R182, [R1+0x570] ;  /* 0x0005700001b67983 */ /* 0x000f280000100800 */
[----:B------:R-:W-:Y:S04]  /*1d9d0*/  STL [R1+0x1380], R235 ;  /* 0x001380eb01007387 */ /* 0x000fe80000100800 */
[----:B0-----:R-:W4:Y:S04]  /*1d9e0*/  LDL R17, [R1+0x4f4] ;  /* 0x0004f40001117983 */ /* 0x001f280000100800 */
[----:B------:R-:W4:Y:S01]  /*1d9f0*/  LDL R4, [R1+0x4f8] ;  /* 0x0004f80001047983 */ /* 0x000f220000100800 */
[----:B------:R-:W-:-:S03]  /*1da00*/  PRMT R175, RZ, 0x7610, R175 ;  /* 0x00007610ffaf7816 */ /* 0x000fc600000000af */
[----:B---3--:R-:W-:Y:S04]  /*1da10*/  STL [R1+0x1384], R233 ;  /* 0x001384e901007387 */ /* 0x008fe80000100800 */
[----:B------:R-:W3:Y:S04]  /*1da20*/  LDL R186, [R1+0x4ec] ;  /* 0x0004ec0001ba7983 */ /* 0x000ee80000100800 */
[----:B------:R-:W3:Y:S01]  /*1da30*/  LDL R185, [R1+0x4f0] ;  /* 0x0004f00001b97983 */ /* 0x000ee20000100800 */
[----:B------:R-:W-:Y:S02]  /*1da40*/  @!P0 IMAD.MOV.U32 R153, RZ, RZ, R184 ;  /* 0x000000ffff998224 */ /* 0x000fe400078e00b8 */
[----:B------:R-:W-:Y:S01]  /*1da50*/  @!P0 IMAD.MOV.U32 R152, RZ, RZ, R9 ;  /* 0x000000ffff988224 */ /* 0x000fe200078e0009 */
[----:B------:R-:W-:Y:S01]  /*1da60*/  PRMT R174, RZ, 0x7610, R174 ;  /* 0x00007610ffae7816 */ /* 0x000fe200000000ae */
[----:B------:R-:W3:Y:S04]  /*1da70*/  LDL R184, [R1+0x474] ;  /* 0x0004740001b87983 */ /* 0x000ee80000100800 */
[----:B------:R2:W3:Y:S01]  /*1da80*/  @!P0 LDG.E.U16 R175, desc[UR60][R152.64] ;  /* 0x0000003c98af8981 */ /* 0x0004e2000c1e1500 */
[----:B------:R-:W-:-:S02]  /*1da90*/  PRMT R173, RZ, 0x7610, R173 ;  /* 0x00007610ffad7816 */ /* 0x000fc400000000ad */
[----:B------:R-:W-:Y:S01]  /*1daa0*/  PRMT R172, RZ, 0x7610, R172 ;  /* 0x00007610ffac7816 */ /* 0x000fe200000000ac */
[----:B------:R-:W3:Y:S01]  /*1dab0*/  LDL R9, [R1+0x478] ;  /* 0x0004780001097983 */ /* 0x000ee20000100800 */
[----:B--2---:R-:W-:Y:S02]  /*1dac0*/  @!P1 IMAD.MOV.U32 R153, RZ, RZ, R183 ;  /* 0x000000ffff999224 */ /* 0x004fe400078e00b7 */
[----:B----4-:R-:W-:-:S05]  /*1dad0*/  @!P1 IMAD.MOV.U32 R152, RZ, RZ, R182 ;  /* 0x000000ffff989224 */ /* 0x010fca00078e00b6 */
[----:B------:R0:W2:Y:S02]  /*1dae0*/  @!P1 LDG.E.U16 R174, desc[UR60][R152.64] ;  /* 0x0000003c98ae9981 */ /* 0x0000a4000c1e1500 */
[----:B0-----:R-:W-:Y:S02]  /*1daf0*/  @!P0 IMAD.MOV.U32 R153, RZ, RZ, R17 ;  /* 0x000000ffff998224 */ /* 0x001fe400078e0011 */
[----:B------:R-:W-:-:S05]  /*1db00*/  @!P0 IMAD.MOV.U32 R152, RZ, RZ, R4 ;  /* 0x000000ffff988224 */ /* 0x000fca00078e0004 */
[----:B------:R3:W4:Y:S02]  /*1db10*/  @!P0 LDG.E.U16 R173, desc[UR60][R152.64] ;  /* 0x0000003c98ad8981 */ /* 0x000724000c1e1500 */
[----:B---3--:R-:W-:Y:S02]  /*1db20*/  @!P1 IMAD.MOV.U32 R153, RZ, RZ, R186 ;  /* 0x000000ffff999224 */ /* 0x008fe400078e00ba */
[----:B------:R-:W-:-:S05]  /*1db30*/  @!P1 IMAD.MOV.U32 R152, RZ, RZ, R185 ;  /* 0x000000ffff989224 */ /* 0x000fca00078e00b9 */
[----:B------:R0:W3:Y:S04]  /*1db40*/  @!P1 LDG.E.U16 R172, desc[UR60][R152.64] ;  /* 0x0000003c98ac9981 */ /* 0x0000e8000c1e1500 */
[----:B------:R-:W-:Y:S04]  /*1db50*/  STL [R1+0x1388], R175 ;  /* 0x001388af01007387 */ /* 0x000fe80000100800 */
[----:B------:R-:W3:Y:S04]  /*1db60*/  LDL R183, [R1+0x46c] ;  /* 0x00046c0001b77983 */ /* 0x000ee80000100800 */
[----:B------:R-:W3:Y:S04]  /*1db70*/  LDL R182, [R1+0x470] ;  /* 0x0004700001b67983 */ /* 0x000ee80000100800 */
[----:B--2---:R-:W-:Y:S04]  /*1db80*/  STL [R1+0x138c], R174 ;  /* 0x00138cae01007387 */ /* 0x004fe80000100800 */
[----:B------:R-:W2:Y:S04]  /*1db90*/  LDL R17, [R1+0x3f4] ;  /* 0x0003f40001117983 */ /* 0x000ea80000100800 */
[----:B------:R-:W2:Y:S01]  /*1dba0*/  LDL R4, [R1+0x3f8] ;  /* 0x0003f80001047983 */ /* 0x000ea20000100800 */
[----:B------:R-:W-:Y:S01]  /*1dbb0*/  PRMT R171, RZ, 0x7610, R171 ;  /* 0x00007610ffab7816 */ /* 0x000fe200000000ab */
[----:B0-----:R-:W-:-:S02]  /*1dbc0*/  @!P0 IMAD.MOV.U32 R152, RZ, RZ, R9 ;  /* 0x000000ffff988224 */ /* 0x001fc400078e0009 */
[----:B------:R-:W-:Y:S01]  /*1dbd0*/  @!P0 IMAD.MOV.U32 R153, RZ, RZ, R184 ;  /* 0x000000ffff998224 */ /* 0x000fe200078e00b8 */
[----:B----4-:R-:W-:Y:S01]  /*1dbe0*/  STL [R1+0x1390], R173 ;  /* 0x001390ad01007387 */ /* 0x010fe20000100800 */
[----:B------:R-:W-:-:S03]  /*1dbf0*/  PRMT R170, RZ, 0x7610, R170 ;  /* 0x00007610ffaa7816 */ /* 0x000fc600000000aa */
[----:B------:R0:W4:Y:S04]  /*1dc00*/  @!P0 LDG.E.U16 R171, desc[UR60][R152.64] ;  /* 0x0000003c98ab8981 */ /* 0x000128000c1e1500 */
[----:B---3--:R1:W-:Y:S04]  /*1dc10*/  STL [R1+0x1394], R172 ;  /* 0x001394ac01007387 */ /* 0x0083e80000100800 */
[----:B------:R-:W3:Y:S04]  /*1dc20*/  LDL R184, [R1+0x3ec] ;  /* 0x0003ec0001b87983 */ /* 0x000ee80000100800 */
[----:B------:R-:W3:Y:S01]  /*1dc30*/  LDL R9, [R1+0x3f0] ;  /* 0x0003f00001097983 */ /* 0x000ee20000100800 */
[----:B0-----:R-:W-:-:S02]  /*1dc40*/  @!P1 IMAD.MOV.U32 R153, RZ, RZ, R183 ;  /* 0x000000ffff999224 */ /* 0x001fc400078e00b7 */
[----:B------:R-:W-:-:S05]  /*1dc50*/  @!P1 IMAD.MOV.U32 R152, RZ, RZ, R182 ;  /* 0x000000ffff989224 */ /* 0x000fca00078e00b6 */
[----:B------:R2:W3:Y:S01]  /*1dc60*/  @!P1 LDG.E.U16 R170, desc[UR60][R152.64] ;  /* 0x0000003c98aa9981 */ /* 0x0004e2000c1e1500 */
[----:B------:R-:W-:Y:S01]  /*1dc70*/  PRMT R169, RZ, 0x7610, R169 ;  /* 0x00007610ffa97816 */ /* 0x000fe200000000a9 */
[----:B--2---:R-:W-:Y:S02]  /*1dc80*/  @!P0 IMAD.MOV.U32 R153, RZ, RZ, R17 ;  /* 0x000000ffff998224 */ /* 0x004fe400078e0011 */
[----:B------:R-:W-:-:S05]  /*1dc90*/  @!P0 IMAD.MOV.U32 R152, RZ, RZ, R4 ;  /* 0x000000ffff988224 */ /* 0x000fca00078e0004 */
[----:B------:R3:W2:Y:S01]  /*1dca0*/  @!P0 LDG.E.U16 R169, desc[UR60][R152.64] ;  /* 0x0000003c98a98981 */ /* 0x0006a2000c1e1500 */
[----:B------:R-:W-:-:S03]  /*1dcb0*/  PRMT R168, RZ, 0x7610, R168 ;  /* 0x00007610ffa87816 */ /* 0x000fc600000000a8 */
[----:B----4-:R-:W-:Y:S04]  /*1dcc0*/  STL [R1+0x1398], R171 ;  /* 0x001398ab01007387 */ /* 0x010fe80000100800 */
[----:B------:R-:W4:Y:S04]  /*1dcd0*/  LDL R182, [R1+0x374] ;  /* 0x0003740001b67983 */ /* 0x000f280000100800 */
[----:B-1----:R-:W4:Y:S01]  /*1dce0*/  LDL R172, [R1+0x378] ;  /* 0x0003780001ac7983 */ /* 0x002f220000100800 */
[----:B---3--:R-:W-:Y:S02]  /*1dcf0*/  @!P1 IMAD.MOV.U32 R153, RZ, RZ, R184 ;  /* 0x000000ffff999224 */ /* 0x008fe400078e00b8 */
[----:B------:R-:W-:-:S05]  /*1dd00*/  @!P1 IMAD.MOV.U32 R152, RZ, RZ, R9 ;  /* 0x000000ffff989224 */ /* 0x000fca00078e0009 */
[----:B------:R4:W3:Y:S04]  /*1dd10*/  @!P1 LDG.E.U16 R168, desc[UR60][R152.64] ;  /* 0x0000003c98a89981 */ /* 0x0008e8000c1e1500 */
[----:B------:R-:W-:Y:S04]  /*1dd20*/  STL [R1+0x13a4], R170 ;  /* 0x0013a4aa01007387 */ /* 0x000fe80000100800 */
[----:B------:R-:W3:Y:S04]  /*1dd30*/  LDL R183, [R1+0x36c] ;  /* 0x00036c0001b77983 */ /* 0x000ee80000100800 */
[----:B------:R-:W3:Y:S04]  /*1dd40*/  LDL R4, [R1+0x370] ;  /* 0x0003700001047983 */ /* 0x000ee80000100800 */
[----:B------:R-:W3:Y:S04]  /*1dd50*/  LDL R17, [R1+0x2f8] ;  /* 0x0002f80001117983 */ /* 0x000ee80000100800 */
[----:B--2---:R0:W-:Y:S01]  /*1dd60*/  STL [R1+0x13a8], R169 ;  /* 0x0013a8a901007387 */ /* 0x0041e20000100800 */
[----:B------:R-:W-:-:S03]  /*1dd70*/  PRMT R167, RZ, 0x7610, R167 ;  /* 0x00007610ffa77816 */ /* 0x000fc600000000a7 */
[----:B------:R-:W2:Y:S04]  /*1dd80*/  LDL R9, [R1+0x2f0] ;  /* 0x0002f00001097983 */ /* 0x000ea80000100800 */
[----:B0-----:R-:W2:Y:S01]  /*1dd90*/  LDL R169, [R1+0x2f4] ;  /* 0x0002f40001a97983 */ /* 0x001ea20000100800 */
[----:B----4-:R-:W-:Y:S02]  /*1dda0*/  @!P0 IMAD.MOV.U32 R153, RZ, RZ, R182 ;  /* 0x000000ffff998224 */ /* 0x010fe400078e00b6 */
[----:B------:R-:W-:Y:S01]  /*1ddb0*/  @!P0 IMAD.MOV.U32 R152, RZ, RZ, R172 ;  /* 0x000000ffff988224 */ /* 0x000fe200078e00ac */
[----:B------:R-:W-:-:S04]  /*1ddc0*/  PRMT R166, RZ, 0x7610, R166 ;  /* 0x00007610ffa67816 */ /* 0x000fc800000000a6 */
[----:B------:R0:W4:Y:S04]  /*1ddd0*/  @!P0 LDG.E.U16 R167, desc[UR60][R152.64] ;  /* 0x0000003c98a78981 */ /* 0x000128000c1e1500 */
[----:B---3--:R1:W-:Y:S04]  /*1dde0*/  STL [R1+0x13ac], R168 ;  /* 0x0013aca801007387 */ /* 0x0083e80000100800 */
[----:B------:R-:W3:Y:S01]  /*1ddf0*/  LDL R182, [R1+0x2ec] ;  /* 0x0002ec0001b67983 */ /* 0x000ee20000100800 */
[----:B------:R-:W-:Y:S02]  /*1de00*/  PRMT R165, RZ, 0x7610, R165 ;  /* 0x00007610ffa57816 */ /* 0x000fe400000000a5 */
[----:B------:R-:W-:Y:S01]  /*1de10*/  PRMT R164, RZ, 0x7610, R164 ;  /* 0x00007610ffa47816 */ /* 0x000fe200000000a4 */
[----:B------:R-:W3:Y:S01]  /*1de20*/  LDL R172, [R1+0xa64] ;  /* 0x000a640001ac7983 */ /* 0x000ee20000100800 */
[----:B0-----:R-:W-:-:S03]  /*1de30*/  @!P1 IMAD.MOV.U32 R153, RZ, RZ, R183 ;  /* 0x000000ffff999224 */ /* 0x001fc600078e00b7 */
[----:B-1----:R-:W3:Y:S01]  /*1de40*/  LDL R168, [R1+0xa68] ;  /* 0x000a680001a87983 */ /* 0x002ee20000100800 */
[----:B------:R-:W-:-:S05]  /*1de50*/  @!P1 IMAD.MOV.U32 R152, RZ, RZ, R4 ;  /* 0x000000ffff989224 */ /* 0x000fca00078e0004 */
[----:B------:R0:W3:Y:S02]  /*1de60*/  @!P1 LDG.E.U16 R166, desc[UR60][R152.64] ;  /* 0x0000003c98a69981 */ /* 0x0000e4000c1e1500 */
[----:B0-----:R-:W-:Y:S02]  /*1de70*/  @!P0 IMAD.MOV.U32 R152, RZ, RZ, R17 ;  /* 0x000000ffff988224 */ /* 0x001fe400078e0011 */
[----:B--2---:R-:W-:-:S05]  /*1de80*/  @!P0 IMAD.MOV.U32 R153, RZ, RZ, R169 ;  /* 0x000000ffff998224 */ /* 0x004fca00078e00a9 */
[----:B------:R0:W2:Y:S02]  /*1de90*/  @!P0 LDG.E.U16 R165, desc[UR60][R152.64] ;  /* 0x0000003c98a58981 */ /* 0x0000a4000c1e1500 */
[----:B0-----:R-:W-:Y:S02]  /*1dea0*/  @!P1 IMAD.MOV.U32 R152, RZ, RZ, R9 ;  /* 0x000000ffff989224 */ /* 0x001fe400078e0009 */
[----:B----4-:R0:W-:Y:S04]  /*1deb0*/  STL [R1+0x13b0], R167 ;  /* 0x0013b0a701007387 */ /* 0x0101e80000100800 */
[----:B------:R-:W4:Y:S01]  /*1dec0*/  LDL R4, [R1+0xa60] ;  /* 0x000a600001047983 */ /* 0x000f220000100800 */
[----:B---3--:R-:W-:-:S05]  /*1ded0*/  @!P1 IMAD.MOV.U32 R153, RZ, RZ, R182 ;  /* 0x000000ffff999224 */ /* 0x008fca00078e00b6 */
[----:B------:R1:W3:Y:S04]  /*1dee0*/  @!P1 LDG.E.U16 R164, desc[UR60][R152.64] ;  /* 0x0000003c98a49981 */ /* 0x0002e8000c1e1500 */
[----:B------:R-:W-:Y:S04]  /*1def0*/  STL [R1+0x13b4], R166 ;  /* 0x0013b4a601007387 */ /* 0x000fe80000100800 */
[----:B------:R-:W4:Y:S04]  /*1df00*/  LDL R169, [R1+0xa5c] ;  /* 0x000a5c0001a97983 */ /* 0x000f280000100800 */
[----:B0-----:R-:W4:Y:S04]  /*1df10*/  LDL R167, [R1+0x9e4] ;  /* 0x0009e40001a77983 */ /* 0x001f280000100800 */
[----:B------:R-:W4:Y:S04]  /*1df20*/  LDL R17, [R1+0x9e8] ;  /* 0x0009e80001117983 */ /* 0x000f280000100800 */
[----:B--2---:R0:W-:Y:S04]  /*1df30*/  STL [R1+0x13b8], R165 ;  /* 0x0013b8a501007387 */ /* 0x0041e80000100800 */
[----:B------:R-:W2:Y:S04]  /*1df40*/  LDL R9, [R1+0x9e0] ;  /* 0x0009e00001097983 */ /* 0x000ea80000100800 */
[----:B0-----:R-:W2:Y:S01]  /*1df50*/  LDL R165, [R1+0x9dc] ;  /* 0x0009dc0001a57983 */ /* 0x001ea20000100800 */
[----:B------:R-:W-:Y:S01]  /*1df60*/  PRMT R181, RZ, 0x7610, R181 ;  /* 0x00007610ffb57816 */ /* 0x000fe200000000b5 */
[----:B-1----:R-:W-:-:S02]  /*1df70*/  @!P0 IMAD.MOV.U32 R152, RZ, RZ, R168 ;  /* 0x000000ffff988224 */ /* 0x002fc400078e00a8 */
[----:B------:R-:W-:Y:S01]  /*1df80*/  @!P0 IMAD.MOV.U32 R153, RZ, RZ, R172 ;  /* 0x000000ffff998224 */ /* 0x000fe200078e00ac */
[----:B------:R-:W-:-:S04]  /*1df90*/  PRMT R180, RZ, 0x7610, R180 ;  /* 0x00007610ffb47816 */ /* 0x000fc800000000b4 */
[----:B------:R4:W2:Y:S04]  /*1dfa0*/  @!P0 LDG.E.U16 R181, desc[UR60][R152.64] ;  /* 0x0000003c98b58981 */ /* 0x0008a8000c1e1500 */
[----:B---3--:R-:W-:Y:S04]  /*1dfb0*/  STL [R1+0x13bc], R164 ;  /* 0x0013bca401007387 */ /* 0x008fe80000100800 */
[----:B------:R-:W3:Y:S04]  /*1dfc0*/  LDL R172, [R1+0x964] ;  /* 0x0009640001ac7983 */ /* 0x000ee80000100800 */
[----:B------:R-:W3:Y:S01]  /*1dfd0*/  LDL R168, [R1+0x968] ;  /* 0x0009680001a87983 */ /* 0x000ee20000100800 */
[----:B----4-:R-:W-:-:S03]  /*1dfe0*/  @!P1 IMAD.MOV.U32 R152, RZ, RZ, R4 ;  /* 0x000000ffff989224 */ /* 0x010fc600078e0004 */
[----:B------:R-:W4:Y:S01]  /*1dff0*/  LDL R4, [R1+0x960] ;  /* 0x0009600001047983 */ /* 0x000f220000100800 */
[----:B------:R-:W-:-:S03]  /*1e000*/  @!P1 IMAD.MOV.U32 R153, RZ, RZ, R169 ;  /* 0x000000ffff999224 */ /* 0x000fc600078e00a9 */
[----:B------:R-:W4:Y:S01]  /*1e010*/  LDL R169, [R1+0x95c] ;  /* 0x00095c0001a97983 */ /* 0x000f220000100800 */
[----:B------:R-:W-:-:S03]  /*1e020*/  PRMT R179, RZ, 0x7610, R179 ;  /* 0x00007610ffb37816 */ /* 0x000fc600000000b3 */
[----:B------:R0:W4:Y:S02]  /*1e030*/  @!P1 LDG.E.U16 R180, desc[UR60][R152.64] ;  /* 0x0000003c98b49981 */ /* 0x000124000c1e1500 */
[----:B0-----:R-:W-:Y:S02]  /*1e040*/  @!P0 IMAD.MOV.U32 R152, RZ, RZ, R17 ;  /* 0x000000ffff988224 */ /* 0x001fe400078e0011 */
[----:B------:R-:W-:Y:S01]  /*1e050*/  @!P0 IMAD.MOV.U32 R153, RZ, RZ, R167 ;  /* 0x000000ffff998224 */ /* 0x000fe200078e00a7 */
[----:B------:R-:W4:Y:S04]  /*1e060*/  LDL R17, [R1+0x8e8] ;  /* 0x0008e80001117983 */ /* 0x000f280000100800 */
[----:B------:R-:W4:Y:S04]  /*1e070*/  LDL R167, [R1+0x8e4] ;  /* 0x0008e40001a77983 */ /* 0x000f280000100800 */
[----:B------:R2:W4:Y:S02]  /*1e080*/  @!P0 LDG.E.U16 R179, desc[UR60][R152.64] ;  /* 0x0000003c98b38981 */ /* 0x000524000c1e1500 */
[----:B--2---:R-:W-:-:S02]  /*1e090*/  @!P1 IMAD.MOV.U32 R152, RZ, RZ, R9 ;  /* 0x000000ffff989224 */ /* 0x004fc400078e0009 */
[----:B------:R-:W2:Y:S01]  /*1e0a0*/  LDL R9, [R1+0x8e0] ;  /* 0x0008e00001097983 */ /* 0x000ea20000100800 */
[----:B------:R-:W-:-:S03]  /*1e0b0*/  @!P1 IMAD.MOV.U32 R153, RZ, RZ, R165 ;  /* 0x000000ffff999224 */ /* 0x000fc600078e00a5 */
[----:B------:R-:W2:Y:S01]  /*1e0c0*/  LDL R165, [R1+0x8dc] ;  /* 0x0008dc0001a57983 */ /* 0x000ea20000100800 */
[----:B------:R-:W-:Y:S02]  /*1e0d0*/  PRMT R178, RZ, 0x7610, R178 ;  /* 0x00007610ffb27816 */ /* 0x000fe400000000b2 */
[----:B------:R-:W-:-:S04]  /*1e0e0*/  PRMT R177, RZ, 0x7610, R177 ;  /* 0x00007610ffb17816 */ /* 0x000fc800000000b1 */
[----:B------:R3:W2:Y:S01]  /*1e0f0*/  @!P1 LDG.E.U16 R178, desc[UR60][R152.64] ;  /* 0x0000003c98b29981 */ /* 0x0006a2000c1e1500 */
[----:B------:R-:W-:Y:S01]  /*1e100*/  PRMT R176, RZ, 0x7610, R176 ;  /* 0x00007610ffb07816 */ /* 0x000fe200000000b0 */
[----:B---3--:R-:W-:Y:S01]  /*1e110*/  @!P0 IMAD.MOV.U32 R153, RZ, RZ, R172 ;  /* 0x000000ffff998224 */ /* 0x008fe200078e00ac */
[----:B------:R-:W-:Y:S01]  /*1e120*/  PRMT R175, RZ, 0x7610, R175 ;  /* 0x00007610ffaf7816 */ /* 0x000fe200000000af */
[----:B------:R-:W3:Y:S01]  /*1e130*/  LDL R172, [R1+0x864] ;  /* 0x0008640001ac7983 */ /* 0x000ee20000100800 */
[----:B------:R-:W-:Y:S01]  /*1e140*/  @!P0 IMAD.MOV.U32 R152, RZ, RZ, R168 ;  /* 0x000000ffff988224 */ /* 0x000fe200078e00a8 */
[----:B------:R-:W-:Y:S02]  /*1e150*/  PRMT R173, RZ, 0x7610, R173 ;  /* 0x00007610ffad7816 */ /* 0x000fe400000000ad */
[----:B------:R-:W3:Y:S04]  /*1e160*/  LDL R168, [R1+0x868] ;  /* 0x0008680001a87983 */ /* 0x000ee80000100800 */
[----:B------:R4:W3:Y:S02]  /*1e170*/  @!P0 LDG.E.U16 R177, desc[UR60][R152.64] ;  /* 0x0000003c98b18981 */ /* 0x0008e4000c1e1500 */
[----:B----4-:R-:W-:-:S02]  /*1e180*/  @!P1 IMAD.MOV.U32 R152, RZ, RZ, R4 ;  /* 0x000000ffff989224 */ /* 0x010fc400078e0004 */
[----:B------:R-:W-:Y:S01]  /*1e190*/  @!P1 IMAD.MOV.U32 R153, RZ, RZ, R169 ;  /* 0x000000ffff999224 */ /* 0x000fe200078e00a9 */
[----:B------:R-:W4:Y:S04]  /*1e1a0*/  LDL R4, [R1+0x860] ;  /* 0x0008600001047983 */ /* 0x000f280000100800 */
[----:B------:R0:W4:Y:S04]  /*1e1b0*/  @!P1 LDG.E.U16 R176, desc[UR60][R152.64] ;  /* 0x0000003c98b09981 */ /* 0x000128000c1e1500 */
[----:B------:R-:W4:Y:S01]  /*1e1c0*/  LDL R169, [R1+0x85c] ;  /* 0x00085c0001a97983 */ /* 0x000f220000100800 */
[----:B0-----:R-:W-:-:S02]  /*1e1d0*/  @!P0 IMAD.MOV.U32 R152, RZ, RZ, R17 ;  /* 0x000000ffff988224 */ /* 0x001fc400078e0011 */
[----:B------:R-:W-:Y:S01]  /*1e1e0*/  @!P0 IMAD.MOV.U32 R153, RZ, RZ, R167 ;  /* 0x000000ffff998224 */ /* 0x000fe200078e00a7 */
[----:B------:R-:W4:Y:S04]  /*1e1f0*/  LDL R17, [R1+0x7e8] ;  /* 0x0007e80001117983 */ /* 0x000f280000100800 */
[----:B------:R2:W4:Y:S04]  /*1e200*/  @!P0 LDG.E.U16 R175, desc[UR60][R152.64] ;  /* 0x0000003c98af8981 */ /* 0x000528000c1e1500 */
[----:B------:R-:W4:Y:S01]  /*1e210*/  LDL R167, [R1+0x7e4] ;  /* 0x0007e40001a77983 */ /* 0x000f220000100800 */
[----:B--2---:R-:W-:-:S02]  /*1e220*/  @!P1 IMAD.MOV.U32 R152, RZ, RZ, R9 ;  /* 0x000000ffff989224 */ /* 0x004fc400078e0009 */
[----:B------:R-:W-:-:S05]  /*1e230*/  @!P1 IMAD.MOV.U32 R153, RZ, RZ, R165 ;  /* 0x000000ffff999224 */ /* 0x000fca00078e00a5 */
[----:B------:R3:W2:Y:S04]  /*1e240*/  @!P1 LDG.E.U16 R173, desc[UR60][R152.64] ;  /* 0x0000003c98ad9981 */ /* 0x0006a8000c1e1500 */
[----:B------:R-:W-:Y:S04]  /*1e250*/  STL [R1+0xa8], R181 ;  /* 0x0000a8b501007387 */ /* 0x000fe80000100800 */
[----:B------:R-:W4:Y:S04]  /*1e260*/  LDL R165, [R1+0x7dc] ;  /* 0x0007dc0001a57983 */ /* 0x000f280000100800 */
[----:B------:R-:W4:Y:S01]  /*1e270*/  LDL R9, [R1+0x7e0] ;  /* 0x0007e00001097983 */ /* 0x000f220000100800 */
[----:B------:R-:W-:-:S03]  /*1e280*/  PRMT R170, RZ, 0x7610, R170 ;  /* 0x00007610ffaa7816 */ /* 0x000fc600000000aa */
[----:B------:R-:W-:Y:S01]  /*1e290*/  STL [R1+0xa4], R180 ;  /* 0x0000a4b401007387 */ /* 0x000fe20000100800 */
[----:B---3--:R-:W-:Y:S02]  /*1e2a0*/  @!P0 IMAD.MOV.U32 R153, RZ, RZ, R172 ;  /* 0x000000ffff998224 */ /* 0x008fe400078e00ac */
[----:B------:R-:W-:-:S05]  /*1e2b0*/  @!P0 IMAD.MOV.U32 R152, RZ, RZ, R168 ;  /* 0x000000ffff988224 */ /* 0x000fca00078e00a8 */
[----:B------:R4:W3:Y:S04]  /*1e2c0*/  @!P0 LDG.E.U16 R170, desc[UR60][R152.64] ;  /* 0x0000003c98aa8981 */ /* 0x0008e8000c1e1500 */
[----:B--2---:R0:W-:Y:S04]  /*1e2d0*/  STL [R1+0x74], R173 ;  /* 0x000074ad01007387 */ /* 0x0041e80000100800 */
[----:B------:R-:W2:Y:S01]  /*1e2e0*/  LDL R172, [R1+0x768] ;  /* 0x0007680001ac7983 */ /* 0x000ea20000100800 */
[----:B------:R-:W-:Y:S01]  /*1e2f0*/  PRMT R174, RZ, 0x7610, R174 ;  /* 0x00007610ffae7816 */ /* 0x000fe200000000ae */
[----:B----4-:R-:W-:-:S02]  /*1e300*/  @!P1 IMAD.MOV.U32 R152, RZ, RZ, R4 ;  /* 0x000000ffff989224 */ /* 0x010fc400078e0004 */
[----:B------:R-:W-:Y:S01]  /*1e310*/  @!P1 IMAD.MOV.U32 R153, RZ, RZ, R169 ;  /* 0x000000ffff999224 */ /* 0x000fe200078e00a9 */
[----:B------:R-:W-:Y:S01]  /*1e320*/  PRMT R166, RZ, 0x7610, R166 ;  /* 0x00007610ffa67816 */ /* 0x000fe200000000a6 */
[----:B0-----:R-:W4:Y:S04]  /*1e330*/  LDL R173, [R1+0x764] ;  /* 0x0007640001ad7983 */ /* 0x001f280000100800 */
[----:B------:R0:W4:Y:S01]  /*1e340*/  @!P1 LDG.E.U16 R174, desc[UR60][R152.64] ;  /* 0x0000003c98ae9981 */ /* 0x000122000c1e1500 */
[----:B------:R-:W-:Y:S02]  /*1e350*/  PRMT R164, RZ, 0x7610, R164 ;  /* 0x00007610ffa47816 */ /* 0x000fe400000000a4 */
[----:B------:R-:W-:Y:S01]  /*1e360*/  PRMT R171, RZ, 0x7610, R171 ;  /* 0x00007610ffab7816 */ /* 0x000fe200000000ab */
[----:B------:R-:W4:Y:S01]  /*1e370*/  LDL R168, [R1+0x760] ;  /* 0x0007600001a87983 */ /* 0x000f220000100800 */
[----:B0-----:R-:W-:-:S02]  /*1e380*/  @!P0 IMAD.MOV.U32 R152, RZ, RZ, R17 ;  /* 0x000000ffff988224 */ /* 0x001fc400078e0011 */
[----:B------:R-:W-:-:S05]  /*1e390*/  @!P0 IMAD.MOV.U32 R153, RZ, RZ, R167 ;  /* 0x000000ffff998224 */ /* 0x000fca00078e00a7 */
[----:B------:R0:W4:Y:S02]  /*1e3a0*/  @!P0 LDG.E.U16 R166, desc[UR60][R152.64] ;  /* 0x0000003c98a68981 */ /* 0x000124000c1e1500 */
[----:B0-----:R-:W-:Y:S02]  /*1e3b0*/  @!P1 IMAD.MOV.U32 R152, RZ, RZ, R9 ;  /* 0x000000ffff989224 */ /* 0x001fe400078e0009 */
[----:B------:R-:W-:-:S05]  /*1e3c0*/  @!P1 IMAD.MOV.U32 R153, RZ, RZ, R165 ;  /* 0x000000ffff999224 */ /* 0x000fca00078e00a5 */
[----:B------:R2:W4:Y:S04]  /*1e3d0*/  @!P1 LDG.E.U16 R164, desc[UR60][R152.64] ;  /* 0x0000003c98a49981 */ /* 0x000528000c1e1500 */
[----:B------:R-:W-:Y:S04]  /*1e3e0*/  STL [R1+0x98], R179 ;  /* 0x000098b301007387 */ /* 0x000fe80000100800 */
[----:B---3--:R0:W-:Y:S04]  /*1e3f0*/  STL [R1+0x68], R170 ;  /* 0x000068aa01007387 */ /* 0x0081e80000100800 */
[----:B0-----:R-:W3:Y:S04]  /*1e400*/  LDL R170, [R1+0x75c] ;  /* 0x00075c0001aa7983 */ /* 0x001ee80000100800 */
[----:B------:R-:W-:Y:S04]  /*1e410*/  STL [R1+0x94], R178 ;  /* 0x000094b201007387 */ /* 0x000fe80000100800 */
[----:B------:R-:W3:Y:S04]  /*1e420*/  LDL R169, [R1+0x6e4] ;  /* 0x0006e40001a97983 */ /* 0x000ee80000100800 */
[----:B------:R-:W3:Y:S01]  /*1e430*/  LDL R4, [R1+0x6e8] ;  /* 0x0006e80001047983 */ /* 0x000ee20000100800 */
[----:B--2---:R-:W-:-:S02]  /*1e440*/  @!P0 IMAD.MOV.U32 R152, RZ, RZ, R172 ;  /* 0x000000ffff988224 */ /* 0x004fc400078e00ac */
[----:B----4-:R-:W-:-:S05]  /*1e450*/  @!P0 IMAD.MOV.U32 R153, RZ, RZ, R173 ;  /* 0x000000ffff998224 */ /* 0x010fca00078e00ad */
[----:B------:R0:W2:Y:S04]  /*1e460*/  @!P0 LDG.E.U16 R171, desc[UR60][R152.64] ;  /* 0x0000003c98ab8981 */ /* 0x0000a8000c1e1500 */
[----:B------:R-:W-:Y:S04]  /*1e470*/  STL [R1+0x88], R177 ;  /* 0x000088b101007387 */ /* 0x000fe80000100800 */
[----:B------:R-:W4:Y:S04]  /*1e480*/  LDL R167, [R1+0x6dc] ;  /* 0x0006dc0001a77983 */ /* 0x000f280000100800 */
[----:B------:R-:W4:Y:S04]  /*1e490*/  LDL R17, [R1+0x6e0] ;  /* 0x0006e00001117983 */ /* 0x000f280000100800 */
[----:B------:R-:W-:Y:S04]  /*1e4a0*/  STL [R1+0x84], R176 ;  /* 0x000084b001007387 */ /* 0x000fe80000100800 */
[----:B------:R-:W4:Y:S04]  /*1e4b0*/  LDL R165, [R1+0x664] ;  /* 0x0006640001a57983 */ /* 0x000f280000100800 */
[----:B------:R-:W4:Y:S04]  /*1e4c0*/  LDL R9, [R1+0x668] ;  /* 0x0006680001097983 */ /* 0x000f280000100800 */
[----:B------:R1:W-:Y:S01]  /*1e4d0*/  STL [R1+0x58], R166 ;  /* 0x000058a601007387 */ /* 0x0003e20000100800 */
[----:B------:R-:W-:Y:S01]  /*1e4e0*/  PRMT R5, RZ, 0x7610, R5 ;  /* 0x00007610ff057816 */ /* 0x000fe20000000005 */
[----:B0-----:R-:W-:-:S02]  /*1e4f0*/  @!P1 IMAD.MOV.U32 R152, RZ, RZ, R168 ;  /* 0x000000ffff989224 */ /* 0x001fc400078e00a8 */
[----:B-1----:R-:W4:Y:S04]  /*1e500*/  LDL R166, [R1+0x65c] ;  /* 0x00065c0001a67983 */ /* 0x002f280000100800 */
[----:B------:R-:W-:Y:S04]  /*1e510*/  STL [R1+0x78], R175 ;  /* 0x000078af01007387 */ /* 0x000fe80000100800 */
[----:B------:R0:W-:Y:S04]  /*1e520*/  STL [R1+0x54], R164 ;  /* 0x000054a401007387 */ /* 0x0001e80000100800 */
[----:B0-----:R-:W4:Y:S01]  /*1e530*/  LDL R164, [R1+0x660] ;  /* 0x0006600001a47983 */ /* 0x001f220000100800 */
[----:B---3--:R-:W-:-:S05]  /*1e540*/  @!P1 IMAD.MOV.U32 R153, RZ, RZ, R170 ;  /* 0x000000ffff999224 */ /* 0x008fca00078e00aa */
[----:B------:R0:W3:Y:S01]  /*1e550*/  @!P1 LDG.E.U16 R5, desc[UR60][R152.64] ;  /* 0x0000003c98059981 */ /* 0x0000e2000c1e1500 */
[----:B------:R-:W-:Y:S01]  /*1e560*/  PRMT R18, RZ, 0x7610, R18 ;  /* 0x00007610ff127816 */ /* 0x000fe20000000012 */
[----:B0-----:R-:W-:Y:S02]  /*1e570*/  @!P0 IMAD.MOV.U32 R152, RZ, RZ, R4 ;  /* 0x000000ffff988224 */ /* 0x001fe400078e0004 */
[----:B------:R-:W-:-:S05]  /*1e580*/  @!P0 IMAD.MOV.U32 R153, RZ, RZ, R169 ;  /* 0x000000ffff998224 */ /* 0x000fca00078e00a9 */
[----:B------:R4:W3:Y:S04]  /*1e590*/  @!P0 LDG.E.U16 R18, desc[UR60][R152.64] ;  /* 0x0000003c98128981 */ /* 0x0008e8000c1e1500 */
[----:B--2---:R0:W-:Y:S04]  /*1e5a0*/  STL [R1+0x48], R171 ;  /* 0x000048ab01007387 */ /* 0x0041e80000100800 */
[----:B------:R-:W2:Y:S04]  /*1e5b0*/  LDL R168, [R1+0x5e8] ;  /* 0x0005e80001a87983 */ /* 0x000ea80000100800 */
[----:B0-----:R-:W2:Y:S01]  /*1e5c0*/  LDL R171, [R1+0x5e4] ;  /* 0x0005e40001ab7983 */ /* 0x001ea20000100800 */
[----:B------:R-:W-:Y:S01]  /*1e5d0*/  PRMT R252, RZ, 0x7610, R252 ;  /* 0x00007610fffc7816 */ /* 0x000fe200000000fc */
[----:B----4-:R-:W-:-:S02]  /*1e5e0*/  @!P1 IMAD.MOV.U32 R152, RZ, RZ, R17 ;  /* 0x000000ffff989224 */ /* 0x010fc400078e0011 */
[----:B------:R-:W-:Y:S01]  /*1e5f0*/  @!P1 IMAD.MOV.U32 R153, RZ, RZ, R167 ;  /* 0x000000ffff999224 */ /* 0x000fe200078e00a7 */
[----:B------:R-:W-:-:S04]  /*1e600*/  PRMT R243, RZ, 0x7610, R243 ;  /* 0x00007610fff37816 */ /* 0x000fc800000000f3 */
[----:B------:R0:W4:Y:S02]  /*1e610*/  @!P1 LDG.E.U16 R252, desc[UR60][R152.64] ;  /* 0x0000003c98fc9981 */ /* 0x000124000c1e1500 */
[----:B0-----:R-:W-:Y:S02]  /*1e620*/  @!P0 IMAD.MOV.U32 R152, RZ, RZ, R9 ;  /* 0x000000ffff988224 */ /* 0x001fe400078e0009 */
[----:B------:R-:W-:-:S05]  /*1e630*/  @!P0 IMAD.MOV.U32 R153, RZ, RZ, R165 ;  /* 0x000000ffff998224 */ /* 0x000fca00078e00a5 */
[----:B------:R0:W4:Y:S01]  /*1e640*/  @!P0 LDG.E.U16 R243, desc[UR60][R152.64] ;  /* 0x0000003c98f38981 */ /* 0x000122000c1e1500 */
[----:B------:R-:W-:Y:S02]  /*1e650*/  PRMT R241, RZ, 0x7610, R241 ;  /* 0x00007610fff17816 */ /* 0x000fe400000000f1 */
[----:B------:R-:W-:Y:S01]  /*1e660*/  PRMT R231, RZ, 0x7610, R231 ;  /* 0x00007610ffe77816 */ /* 0x000fe200000000e7 */
[----:B0-----:R-:W-:Y:S02]  /*1e670*/  @!P1 IMAD.MOV.U32 R153, RZ, RZ, R166 ;  /* 0x000000ffff999224 */ /* 0x001fe400078e00a6 */
[----:B------:R-:W-:-:S05]  /*1e680*/  @!P1 IMAD.MOV.U32 R152, RZ, RZ, R164 ;  /* 0x000000ffff989224 */ /* 0x000fca00078e00a4 */
[----:B------:R2:W4:Y:S04]  /*1e690*/  @!P1 LDG.E.U16 R241, desc[UR60][R152.64] ;  /* 0x0000003c98f19981 */ /* 0x000528000c1e1500 */
[----:B---3--:R0:W-:Y:S04]  /*1e6a0*/  STL [R1+0x13c0], R5 ;  /* 0x0013c00501007387 */ /* 0x0081e80000100800 */
[----:B------:R-:W3:Y:S04]  /*1e6b0*/  LDL R4, [R1+0x5e0] ;  /* 0x0005e00001047983 */ /* 0x000ee80000100800 */
[----:B------:R-:W3:Y:S04]  /*1e6c0*/  LDL R173, [R1+0x5dc] ;  /* 0x0005dc0001ad7983 */ /* 0x000ee80000100800 */
[----:B------:R1:W-:Y:S04]  /*1e6d0*/  STL [R1+0x13c4], R18 ;  /* 0x0013c41201007387 */ /* 0x0003e80000100800 */
[----:B------:R1:W-:Y:S04]  /*1e6e0*/  STL [R1+0x64], R174 ;  /* 0x000064ae01007387 */ /* 0x0003e80000100800 */
[----:B------:R-:W3:Y:S04]  /*1e6f0*/  LDL R170, [R1+0x564] ;  /* 0x0005640001aa7983 */ /* 0x000ee80000100800 */
[----:B------:R-:W3:Y:S04]  /*1e700*/  LDL R169, [R1+0x568] ;  /* 0x0005680001a97983 */ /* 0x000ee80000100800 */
[----:B0-----:R-:W3:Y:S04]  /*1e710*/  LDL R5, [R1+0x560] ;  /* 0x0005600001057983 */ /* 0x001ee80000100800 */
[----:B------:R-:W3:Y:S01]  /*1e720*/  LDL R17, [R1+0x55c] ;  /* 0x00055c0001117983 */ /* 0x000ee20000100800 */
[----:B--2---:R-:W-:-:S02]  /*1e730*/  @!P0 IMAD.MOV.U32 R152, RZ, RZ, R168 ;  /* 0x000000ffff988224 */ /* 0x004fc400078e00a8 */
[----:B------:R-:W-:-:S05]  /*1e740*/  @!P0 IMAD.MOV.U32 R153, RZ, RZ, R171 ;  /* 0x000000ffff998224 */ /* 0x000fca00078e00ab */
[----:B------:R3:W2:Y:S04]  /*1e750*/  @!P0 LDG.E.U16 R231, desc[UR60][R152.64] ;  /* 0x0000003c98e78981 */ /* 0x0006a8000c1e1500 */
[----:B----4-:R-:W-:Y:S04]  /*1e760*/  STL [R1+0x13c8], R252 ;  /* 0x0013c8fc01007387 */ /* 0x010fe80000100800 */
[----:B------:R-:W4:Y:S04]  /*1e770*/  LDL R165, [R1+0x4e4] ;  /* 0x0004e40001a57983 */ /* 0x000f280000100800 */
[----:B------:R-:W4:Y:S04]  /*1e780*/  LDL R9, [R1+0x4e8] ;  /* 0x0004e80001097983 */ /* 0x000f280000100800 */
[----:B------:R-:W-:Y:S04]  /*1e790*/  STL [R1+0x13cc], R243 ;  /* 0x0013ccf301007387 */ /* 0x000fe80000100800 */
[----:B------:R-:W4:Y:S04]  /*1e7a0*/  LDL R172, [R1+0x4dc] ;  /* 0x0004dc0001ac7983 */ /* 0x000f280000100800 */
[----:B------:R-:W4:Y:S04]  /*1e7b0*/  LDL R166, [R1+0x4e0] ;  /* 0x0004e00001a67983 */ /* 0x000f280000100800 */
[----:B------:R-:W4:Y:S04]  /*1e7c0*/  LDL R167, [R1+0x464] ;  /* 0x0004640001a77983 */ /* 0x000f280000100800 */
[----:B------:R-:W4:Y:S04]  /*1e7d0*/  LDL R164, [R1+0x468] ;  /* 0x0004680001a47983 */ /* 0x000f280000100800 */
[----:B------:R-:W-:Y:S04]  /*1e7e0*/  STL [R1+0x13d0], R241 ;  /* 0x0013d0f101007387 */ /* 0x000fe80000100800 */
[----:B------:R-:W4:Y:S04]  /*1e7f0*/  LDL R171, [R1+0x45c] ;  /* 0x00045c0001ab7983 */ /* 0x000f280000100800 */
[----:B------:R-:W4:Y:S01]  /*1e800*/  LDL R168, [R1+0x460] ;  /* 0x0004600001a87983 */ /* 0x000f220000100800 */
[----:B---3--:R-:W-:Y:S01]  /*1e810*/  @!P1 IMAD.MOV.U32 R152, RZ, RZ, R4 ;  /* 0x000000ffff989224 */ /* 0x008fe200078e0004 */
[----:B------:R-:W-:Y:S01]  /*1e820*/  PRMT R229, RZ, 0x7610, R229 ;  /* 0x00007610ffe57816 */ /* 0x000fe200000000e5 */
[----:B------:R-:W-:Y:S01]  /*1e830*/  @!P1 IMAD.MOV.U32 R153, RZ, RZ, R173 ;  /* 0x000000ffff999224 */ /* 0x000fe200078e00ad */
[----:B------:R-:W-:-:S04]  /*1e840*/  PRMT R163, RZ, 0x7610, R163 ;  /* 0x00007610ffa37816 */ /* 0x000fc800000000a3 */
[----:B------:R0:W3:Y:S02]  /*1e850*/  @!P1 LDG.E.U16 R229, desc[UR60][R152.64] ;  /* 0x0000003c98e59981 */ /* 0x0000e4000c1e1500 */
[----:B0-----:R-:W-:Y:S02]  /*1e860*/  @!P0 IMAD.MOV.U32 R153, RZ, RZ, R170 ;  /* 0x000000ffff998224 */ /* 0x001fe400078e00aa */
[----:B------:R-:W-:-:S05]  /*1e870*/  @!P0 IMAD.MOV.U32 R152, RZ, RZ, R169 ;  /* 0x000000ffff988224 */ /* 0x000fca00078e00a9 */
[----:B------:R0:W3:Y:S02]  /*1e880*/  @!P0 LDG.E.U16 R163, desc[UR60][R152.64] ;  /* 0x0000003c98a38981 */ /* 0x0000e4000c1e1500 */
[----:B0-----:R-:W-:Y:S02]  /*1e890*/  @!P1 IMAD.MOV.U32 R152, RZ, RZ, R5 ;  /* 0x000000ffff989224 */ /* 0x001fe400078e0005 */
[----:B--2---:R-:W-:Y:S04]  /*1e8a0*/  STL [R1+0x13d4], R231 ;  /* 0x0013d4e701007387 */ /* 0x004fe80000100800 */
[----:B-1----:R-:W2:Y:S04]  /*1e8b0*/  LDL R18, [R1+0x3e4] ;  /* 0x0003e40001127983 */ /* 0x002ea80000100800 */
[----:B------:R-:W3:Y:S04]  /*1e8c0*/  LDL R4, [R1+0x3e8] ;  /* 0x0003e80001047983 */ /* 0x000ee80000100800 */
[----:B------:R-:W3:Y:S04]  /*1e8d0*/  LDL R170, [R1+0x3dc] ;  /* 0x0003dc0001aa7983 */ /* 0x000ee80000100800 */
[----:B------:R-:W3:Y:S04]  /*1e8e0*/  LDL R169, [R1+0x3e0] ;  /* 0x0003e00001a97983 */ /* 0x000ee80000100800 */
[----:B------:R-:W3:Y:S01]  /*1e8f0*/  LDL R5, [R1+0x368] ;  /* 0x0003680001057983 */ /* 0x000ee20000100800 */
[----:B------:R-:W-:Y:S01]  /*1e900*/  PRMT R162, RZ, 0x7610, R162 ;  /* 0x00007610ffa27816 */ /* 0x000fe200000000a2 */
[----:B------:R-:W-:Y:S01]  /*1e910*/  @!P1 IMAD.MOV.U32 R153, RZ, RZ, R17 ;  /* 0x000000ffff999224 */ /* 0x000fe200078e0011 */
[----:B------:R-:W-:Y:S01]  /*1e920*/  PRMT R161, RZ, 0x7610, R161 ;  /* 0x00007610ffa17816 */ /* 0x000fe200000000a1 */
[----:B------:R-:W3:Y:S04]  /*1e930*/  LDL R17, [R1+0x364] ;  /* 0x0003640001117983 */ /* 0x000ee80000100800 */
[----:B------:R4:W3:Y:S01]  /*1e940*/  @!P1 LDG.E.U16 R162, desc[UR60][R152.64] ;  /* 0x0000003c98a29981 */ /* 0x0008e2000c1e1500 */
[----:B------:R-:W-:Y:S01]  /*1e950*/  PRMT R160, RZ, 0x7610, R160 ;  /* 0x00007610ffa07816 */ /* 0x000fe200000000a0 */
[----:B----4-:R-:W-:-:S02]  /*1e960*/  @!P0 IMAD.MOV.U32 R152, RZ, RZ, R9 ;  /* 0x000000ffff988224 */ /* 0x010fc400078e0009 */
[----:B------:R-:W-:Y:S01]  /*1e970*/  @!P0 IMAD.MOV.U32 R153, RZ, RZ, R165 ;  /* 0x000000ffff998224 */ /* 0x000fe200078e00a5 */
[----:B------:R-:W4:Y:S04]  /*1e980*/  LDL R9, [R1+0x360] ;  /* 0x0003600001097983 */ /* 0x000f280000100800 */
[----:B------:R0:W4:Y:S01]  /*1e990*/  @!P0 LDG.E.U16 R161, desc[UR60][R152.64] ;  /* 0x0000003c98a18981 */ /* 0x000122000c1e1500 */
[----:B------:R-:W-:-:S03]  /*1e9a0*/  PRMT R159, RZ, 0x7610, R159 ;  /* 0x00007610ff9f7816 */ /* 0x000fc6000000009f */
[----:B------:R-:W4:Y:S01]  /*1e9b0*/  LDL R165, [R1+0x35c] ;  /* 0x00035c0001a57983 */ /* 0x000f220000100800 */
[----:B0-----:R-:W-:Y:S02]  /*1e9c0*/  @!P1 IMAD.MOV.U32 R152, RZ, RZ, R166 ;  /* 0x000000ffff989224 */ /* 0x001fe400078e00a6 */
[----:B------:R-:W-:Y:S01]  /*1e9d0*/  @!P1 IMAD.MOV.U32 R153, RZ, RZ, R172 ;  /* 0x000000ffff999224 */ /* 0x000fe200078e00ac */
[----:B------:R-:W4:Y:S04]  /*1e9e0*/  LDL R166, [R1+0x2e8] ;  /* 0x0002e80001a67983 */ /* 0x000f280000100800 */
[----:B------:R0:W4:Y:S01]  /*1e9f0*/  @!P1 LDG.E.U16 R160, desc[UR60][R152.64] ;  /* 0x0000003c98a09981 */ /* 0x000122000c1e1500 */
[----:B------:R-:W-:Y:S01]  /*1ea00*/  PRMT R158, RZ, 0x7610, R158 ;  /* 0x00007610ff9e7816 */ /* 0x000fe2000000009e */
[----:B0-----:R-:W-:-:S02]  /*1ea10*/  @!P0 IMAD.MOV.U32 R152, RZ, RZ, R164 ;  /* 0x000000ffff988224 */ /* 0x001fc400078e00a4 */
[----:B------:R-:W-:Y:S01]  /*1ea20*/  @!P0 IMAD.MOV.U32 R153, RZ, RZ, R167 ;  /* 0x000000ffff998224 */ /* 0x000fe200078e00a7 */
[----:B------:R-:W4:Y:S04]  /*1ea30*/  LDL R164, [R1+0x2e0] ;  /* 0x0002e00001a47983 */ /* 0x000f280000100800 */
[----:B------:R-:W4:Y:S04]  /*1ea40*/  LDL R167, [R1+0x2e4] ;  /* 0x0002e40001a77983 */ /* 0x000f280000100800 */
[----:B------:R0:W4:Y:S02]  /*1ea50*/  @!P0 LDG.E.U16 R159, desc[UR60][R152.64] ;  /* 0x0000003c989f8981 */ /* 0x000124000c1e1500 */
[----:B0-----:R-:W-:-:S02]  /*1ea60*/  @!P1 IMAD.MOV.U32 R152, RZ, RZ, R168 ;  /* 0x000000ffff989224 */ /* 0x001fc400078e00a8 */
[----:B------:R-:W-:Y:S01]  /*1ea70*/  @!P1 IMAD.MOV.U32 R153, RZ, RZ, R171 ;  /* 0x000000ffff999224 */ /* 0x000fe200078e00ab */
[----:B------:R-:W4:Y:S04]  /*1ea80*/  LDL R168, [R1+0x2dc] ;  /* 0x0002dc0001a87983 */ /* 0x000f280000100800 */
[----:B------:R2:W4:Y:S01]  /*1ea90*/  @!P1 LDG.E.U16 R158, desc[UR60][R152.64] ;  /* 0x0000003c989e9981 */ /* 0x000522000c1e1500 */
[----:B------:R-:W-:Y:S02]  /*1eaa0*/  PRMT R157, RZ, 0x7610, R157 ;  /* 0x00007610ff9d7816 */ /* 0x000fe4000000009d */
[----:B------:R-:W-:Y:S01]  /*1eab0*/  PRMT R156, RZ, 0x7610, R156 ;  /* 0x00007610ff9c7816 */ /* 0x000fe2000000009c */
[----:B--2---:R-:W-:Y:S02]  /*1eac0*/  @!P0 IMAD.MOV.U32 R153, RZ, RZ, R18 ;  /* 0x000000ffff998224 */ /* 0x004fe400078e0012 */
[----:B------:R-:W2:Y:S01]  /*1ead0*/  LDL R18, [R1+0xa54] ;  /* 0x000a540001127983 */ /* 0x000ea20000100800 */
[----:B---3--:R-:W-:-:S03]  /*1eae0*/  @!P0 IMAD.MOV.U32 R152, RZ, RZ, R4 ;  /* 0x000000ffff988224 */ /* 0x008fc600078e0004 */
[----:B------:R-:W3:Y:S04]  /*1eaf0*/  LDL.LU R4, [R1+0xa58] ;  /* 0x000a580001047983 */ /* 0x000ee80000300800 */
[----:B------:R-:W3:Y:S04]  /*1eb00*/  LDL R173, [R1+0xa4c] ;  /* 0x000a4c0001ad7983 */ /* 0x000ee80000100800 */
[----:B------:R-:W3:Y:S04]  /*1eb10*/  LDL R172, [R1+0xa50] ;  /* 0x000a500001ac7983 */ /* 0x000ee80000100800 */
[----:B------:R0:W3:Y:S04]  /*1eb20*/  @!P0 LDG.E.U16 R157, desc[UR60][R152.64] ;  /* 0x0000003c989d8981 */ /* 0x0000e8000c1e1500 */
[----:B------:R-:W3:Y:S01]  /*1eb30*/  LDL R171, [R1+0x9d4] ;  /* 0x0009d40001ab7983 */ /* 0x000ee20000100800 */
[----:B0-----:R-:W-:-:S02]  /*1eb40*/  @!P1 IMAD.MOV.U32 R152, RZ, RZ, R169 ;  /* 0x000000ffff989224 */ /* 0x001fc400078e00a9 */
[----:B------:R-:W-:Y:S01]  /*1eb50*/  @!P1 IMAD.MOV.U32 R153, RZ, RZ, R170 ;  /* 0x000000ffff999224 */ /* 0x000fe200078e00aa */
[----:B------:R-:W-:Y:S01]  /*1eb60*/  PRMT R155, RZ, 0x7610, R155 ;  /* 0x00007610ff9b7816 */ /* 0x000fe2000000009b */
[----:B------:R-:W3:Y:S04]  /*1eb70*/  LDL R170, [R1+0x9d8] ;  /* 0x0009d80001aa7983 */ /* 0x000ee80000100800 */
[----:B------:R0:W3:Y:S01]  /*1eb80*/  @!P1 LDG.E.U16 R156, desc[UR60][R152.64] ;  /* 0x0000003c989c9981 */ /* 0x0000e2000c1e1500 */
[----:B------:R-:W-:Y:S01]  /*1eb90*/  PRMT R154, RZ, 0x7610, R154 ;  /* 0x00007610ff9a7816 */ /* 0x000fe2000000009a */
[----:B----4-:R-:W-:Y:S02]  /*1eba0*/  @!P1 IMAD.MOV.U32 R176, RZ, RZ, R9 ;  /* 0x000000ffffb09224 */ /* 0x010fe400078e0009 */
[----:B------:R-:W4:Y:S04]  /*1ebb0*/  LDL R9, [R1+0x958] ;  /* 0x0009580001097983 */ /* 0x000f280000100800 */
[----:B------:R-:W4:Y:S01]  /*1ebc0*/  LDL R169, [R1+0x8d4] ;  /* 0x0008d40001a97983 */ /* 0x000f220000100800 */
[----:B0-----:R-:W-:-:S03]  /*1ebd0*/  @!P0 IMAD.MOV.U32 R152, RZ, RZ, R5 ;  /* 0x000000ffff988224 */ /* 0x001fc600078e0005 */
[----:B------:R-:W4:Y:S01]  /*1ebe0*/  LDL R5, [R1+0x9d0] ;  /* 0x0009d00001057983 */ /* 0x000f220000100800 */
[----:B------:R-:W-:-:S03]  /*1ebf0*/  @!P0 IMAD.MOV.U32 R153, RZ, RZ, R17 ;  /* 0x000000ffff998224 */ /* 0x000fc600078e0011 */
[----:B------:R-:W4:Y:S01]  /*1ec00*/  LDL R17, [R1+0x9cc] ;  /* 0x0009cc0001117983 */ /* 0x000f220000100800 */
[----:B------:R-:W-:-:S03]  /*1ec10*/  @!P1 IMAD.MOV.U32 R177, RZ, RZ, R165 ;  /* 0x000000ffffb19224 */ /* 0x000fc600078e00a5 */
[----:B------:R-:W4:Y:S04]  /*1ec20*/  LDL R165, [R1+0x954] ;  /* 0x0009540001a57983 */ /* 0x000f280000100800 */
[----:B------:R0:W4:Y:S04]  /*1ec30*/  @!P0 LDG.E.U16 R155, desc[UR60][R152.64] ;  /* 0x0000003c989b8981 */ /* 0x000128000c1e1500 */
[----:B------:R1:W4:Y:S01]  /*1ec40*/  @!P1 LDG.E.U16 R154, desc[UR60][R176.64] ;  /* 0x0000003cb09a9981 */ /* 0x000322000c1e1500 */
[----:B0-----:R-:W-:Y:S01]  /*1ec50*/  PRMT R153, RZ, 0x7610, R153 ;  /* 0x00007610ff997816 */ /* 0x001fe20000000099 */
[----:B-1----:R-:W-:-:S02]  /*1ec60*/  @!P0 IMAD.MOV.U32 R176, RZ, RZ, R166 ;  /* 0x000000ffffb08224 */ /* 0x002fc400078e00a6 */
[----:B------:R-:W-:Y:S01]  /*1ec70*/  @!P0 IMAD.MOV.U32 R177, RZ, RZ, R167 ;  /* 0x000000ffffb18224 */ /* 0x000fe200078e00a7 */
[----:B------:R-:W4:Y:S04]  /*1ec80*/  LDL R166, [R1+0x950] ;  /* 0x0009500001a67983 */ /* 0x000f280000100800 */
[----:B------:R-:W4:Y:S01]  /*1ec90*/  LDL R167, [R1+0x94c] ;  /* 0x00094c0001a77983 */ /* 0x000f220000100800 */
[----:B------:R-:W-:-:S03]  /*1eca0*/  PRMT R152, RZ, 0x7610, R152 ;  /* 0x00007610ff987816 */ /* 0x000fc60000000098 */
[----:B------:R0:W4:Y:S01]  /*1ecb0*/  @!P0 LDG.E.U16 R153, desc[UR60][R176.64] ;  /* 0x0000003cb0998981 */ /* 0x000122000c1e1500 */
[----:B------:R-:W-:Y:S01]  /*1ecc0*/  PRMT R6, RZ, 0x7610, R6 ;  /* 0x00007610ff067816 */ /* 0x000fe20000000006 */
[----:B0-----:R-:W-:Y:S02]  /*1ecd0*/  @!P1 IMAD.MOV.U32 R176, RZ, RZ, R164 ;  /* 0x000000ffffb09224 */ /* 0x001fe400078e00a4 */
[----:B------:R-:W-:Y:S01]  /*1ece0*/  @!P1 IMAD.MOV.U32 R177, RZ, RZ, R168 ;  /* 0x000000ffffb19224 */ /* 0x000fe200078e00a8 */
[----:B------:R-:W-:Y:S01]  /*1ecf0*/  PRMT R3, RZ, 0x7610, R3 ;  /* 0x00007610ff037816 */ /* 0x000fe20000000003 */
[----:B------:R-:W4:Y:S04]  /*1ed00*/  LDL R168, [R1+0x8d8] ;  /* 0x0008d80001a87983 */ /* 0x000f280000100800 */
[----:B------:R2:W4:Y:S04]  /*1ed10*/  @!P1 LDG.E.U16 R152, desc[UR60][R176.64] ;  /* 0x0000003cb0989981 */ /* 0x000528000c1e1500 */
[----:B------:R-:W4:Y:S01]  /*1ed20*/  LDL R164, [R1+0x8cc] ;  /* 0x0008cc0001a47983 */ /* 0x000f220000100800 */
[----:B------:R-:W-:Y:S01]  /*1ed30*/  PRMT R2, RZ, 0x7610, R2 ;  /* 0x00007610ff027816 */ /* 0x000fe20000000002 */
[----:B--2---:R-:W-:-:S02]  /*1ed40*/  @!P0 IMAD.MOV.U32 R177, RZ, RZ, R18 ;  /* 0x000000ffffb18224 */ /* 0x004fc400078e0012 */
[----:B------:R-:W2:Y:S01]  /*1ed50*/  LDL R18, [R1+0x8d0] ;  /* 0x0008d00001127983 */ /* 0x000ea20000100800 */
[----:B---3--:R-:W-:-:S05]  /*1ed60*/  @!P0 IMAD.MOV.U32 R176, RZ, RZ, R4 ;  /* 0x000000ffffb08224 */ /* 0x008fca00078e0004 */
[----:B------:R0:W3:Y:S04]  /*1ed70*/  @!P0 LDG.E.U16 R6, desc[UR60][R176.64] ;  /* 0x0000003cb0068981 */ /* 0x0000e8000c1e1500 */
[----:B------:R-:W-:Y:S01]  /*1ed80*/  STL [R1+0x1338], R4 ;  /* 0x0013380401007387 */ /* 0x000fe20000100800 */
[----:B0-----:R-:W-:Y:S02]  /*1ed90*/  @!P1 IMAD.MOV.U32 R176, RZ, RZ, R172 ;  /* 0x000000ffffb09224 */ /* 0x001fe400078e00ac */
[----:B------:R-:W-:Y:S01]  /*1eda0*/  @!P1 IMAD.MOV.U32 R177, RZ, RZ, R173 ;  /* 0x000000ffffb19224 */ /* 0x000fe200078e00ad */
[----:B------:R-:W-:Y:S01]  /*1edb0*/  PRMT R23, RZ, 0x7610, R23 ;  /* 0x00007610ff177816 */ /* 0x000fe20000000017 */
[----:B------:R-:W3:Y:S04]  /*1edc0*/  LDL R173, [R1+0x74c] ;  /* 0x00074c0001ad7983 */ /* 0x000ee80000100800 */
[----:B------:R0:W3:Y:S01]  /*1edd0*/  @!P1 LDG.E.U16 R3, desc[UR60][R176.64] ;  /* 0x0000003cb0039981 */ /* 0x0000e2000c1e1500 */
[----:B------:R-:W-:-:S02]  /*1ede0*/  PRMT R22, RZ, 0x7610, R22 ;  /* 0x00007610ff167816 */ /* 0x000fc40000000016 */
[----:B------:R-:W-:Y:S01]  /*1edf0*/  PRMT R19, RZ, 0x7610, R19 ;  /* 0x00007610ff137816 */ /* 0x000fe20000000013 */
[----:B------:R-:W3:Y:S01]  /*1ee00*/  LDL R172, [R1+0x750] ;  /* 0x0007500001ac7983 */ /* 0x000ee20000100800 */
[----:B0-----:R-:W-:Y:S02]  /*1ee10*/  @!P0 IMAD.MOV.U32 R176, RZ, RZ, R170 ;  /* 0x000000ffffb08224 */ /* 0x001fe400078e00aa */
[----:B------:R-:W-:Y:S01]  /*1ee20*/  @!P0 IMAD.MOV.U32 R177, RZ, RZ, R171 ;  /* 0x000000ffffb18224 */ /* 0x000fe200078e00ab */
[----:B------:R-:W3:Y:S04]  /*1ee30*/  LDL R170, [R1+0x858] ;  /* 0x0008580001aa7983 */ /* 0x000ee80000100800 */
[----:B------:R-:W3:Y:S04]  /*1ee40*/  LDL R171, [R1+0x854] ;  /* 0x0008540001ab7983 */ /* 0x000ee80000100800 */
[----:B------:R4:W3:Y:S02]  /*1ee50*/  @!P0 LDG.E.U16 R2, desc[UR60][R176.64] ;  /* 0x0000003cb0028981 */ /* 0x0008e4000c1e1500 */
[----:B----4-:R-:W-:-:S02]  /*1ee60*/  @!P1 IMAD.MOV.U32 R176, RZ, RZ, R5 ;  /* 0x000000ffffb09224 */ /* 0x010fc400078e0005 */
[----:B------:R-:W4:Y:S01]  /*1ee70*/  LDL R5, [R1+0x850] ;  /* 0x0008500001057983 */ /* 0x000f220000100800 */
[----:B------:R-:W-:-:S03]  /*1ee80*/  @!P1 IMAD.MOV.U32 R177, RZ, RZ, R17 ;  /* 0x000000ffffb19224 */ /* 0x000fc600078e0011 */
[----:B------:R-:W4:Y:S04]  /*1ee90*/  LDL R17, [R1+0x84c] ;  /* 0x00084c0001117983 */ /* 0x000f280000100800 */
[----:B------:R0:W4:Y:S02]  /*1eea0*/  @!P1 LDG.E.U16 R23, desc[UR60][R176.64] ;  /* 0x0000003cb0179981 */ /* 0x000124000c1e1500 */
[----:B0-----:R-:W-:Y:S02]  /*1eeb0*/  @!P0 IMAD.MOV.U32 R176, RZ, RZ, R9 ;  /* 0x000000ffffb08224 */ /* 0x001fe400078e0009 */
[----:B------:R-:W-:Y:S01]  /*1eec0*/  @!P0 IMAD.MOV.U32 R177, RZ, RZ, R165 ;  /* 0x000000ffffb18224 */ /* 0x000fe200078e00a5 */
[----:B------:R-:W4:Y:S04]  /*1eed0*/  LDL R9, [R1+0x7d8] ;  /* 0x0007d80001097983 */ /* 0x000f280000100800 */
[----:B------:R-:W4:Y:S04]  /*1eee0*/  LDL R165, [R1+0x7d4] ;  /* 0x0007d40001a57983 */ /* 0x000f280000100800 */
[----:B------:R0:W4:Y:S02]  /*1eef0*/  @!P0 LDG.E.U16 R22, desc[UR60][R176.64] ;  /* 0x0000003cb0168981 */ /* 0x000124000c1e1500 */
[----:B0-----:R-:W-:-:S02]  /*1ef00*/  @!P1 IMAD.MOV.U32 R176, RZ, RZ, R166 ;  /* 0x000000ffffb09224 */ /* 0x001fc400078e00a6 */
[----:B------:R-:W-:Y:S01]  /*1ef10*/  @!P1 IMAD.MOV.U32 R177, RZ, RZ, R167 ;  /* 0x000000ffffb19224 */ /* 0x000fe200078e00a7 */
[----:B------:R-:W4:Y:S04]  /*1ef20*/  LDL R166, [R1+0x7d0] ;  /* 0x0007d00001a67983 */ /* 0x000f280000100800 */
[----:B------:R-:W4:Y:S04]  /*1ef30*/  LDL R167, [R1+0x7cc] ;  /* 0x0007cc0001a77983 */ /* 0x000f280000100800 */
[----:B------:R0:W4:Y:S01]  /*1ef40*/  @!P1 LDG.E.U16 R19, desc[UR60][R176.64] ;  /* 0x0000003cb0139981 */ /* 0x000122000c1e1500 */
[----:B------:R-:W-:Y:S01]  /*1ef50*/  PRMT R20, RZ, 0x7610, R20 ;  /* 0x00007610ff147816 */ /* 0x000fe20000000014 */
[----:B0-----:R-:W-:-:S02]  /*1ef60*/  @!P0 IMAD.MOV.U32 R176, RZ, RZ, R168 ;  /* 0x000000ffffb08224 */ /* 0x001fc400078e00a8 */
[----:B------:R-:W-:Y:S01]  /*1ef70*/  @!P0 IMAD.MOV.U32 R177, RZ, RZ, R169 ;  /* 0x000000ffffb18224 */ /* 0x000fe200078e00a9 */
[----:B------:R-:W4:Y:S04]  /*1ef80*/  LDL R168, [R1+0x758] ;  /* 0x0007580001a87983 */ /* 0x000f280000100800 */
[----:B------:R-:W4:Y:S01]  /*1ef90*/  LDL R169, [R1+0x754] ;  /* 0x0007540001a97983 */ /* 0x000f220000100800 */
[----:B------:R-:W-:-:S03]  /*1efa0*/  PRMT R21, RZ, 0x7610, R21 ;  /* 0x00007610ff157816 */ /* 0x000fc60000000015 */
[----:B------:R0:W4:Y:S01]  /*1efb0*/  @!P0 LDG.E.U16 R20, desc[UR60][R176.64] ;  /* 0x0000003cb0148981 */ /* 0x000122000c1e1500 */
[----:B------:R-:W-:Y:S01]  /*1efc0*/  PRMT R14, RZ, 0x7610, R14 ;  /* 0x00007610ff0e7816 */ /* 0x000fe2000000000e */
[----:B0-----:R-:W-:Y:S02]  /*1efd0*/  @!P1 IMAD.MOV.U32 R177, RZ, RZ, R164 ;  /* 0x000000ffffb19224 */ /* 0x001fe400078e00a4 */
[----:B------:R-:W4:Y:S01]  /*1efe0*/  LDL R164, [R1+0x6d4] ;  /* 0x0006d40001a47983 */ /* 0x000f220000100800 */
[----:B--2---:R-:W-:-:S03]  /*1eff0*/  @!P1 IMAD.MOV.U32 R176, RZ, RZ, R18 ;  /* 0x000000ffffb09224 */ /* 0x004fc600078e0012 */
[----:B------:R-:W2:Y:S04]  /*1f000*/  LDL R18, [R1+0x6d8] ;  /* 0x0006d80001127983 */ /* 0x000ea80000100800 */
[----:B------:R3:W2:Y:S02]  /*1f010*/  @!P1 LDG.E.U16 R21, desc[UR60][R176.64] ;  /* 0x0000003cb0159981 */ /* 0x0006a4000c1e1500 */
[----:B---3--:R-:W-:Y:S02]  /*1f020*/  @!P0 IMAD.MOV.U32 R176, RZ, RZ, R170 ;  /* 0x000000ffffb08224 */ /* 0x008fe400078e00aa */
[----:B------:R-:W3:Y:S01]  /*1f030*/  LDL R170, [R1+0x6d0] ;  /* 0x0006d00001aa7983 */ /* 0x000ee20000100800 */
[----:B------:R-:W-:-:S03]  /*1f040*/  @!P0 IMAD.MOV.U32 R177, RZ, RZ, R171 ;  /* 0x000000ffffb18224 */ /* 0x000fc600078e00ab */
[----:B------:R-:W3:Y:S04]  /*1f050*/  LDL R171, [R1+0x6cc] ;  /* 0x0006cc0001ab7983 */ /* 0x000ee80000100800 */
[----:B------:R4:W3:Y:S02]  /*1f060*/  @!P0 LDG.E.U16 R14, desc[UR60][R176.64] ;  /* 0x0000003cb00e8981 */ /* 0x0008e4000c1e1500 */
[----:B----4-:R-:W-:Y:S02]  /*1f070*/  @!P1 IMAD.MOV.U32 R176, RZ, RZ, R5 ;  /* 0x000000ffffb09224 */ /* 0x010fe400078e0005 */
[----:B------:R-:W4:Y:S01]  /*1f080*/  LDL R5, [R1+0x658] ;  /* 0x0006580001057983 */ /* 0x000f220000100800 */
[----:B------:R-:W-:Y:S01]  /*1f090*/  PRMT R13, RZ, 0x7610, R13 ;  /* 0x00007610ff0d7816 */ /* 0x000fe2000000000d */
[----:B------:R-:W-:Y:S01]  /*1f0a0*/  @!P1 IMAD.MOV.U32 R177, RZ, RZ, R17 ;  /* 0x000000ffffb19224 */ /* 0x000fe200078e0011 */
[----:B------:R-:W-:Y:S01]  /*1f0b0*/  PRMT R12, RZ, 0x7610, R12 ;  /* 0x00007610ff0c7816 */ /* 0x000fe2000000000c */
[----:B------:R-:W4:Y:S04]  /*1f0c0*/  LDL R17, [R1+0x654] ;  /* 0x0006540001117983 */ /* 0x000f280000100800 */
[----:B------:R0:W4:Y:S01]  /*1f0d0*/  @!P1 LDG.E.U16 R13, desc[UR60][R176.64] ;  /* 0x0000003cb00d9981 */ /* 0x000122000c1e1500 */
[----:B------:R-:W-:Y:S01]  /*1f0e0*/  PRMT R11, RZ, 0x7610, R11 ;  /* 0x00007610ff0b7816 */ /* 0x000fe2000000000b */
[----:B0-----:R-:W-:-:S02]  /*1f0f0*/  @!P0 IMAD.MOV.U32 R176, RZ, RZ, R9 ;  /* 0x000000ffffb08224 */ /* 0x001fc400078e0009 */
[----:B------:R-:W4:Y:S01]  /*1f100*/  LDL R9, [R1+0x650] ;  /* 0x0006500001097983 */ /* 0x000f220000100800 */
[----:B------:R-:W-:-:S03]  /*1f110*/  @!P0 IMAD.MOV.U32 R177, RZ, RZ, R165 ;  /* 0x000000ffffb18224 */ /* 0x000fc600078e00a5 */
[----:B------:R-:W4:Y:S04]  /*1f120*/  LDL R165, [R1+0x64c] ;  /* 0x00064c0001a57983 */ /* 0x000f280000100800 */
[----:B------:R0:W4:Y:S01]  /*1f130*/  @!P0 LDG.E.U16 R12, desc[UR60][R176.64] ;  /* 0x0000003cb00c8981 */ /* 0x000122000c1e1500 */
[----:B------:R-:W-:Y:S01]  /*1f140*/  PRMT R10, RZ, 0x7610, R10 ;  /* 0x00007610ff0a7816 */ /* 0x000fe2000000000a */
[----:B0-----:R-:W-:Y:S02]  /*1f150*/  @!P1 IMAD.MOV.U32 R176, RZ, RZ, R166 ;  /* 0x000000ffffb09224 */ /* 0x001fe400078e00a6 */
        /* <DEDUP_REMOVED lines=12> */
[----:B------:R-:W-:-:S05]  /*1f220*/  @!P1 IMAD.MOV.U32 R177, RZ, RZ, R173 ;  /* 0x000000ffffb19224 */ /* 0x000fca00078e00ad */
        /* <DEDUP_REMOVED lines=15> */
[----:B------:R-:W-:-:S02]  /*1f320*/  @!P0 IMAD.MOV.U32 R177, RZ, RZ, R17 ;  /* 0x000000ffffb18224 */ /* 0x000fc400078e0011 */
[----:B------:R-:W4:Y:S01]  /*1f330*/  LDL R17, [R1+0x4d4] ;  /* 0x0004d40001117983 */ /* 0x000f220000100800 */
[----:B------:R-:W-:-:S03]  /*1f340*/  PRMT R237, RZ, 0x7610, R237 ;  /* 0x00007610ffed7816 */ /* 0x000fc600000000ed */
[----:B------:R0:W4:Y:S02]  /*1f350*/  @!P0 LDG.E.U16 R239, desc[UR60][R176.64] ;  /* 0x0000003cb0ef8981 */ /* 0x000124000c1e1500 */
        /* <DEDUP_REMOVED lines=9> */
[----:B------:R-:W4:Y:S01]  /*1f3f0*/  LDL R167, [R1+0x454] ;  /* 0x0004540001a77983 */ /* 0x000f220000100800 */
[----:B------:R-:W-:-:S06]  /*1f400*/  PRMT R227, RZ, 0x7610, R227 ;  /* 0x00007610ffe37816 */ /* 0x000fcc00000000e3 */
[----:B------:R0:W4:Y:S01]  /*1f410*/  @!P0 LDG.E.U16 R227, desc[UR60][R176.64] ;  /* 0x0000003cb0e38981 */ /* 0x000122000c1e1500 */
[----:B------:R-:W-:-:S03]  /*1f420*/  @!P1 IMAD.MOV.U32 R178, RZ, RZ, R168 ;  /* 0x000000ffffb29224 */ /* 0x000fc600078e00a8 */
[----:B------:R-:W4:Y:S01]  /*1f430*/  LDL R168, [R1+0x450] ;  /* 0x0004500001a87983 */ /* 0x000f220000100800 */
[----:B------:R-:W-:-:S03]  /*1f440*/  @!P1 IMAD.MOV.U32 R179, RZ, RZ, R169 ;  /* 0x000000ffffb39224 */ /* 0x000fc600078e00a9 */
[----:B------:R-:W4:Y:S04]  /*1f450*/  LDL R169, [R1+0x44c] ;  /* 0x00044c0001a97983 */ /* 0x000f280000100800 */
[----:B------:R1:W4:Y:S01]  /*1f460*/  @!P1 LDG.E.U16 R189, desc[UR60][R178.64] ;  /* 0x0000003cb2bd9981 */ /* 0x000322000c1e1500 */
[----:B0-----:R-:W-:Y:S01]  /*1f470*/  PRMT R177, RZ, 0x7610, R177 ;  /* 0x00007610ffb17816 */ /* 0x001fe200000000b1 */
[----:B-1----:R-:W-:Y:S02]  /*1f480*/  @!P0 IMAD.MOV.U32 R179, RZ, RZ, R164 ;  /* 0x000000ffffb38224 */ /* 0x002fe400078e00a4 */
[----:B------:R-:W4:Y:S01]  /*1f490*/  LDL R164, [R1+0x3d4] ;  /* 0x0003d40001a47983 */ /* 0x000f220000100800 */
[----:B--2---:R-:W-:-:S03]  /*1f4a0*/  @!P0 IMAD.MOV.U32 R178, RZ, RZ, R18 ;  /* 0x000000ffffb28224 */ /* 0x004fc600078e0012 */
[----:B------:R-:W2:Y:S01]  /*1f4b0*/  LDL R18, [R1+0x3d8] ;  /* 0x0003d80001127983 */ /* 0x000ea20000100800 */
[----:B---3--:R-:W-:Y:S02]  /*1f4c0*/  @!P1 IMAD.MOV.U32 R180, RZ, RZ, R170 ;  /* 0x000000ffffb49224 */ /* 0x008fe400078e00aa */
[----:B------:R-:W-:-:S05]  /*1f4d0*/  @!P1 IMAD.MOV.U32 R181, RZ, RZ, R171 ;  /* 0x000000ffffb59224 */ /* 0x000fca00078e00ab */
[----:B------:R4:W3:Y:S02]  /*1f4e0*/  @!P1 LDG.E.U16 R177, desc[UR60][R180.64] ;  /* 0x0000003cb4b19981 */ /* 0x0008e4000c1e1500 */
[----:B----4-:R-:W-:Y:S02]  /*1f4f0*/  @!P0 IMAD.MOV.U32 R180, RZ, RZ, R5 ;  /* 0x000000ffffb48224 */ /* 0x010fe400078e0005 */
[----:B------:R-:W4:Y:S01]  /*1f500*/  LDL R5, [R1+0x3d0] ;  /* 0x0003d00001057983 */ /* 0x000f220000100800 */
[----:B------:R-:W-:Y:S01]  /*1f510*/  PRMT R176, RZ, 0x7610, R176 ;  /* 0x00007610ffb07816 */ /* 0x000fe200000000b0 */
[----:B------:R-:W-:Y:S02]  /*1f520*/  @!P0 IMAD.MOV.U32 R181, RZ, RZ, R17 ;  /* 0x000000ffffb58224 */ /* 0x000fe400078e0011 */
[----:B------:R-:W3:Y:S04]  /*1f530*/  LDL R17, [R1+0x3cc] ;  /* 0x0003cc0001117983 */ /* 0x000ee80000100800 */
[----:B------:R0:W3:Y:S02]  /*1f540*/  @!P0 LDG.E.U16 R176, desc[UR60][R178.64] ;  /* 0x0000003cb2b08981 */ /* 0x0000e4000c1e1500 */
[----:B0-----:R-:W-:Y:S01]  /*1f550*/  PRMT R179, RZ, 0x7610, R179 ;  /* 0x00007610ffb37816 */ /* 0x001fe200000000b3 */
[----:B------:R-:W-:-:S02]  /*1f560*/  @!P1 IMAD.MOV.U32 R182, RZ, RZ, R9 ;  /* 0x000000ffffb69224 */ /* 0x000fc400078e0009 */
[----:B------:R-:W3:Y:S01]  /*1f570*/  LDL R9, [R1+0x358] ;  /* 0x0003580001097983 */ /* 0x000ee20000100800 */
[----:B------:R-:W-:-:S03]  /*1f580*/  @!P1 IMAD.MOV.U32 R183, RZ, RZ, R165 ;  /* 0x000000ffffb79224 */ /* 0x000fc600078e00a5 */
[----:B------:R-:W3:Y:S01]  /*1f590*/  LDL R165, [R1+0x354] ;  /* 0x0003540001a57983 */ /* 0x000ee20000100800 */
[----:B------:R-:W-:-:S03]  /*1f5a0*/  PRMT R178, RZ, 0x7610, R178 ;  /* 0x00007610ffb27816 */ /* 0x000fc600000000b2 */
[----:B------:R0:W3:Y:S04]  /*1f5b0*/  @!P1 LDG.E.U16 R179, desc[UR60][R182.64] ;  /* 0x0000003cb6b39981 */ /* 0x0000e8000c1e1500 */
[----:B------:R1:W3:Y:S01]  /*1f5c0*/  @!P0 LDG.E.U16 R178, desc[UR60][R180.64] ;  /* 0x0000003cb4b28981 */ /* 0x0002e2000c1e1500 */
[----:B0-----:R-:W-:-:S03]  /*1f5d0*/  @!P0 IMAD.MOV.U32 R182, RZ, RZ, R166 ;  /* 0x000000ffffb68224 */ /* 0x001fc600078e00a6 */
[----:B------:R-:W3:Y:S01]  /*1f5e0*/  LDL R166, [R1+0x350] ;  /* 0x0003500001a67983 */ /* 0x000ee20000100800 */
[----:B------:R-:W-:-:S03]  /*1f5f0*/  @!P0 IMAD.MOV.U32 R183, RZ, RZ, R167 ;  /* 0x000000ffffb78224 */ /* 0x000fc600078e00a7 */
[----:B------:R-:W3:Y:S01]  /*1f600*/  LDL R167, [R1+0x34c] ;  /* 0x00034c0001a77983 */ /* 0x000ee20000100800 */
[----:B-1----:R-:W-:Y:S01]  /*1f610*/  PRMT R181, RZ, 0x7610, R181 ;  /* 0x00007610ffb57816 */ /* 0x002fe200000000b5 */
[----:B------:R-:W-:Y:S02]  /*1f620*/  @!P1 IMAD.MOV.U32 R184, RZ, RZ, R168 ;  /* 0x000000ffffb89224 */ /* 0x000fe400078e00a8 */
[----:B------:R-:W3:Y:S01]  /*1f630*/  LDL R168, [R1+0x2d8] ;  /* 0x0002d80001a87983 */ /* 0x000ee20000100800 */
[----:B------:R-:W-:-:S03]  /*1f640*/  @!P1 IMAD.MOV.U32 R185, RZ, RZ, R169 ;  /* 0x000000ffffb99224 */ /* 0x000fc600078e00a9 */
[----:B------:R-:W3:Y:S04]  /*1f650*/  LDL R169, [R1+0x2d4] ;  /* 0x0002d40001a97983 */ /* 0x000ee80000100800 */
[----:B------:R0:W3:Y:S02]  /*1f660*/  @!P1 LDG.E.U16 R181, desc[UR60][R184.64] ;  /* 0x0000003cb8b59981 */ /* 0x0000e4000c1e1500 */
[----:B0-----:R-:W-:Y:S02]  /*1f670*/  @!P0 IMAD.MOV.U32 R185, RZ, RZ, R164 ;  /* 0x000000ffffb98224 */ /* 0x001fe400078e00a4 */
[----:B------:R-:W3:Y:S01]  /*1f680*/  LDL R164, [R1+0x2cc] ;  /* 0x0002cc0001a47983 */ /* 0x000ee20000100800 */
[----:B--2---:R-:W-:-:S03]  /*1f690*/  @!P0 IMAD.MOV.U32 R184, RZ, RZ, R18 ;  /* 0x000000ffffb88224 */ /* 0x004fc600078e0012 */
[----:B------:R-:W2:Y:S01]  /*1f6a0*/  LDL R18, [R1+0x2d0] ;  /* 0x0002d00001127983 */ /* 0x000ea20000100800 */
[----:B----4-:R-:W-:-:S03]  /*1f6b0*/  @!P1 IMAD.MOV.U32 R186, RZ, RZ, R5 ;  /* 0x000000ffffba9224 */ /* 0x010fc600078e0005 */
[----:B------:R-:W4:Y:S01]  /*1f6c0*/  LDL R5, [R1+0xa48] ;  /* 0x000a480001057983 */ /* 0x000f220000100800 */
[----:B------:R-:W-:Y:S01]  /*1f6d0*/  PRMT R180, RZ, 0x7610, R180 ;  /* 0x00007610ffb47816 */ /* 0x000fe200000000b4 */
[----:B---3--:R-:W-:Y:S02]  /*1f6e0*/  @!P1 IMAD.MOV.U32 R187, RZ, RZ, R17 ;  /* 0x000000ffffbb9224 */ /* 0x008fe400078e0011 */
[----:B------:R-:W3:Y:S04]  /*1f6f0*/  LDL R17, [R1+0xa44] ;  /* 0x000a440001117983 */ /* 0x000ee80000100800 */
[----:B------:R0:W3:Y:S02]  /*1f700*/  @!P0 LDG.E.U16 R180, desc[UR60][R182.64] ;  /* 0x0000003cb6b48981 */ /* 0x0000e4000c1e1500 */
[----:B0-----:R-:W-:-:S02]  /*1f710*/  PRMT R183, RZ, 0x7610, R183 ;  /* 0x00007610ffb77816 */ /* 0x001fc400000000b7 */
[----:B------:R-:W-:-:S04]  /*1f720*/  PRMT R182, RZ, 0x7610, R182 ;  /* 0x00007610ffb67816 */ /* 0x000fc800000000b6 */
[----:B------:R0:W3:Y:S04]  /*1f730*/  @!P1 LDG.E.U16 R183, desc[UR60][R186.64] ;  /* 0x0000003cbab79981 */ /* 0x0000e8000c1e1500 */
[----:B------:R1:W3:Y:S01]  /*1f740*/  @!P0 LDG.E.U16 R182, desc[UR60][R184.64] ;  /* 0x0000003cb8b68981 */ /* 0x0002e2000c1e1500 */
[----:B0-----:R-:W-:Y:S02]  /*1f750*/  @!P0 IMAD.MOV.U32 R186, RZ, RZ, R9 ;  /* 0x000000ffffba8224 */ /* 0x001fe400078e0009 */
[----:B------:R-:W-:Y:S01]  /*1f760*/  @!P0 IMAD.MOV.U32 R187, RZ, RZ, R165 ;  /* 0x000000ffffbb8224 */ /* 0x000fe200078e00a5 */
[----:B------:R-:W3:Y:S01]  /*1f770*/  LDL R9, [R1+0xa40] ;  /* 0x000a400001097983 */ /* 0x000ee20000100800 */
[----:B-1----:R-:W-:-:S03]  /*1f780*/  PRMT R184, RZ, 0x7610, R184 ;  /* 0x00007610ffb87816 */ /* 0x002fc600000000b8 */
[----:B------:R-:W3:Y:S01]  /*1f790*/  LDL R165, [R1+0xa3c] ;  /* 0x000a3c0001a57983 */ /* 0x000ee20000100800 */
[----:B------:R-:W-:Y:S01]  /*1f7a0*/  PRMT R185, RZ, 0x7610, R185 ;  /* 0x00007610ffb97816 */ /* 0x000fe200000000b9 */
[----:B------:R-:W-:Y:S02]  /*1f7b0*/  @!P1 IMAD.MOV.U32 R190, RZ, RZ, R166 ;  /* 0x000000ffffbe9224 */ /* 0x000fe400078e00a6 */
[----:B------:R-:W-:Y:S01]  /*1f7c0*/  @!P1 IMAD.MOV.U32 R191, RZ, RZ, R167 ;  /* 0x000000ffffbf9224 */ /* 0x000fe200078e00a7 */
[----:B------:R0:W3:Y:S04]  /*1f7d0*/  @!P0 LDG.E.U16 R184, desc[UR60][R186.64] ;  /* 0x0000003cbab88981 */ /* 0x0000e8000c1e1500 */
[----:B------:R1:W3:Y:S04]  /*1f7e0*/  @!P1 LDG.E.U16 R185, desc[UR60][R190.64] ;  /* 0x0000003cbeb99981 */ /* 0x0002e8000c1e1500 */
[----:B------:R-:W3:Y:S01]  /*1f7f0*/  LDL R167, [R1+0x9c4] ;  /* 0x0009c40001a77983 */ /* 0x000ee20000100800 */
[----:B0-----:R-:W-:-:S03]  /*1f800*/  PRMT R186, RZ, 0x7610, R186 ;  /* 0x00007610ffba7816 */ /* 0x001fc600000000ba */
[----:B------:R-:W3:Y:S01]  /*1f810*/  LDL R166, [R1+0x9c8] ;  /* 0x0009c80001a67983 */ /* 0x000ee20000100800 */
[----:B-1----:R-:W-:Y:S01]  /*1f820*/  @!P0 IMAD.MOV.U32 R190, RZ, RZ, R168 ;  /* 0x000000ffffbe8224 */ /* 0x002fe200078e00a8 */
[----:B------:R-:W-:Y:S02]  /*1f830*/  PRMT R187, RZ, 0x7610, R187 ;  /* 0x00007610ffbb7816 */ /* 0x000fe400000000bb */
[----:B------:R-:W3:Y:S01]  /*1f840*/  LDL R168, [R1+0x8c8] ;  /* 0x0008c80001a87983 */ /* 0x000ee20000100800 */
[----:B------:R-:W-:Y:S01]  /*1f850*/  @!P0 IMAD.MOV.U32 R191, RZ, RZ, R169 ;  /* 0x000000ffffbf8224 */ /* 0x000fe200078e00a9 */
[----:B------:R-:W-:Y:S02]  /*1f860*/  PRMT R225, RZ, 0x7610, R225 ;  /* 0x00007610ffe17816 */ /* 0x000fe400000000e1 */
[----:B------:R-:W3:Y:S04]  /*1f870*/  LDL R169, [R1+0x8c4] ;  /* 0x0008c40001a97983 */ /* 0x000ee80000100800 */
[----:B------:R0:W3:Y:S02]  /*1f880*/  @!P0 LDG.E.U16 R186, desc[UR60][R190.64] ;  /* 0x0000003cbeba8981 */ /* 0x0000e4000c1e1500 */
[----:B0-----:R-:W-:-:S02]  /*1f890*/  @!P1 IMAD.MOV.U32 R191, RZ, RZ, R164 ;  /* 0x000000ffffbf9224 */ /* 0x001fc400078e00a4 */
[----:B------:R-:W3:Y:S01]  /*1f8a0*/  LDL R164, [R1+0x9bc] ;  /* 0x0009bc0001a47983 */ /* 0x000ee20000100800 */
[----:B--2---:R-:W-:-:S03]  /*1f8b0*/  @!P1 IMAD.MOV.U32 R190, RZ, RZ, R18 ;  /* 0x000000ffffbe9224 */ /* 0x004fc600078e0012 */
[----:B------:R-:W2:Y:S04]  /*1f8c0*/  LDL R18, [R1+0x9c0] ;  /* 0x0009c00001127983 */ /* 0x000ea80000100800 */
[----:B------:R4:W2:Y:S02]  /*1f8d0*/  @!P1 LDG.E.U16 R187, desc[UR60][R190.64] ;  /* 0x0000003cbebb9981 */ /* 0x0008a4000c1e1500 */
[----:B----4-:R-:W-:Y:S02]  /*1f8e0*/  @!P0 IMAD.MOV.U32 R190, RZ, RZ, R5 ;  /* 0x000000ffffbe8224 */ /* 0x010fe400078e0005 */
[----:B------:R-:W4:Y:S01]  /*1f8f0*/  LDL R5, [R1+0x948] ;  /* 0x0009480001057983 */ /* 0x000f220000100800 */
[----:B---3--:R-:W-:-:S03]  /*1f900*/  @!P0 IMAD.MOV.U32 R191, RZ, RZ, R17 ;  /* 0x000000ffffbf8224 */ /* 0x008fc600078e0011 */
[----:B------:R-:W3:Y:S04]  /*1f910*/  LDL R17, [R1+0x944] ;  /* 0x0009440001117983 */ /* 0x000ee80000100800 */
[----:B------:R0:W3:Y:S01]  /*1f920*/  @!P0 LDG.E.U16 R225, desc[UR60][R190.64] ;  /* 0x0000003cbee18981 */ /* 0x0000e2000c1e1500 */
[----:B------:R-:W-:Y:S02]  /*1f930*/  PRMT R223, RZ, 0x7610, R223 ;  /* 0x00007610ffdf7816 */ /* 0x000fe400000000df */
[----:B------:R-:W-:Y:S01]  /*1f940*/  PRMT R221, RZ, 0x7610, R221 ;  /* 0x00007610ffdd7816 */ /* 0x000fe200000000dd */
[----:B0-----:R-:W-:Y:S02]  /*1f950*/  @!P1 IMAD.MOV.U32 R190, RZ, RZ, R9 ;  /* 0x000000ffffbe9224 */ /* 0x001fe400078e0009 */
[----:B------:R-:W3:Y:S01]  /*1f960*/  LDL R9, [R1+0x940] ;  /* 0x0009400001097983 */ /* 0x000ee20000100800 */
[----:B------:R-:W-:-:S03]  /*1f970*/  @!P1 IMAD.MOV.U32 R191, RZ, RZ, R165 ;  /* 0x000000ffffbf9224 */ /* 0x000fc600078e00a5 */
[----:B------:R-:W3:Y:S04]  /*1f980*/  LDL R165, [R1+0x93c] ;  /* 0x00093c0001a57983 */ /* 0x000ee80000100800 */
[----:B------:R0:W3:Y:S02]  /*1f990*/  @!P1 LDG.E.U16 R223, desc[UR60][R190.64] ;  /* 0x0000003cbedf9981 */ /* 0x0000e4000c1e1500 */
[----:B0-----:R-:W-:Y:S02]  /*1f9a0*/  @!P0 IMAD.MOV.U32 R191, RZ, RZ, R167 ;  /* 0x000000ffffbf8224 */ /* 0x001fe400078e00a7 */
[----:B------:R-:W-:Y:S01]  /*1f9b0*/  @!P0 IMAD.MOV.U32 R190, RZ, RZ, R166 ;  /* 0x000000ffffbe8224 */ /* 0x000fe200078e00a6 */
[----:B------:R-:W3:Y:S04]  /*1f9c0*/  LDL R167, [R1+0x8bc] ;  /* 0x0008bc0001a77983 */ /* 0x000ee80000100800 */
[----:B------:R-:W3:Y:S04]  /*1f9d0*/  LDL R166, [R1+0x8c0] ;  /* 0x0008c00001a67983 */ /* 0x000ee80000100800 */
[----:B------:R0:W3:Y:S01]  /*1f9e0*/  @!P0 LDG.E.U16 R221, desc[UR60][R190.64] ;  /* 0x0000003cbedd8981 */ /* 0x0000e2000c1e1500 */
[----:B------:R-:W-:Y:S01]  /*1f9f0*/  PRMT R219, RZ, 0x7610, R219 ;  /* 0x00007610ffdb7816 */ /* 0x000fe200000000db */
[----:B0-----:R-:W-:-:S02]  /*1fa00*/  @!P1 IMAD.MOV.U32 R191, RZ, RZ, R164 ;  /* 0x000000ffffbf9224 */ /* 0x001fc400078e00a4 */
[----:B------:R-:W3:Y:S01]  /*1fa10*/  LDL R164, [R1+0x844] ;  /* 0x0008440001a47983 */ /* 0x000ee20000100800 */
[----:B--2---:R-:W-:-:S03]  /*1fa20*/  @!P1 IMAD.MOV.U32 R190, RZ, RZ, R18 ;  /* 0x000000ffffbe9224 */ /* 0x004fc600078e0012 */
[----:B------:R-:W2:Y:S04]  /*1fa30*/  LDL R18, [R1+0x848] ;  /* 0x0008480001127983 */ /* 0x000ea80000100800 */
[----:B------:R4:W2:Y:S02]  /*1fa40*/  @!P1 LDG.E.U16 R219, desc[UR60][R190.64] ;  /* 0x0000003cbedb9981 */ /* 0x0008a4000c1e1500 */
[----:B----4-:R-:W-:Y:S02]  /*1fa50*/  @!P0 IMAD.MOV.U32 R190, RZ, RZ, R5 ;  /* 0x000000ffffbe8224 */ /* 0x010fe400078e0005 */
[----:B------:R-:W4:Y:S01]  /*1fa60*/  LDL R5, [R1+0x840] ;  /* 0x0008400001057983 */ /* 0x000f220000100800 */
[----:B------:R-:W-:Y:S01]  /*1fa70*/  PRMT R217, RZ, 0x7610, R217 ;  /* 0x00007610ffd97816 */ /* 0x000fe200000000d9 */
[----:B---3--:R-:W-:-:S02]  /*1fa80*/  @!P0 IMAD.MOV.U32 R191, RZ, RZ, R17 ;  /* 0x000000ffffbf8224 */ /* 0x008fc400078e0011 */
[----:B------:R-:W3:Y:S01]  /*1fa90*/  LDL R17, [R1+0x83c] ;  /* 0x00083c0001117983 */ /* 0x000ee20000100800 */
[----:B------:R-:W-:-:S03]  /*1faa0*/  PRMT R215, RZ, 0x7610, R215 ;  /* 0x00007610ffd77816 */ /* 0x000fc600000000d7 */
        /* <DEDUP_REMOVED lines=10> */
[----:B------:R-:W-:Y:S01]  /*1fb50*/  PRMT R209, RZ, 0x7610, R209 ;  /* 0x00007610ffd17816 */ /* 0x000fe200000000d1 */
[----:B------:R-:W3:Y:S04]  /*1fb60*/  LDL R169, [R1+0x6c4] ;  /* 0x0006c40001a97983 */ /* 0x000ee80000100800 */
[----:B------:R0:W3:Y:S01]  /*1fb70*/  @!P0 LDG.E.U16 R213, desc[UR60][R190.64] ;  /* 0x0000003cbed58981 */ /* 0x0000e2000c1e1500 */
[----:B------:R-:W-:-:S03]  /*1fb80*/  PRMT R207, RZ, 0x7610, R207 ;  /* 0x00007610ffcf7816 */ /* 0x000fc600000000cf */
[----:B------:R-:W3:Y:S01]  /*1fb90*/  LDL R168, [R1+0x6c8] ;  /* 0x0006c80001a87983 */ /* 0x000ee20000100800 */
[----:B0-----:R-:W-:Y:S02]  /*1fba0*/  @!P1 IMAD.MOV.U32 R190, RZ, RZ, R166 ;  /* 0x000000ffffbe9224 */ /* 0x001fe400078e00a6 */
[----:B------:R-:W-:Y:S01]  /*1fbb0*/  @!P1 IMAD.MOV.U32 R191, RZ, RZ, R167 ;  /* 0x000000ffffbf9224 */ /* 0x000fe200078e00a7 */
[----:B------:R-:W3:Y:S04]  /*1fbc0*/  LDL R166, [R1+0x7c0] ;  /* 0x0007c00001a67983 */ /* 0x000ee80000100800 */
        /* <DEDUP_REMOVED lines=21> */
[----:B------:R-:W3:Y:S01]  /*1fd20*/  LDL R166, [R1+0x648] ;  /* 0x0006480001a67983 */ /* 0x000ee20000100800 */
[----:B------:R-:W-:-:S03]  /*1fd30*/  @!P1 IMAD.MOV.U32 R191, RZ, RZ, R167 ;  /* 0x000000ffffbf9224 */ /* 0x000fc600078e00a7 */
[----:B------:R-:W3:Y:S04]  /*1fd40*/  LDL R167, [R1+0x644] ;  /* 0x0006440001a77983 */ /* 0x000ee80000100800 */
[----:B------:R0:W3:Y:S02]  /*1fd50*/  @!P1 LDG.E.U16 R203, desc[UR60][R190.64] ;  /* 0x0000003cbecb9981 */ /* 0x0000e4000c1e1500 */
[----:B0-----:R-:W-:Y:S02]  /*1fd60*/  @!P0 IMAD.MOV.U32 R191, RZ, RZ, R164 ;  /* 0x000000ffffbf8224 */ /* 0x001fe400078e00a4 */
[----:B------:R-:W3:Y:S01]  /*1fd70*/  LDL R164, [R1+0x63c] ;  /* 0x00063c0001a47983 */ /* 0x000ee20000100800 */
[----:B--2---:R-:W-:-:S03]  /*1fd80*/  @!P0 IMAD.MOV.U32 R190, RZ, RZ, R18 ;  /* 0x000000ffffbe8224 */ /* 0x004fc600078e0012 */
[----:B------:R-:W2:Y:S04]  /*1fd90*/  LDL R18, [R1+0x640] ;  /* 0x0006400001127983 */ /* 0x000ea80000100800 */
[----:B------:R4:W2:Y:S02]  /*1fda0*/  @!P0 LDG.E.U16 R201, desc[UR60][R190.64] ;  /* 0x0000003cbec98981 */ /* 0x0008a4000c1e1500 */
[----:B----4-:R-:W-:Y:S02]  /*1fdb0*/  @!P1 IMAD.MOV.U32 R190, RZ, RZ, R5 ;  /* 0x000000ffffbe9224 */ /* 0x010fe400078e0005 */
[----:B------:R-:W4:Y:S01]  /*1fdc0*/  LDL R5, [R1+0x5c8] ;  /* 0x0005c80001057983 */ /* 0x000f220000100800 */
[----:B------:R-:W-:Y:S01]  /*1fdd0*/  PRMT R200, RZ, 0x7610, R200 ;  /* 0x00007610ffc87816 */ /* 0x000fe200000000c8 */
[----:B---3--:R-:W-:Y:S01]  /*1fde0*/  @!P1 IMAD.MOV.U32 R191, RZ, RZ, R17 ;  /* 0x000000ffffbf9224 */ /* 0x008fe200078e0011 */
[----:B------:R-:W-:Y:S01]  /*1fdf0*/  PRMT R199, RZ, 0x7610, R199 ;  /* 0x00007610ffc77816 */ /* 0x000fe200000000c7 */
[----:B------:R-:W3:Y:S04]  /*1fe00*/  LDL R17, [R1+0x5c4] ;  /* 0x0005c40001117983 */ /* 0x000ee80000100800 */
[----:B------:R0:W3:Y:S01]  /*1fe10*/  @!P1 LDG.E.U16 R200, desc[UR60][R190.64] ;  /* 0x0000003cbec89981 */ /* 0x0000e2000c1e1500 */
[----:B------:R-:W-:Y:S01]  /*1fe20*/  PRMT R197, RZ, 0x7610, R197 ;  /* 0x00007610ffc57816 */ /* 0x000fe200000000c5 */
[----:B0-----:R-:W-:-:S02]  /*1fe30*/  @!P0 IMAD.MOV.U32 R190, RZ, RZ, R168 ;  /* 0x000000ffffbe8224 */ /* 0x001fc400078e00a8 */
[----:B------:R-:W-:Y:S01]  /*1fe40*/  @!P0 IMAD.MOV.U32 R191, RZ, RZ, R169 ;  /* 0x000000ffffbf8224 */ /* 0x000fe200078e00a9 */
[----:B------:R-:W-:Y:S01]  /*1fe50*/  PRMT R195, RZ, 0x7610, R195 ;  /* 0x00007610ffc37816 */ /* 0x000fe200000000c3 */
[----:B------:R-:W3:Y:S04]  /*1fe60*/  LDL R169, [R1+0x4c4] ;  /* 0x0004c40001a97983 */ /* 0x000ee80000100800 */
[----:B------:R0:W3:Y:S01]  /*1fe70*/  @!P0 LDG.E.U16 R199, desc[UR60][R190.64] ;  /* 0x0000003cbec78981 */ /* 0x0000e2000c1e1500 */
[----:B------:R-:W-:-:S03]  /*1fe80*/  PRMT R193, RZ, 0x7610, R193 ;  /* 0x00007610ffc17816 */ /* 0x000fc600000000c1 */
[----:B------:R-:W3:Y:S01]  /*1fe90*/  LDL R168, [R1+0x4c8] ;  /* 0x0004c80001a87983 */ /* 0x000ee20000100800 */
[----:B0-----:R-:W-:-:S03]  /*1fea0*/  @!P1 IMAD.MOV.U32 R190, RZ, RZ, R9 ;  /* 0x000000ffffbe9224 */ /* 0x001fc600078e0009 */
        /* <DEDUP_REMOVED lines=39> */
[----:B0-----:R-:W-:Y:S02]  /*20120*/  @!P0 IMAD.MOV.U32 R190, RZ, RZ, R168 ;  /* 0x000000ffffbe8224 */ /* 0x001fe400078e00a8 */
[----:B------:R-:W-:Y:S01]  /*20130*/  @!P0 IMAD.MOV.U32 R191, RZ, RZ, R169 ;  /* 0x000000ffffbf8224 */ /* 0x000fe200078e00a9 */
[----:B------:R-:W-:Y:S01]  /*20140*/  PRMT R202, RZ, 0x7610, R202 ;  /* 0x00007610ffca7816 */ /* 0x000fe200000000ca */
[----:B------:R-:W2:Y:S04]  /*20150*/  LDL R169, [R1+0x2c4] ;  /* 0x0002c40001a97983 */ /* 0x000ea80000100800 */
[----:B------:R4:W2:Y:S01]  /*20160*/  @!P0 LDG.E.U16 R198, desc[UR60][R190.64] ;  /* 0x0000003cbec68981 */ /* 0x0008a2000c1e1500 */
[----:B------:R-:W-:-:S02]  /*20170*/  PRMT R204, RZ, 0x7610, R204 ;  /* 0x00007610ffcc7816 */ /* 0x000fc400000000cc */
[----:B------:R-:W-:Y:S01]  /*20180*/  PRMT R206, RZ, 0x7610, R206 ;  /* 0x00007610ffce7816 */ /* 0x000fe200000000ce */
[----:B------:R-:W2:Y:S01]  /*20190*/  LDL R168, [R1+0x2c8] ;  /* 0x0002c80001a87983 */ /* 0x000ea20000100800 */
[----:B----4-:R-:W-:-:S03]  /*201a0*/  @!P1 IMAD.MOV.U32 R190, RZ, RZ, R5 ;  /* 0x000000ffffbe9224 */ /* 0x010fc600078e0005 */
[----:B------:R-:W4:Y:S01]  /*201b0*/  LDL R5, [R1+0x3c0] ;  /* 0x0003c00001057983 */ /* 0x000f220000100800 */
[----:B---3--:R-:W-:-:S03]  /*201c0*/  @!P1 IMAD.MOV.U32 R191, RZ, RZ, R17 ;  /* 0x000000ffffbf9224 */ /* 0x008fc600078e0011 */
[----:B------:R-:W3:Y:S04]  /*201d0*/  LDL R17, [R1+0x3bc] ;  /* 0x0003bc0001117983 */ /* 0x000ee80000100800 */
[----:B------:R0:W3:Y:S01]  /*201e0*/  @!P1 LDG.E.U16 R202, desc[UR60][R190.64] ;  /* 0x0000003cbeca9981 */ /* 0x0000e2000c1e1500 */
        /* <DEDUP_REMOVED lines=77> */
[----:B------:R-:W-:-:S02]  /*206c0*/  PRMT R232, RZ, 0x7610, R232 ;  /* 0x00007610ffe87816 */ /* 0x000fc400000000e8 */
        /* <DEDUP_REMOVED lines=8> */
[----:B------:R-:W-:-:S05]  /*20750*/  @!P0 IMAD.MOV.U32 R191, RZ, RZ, R169 ;  /* 0x000000ffffbf8224 */ /* 0x000fca00078e00a9 */
[----:B------:R0:W3:Y:S02]  /*20760*/  @!P0 LDG.E.U16 R232, desc[UR60][R190.64] ;  /* 0x0000003cbee88981 */ /* 0x0000e4000c1e1500 */
[----:B0-----:R-:W-:Y:S01]  /*20770*/  @!P1 IMAD.MOV.U32 R190, RZ, RZ, R166 ;  /* 0x000000ffffbe9224 */ /* 0x001fe200078e00a6 */
[----:B------:R-:W-:Y:S01]  /*20780*/  PRMT R238, RZ, 0x7610, R238 ;  /* 0x00007610ffee7816 */ /* 0x000fe200000000ee */
        /* <DEDUP_REMOVED lines=15> */
[----:B------:R-:W-:Y:S01]  /*20880*/  PRMT R242, RZ, 0x7610, R242 ;  /* 0x00007610fff27816 */ /* 0x000fe200000000f2 */
[----:B0-----:R-:W-:Y:S02]  /*20890*/  @!P0 IMAD.MOV.U32 R190, RZ, RZ, R9 ;  /* 0x000000ffffbe8224 */ /* 0x001fe400078e0009 */
[----:B------:R-:W3:Y:S01]  /*208a0*/  LDL R9, [R1+0x6b8] ;  /* 0x0006b80001097983 */ /* 0x000ee20000100800 */
[----:B------:R-:W-:-:S03]  /*208b0*/  @!P0 IMAD.MOV.U32 R191, RZ, RZ, R165 ;  /* 0x000000ffffbf8224 */ /* 0x000fc600078e00a5 */
[----:B------:R-:W3:Y:S04]  /*208c0*/  LDL R165, [R1+0x6b4] ;  /* 0x0006b40001a57983 */ /* 0x000ee80000100800 */
[----:B------:R-:W3:Y:S04]  /*208d0*/  LDL.LU R171, [R1+0x258] ;  /* 0x0002580001ab7983 */ /* 0x000ee80000300800 */
[----:B------:R-:W3:Y:S04]  /*208e0*/  LDL.LU R172, [R1+0x250] ;  /* 0x0002500001ac7983 */ /* 0x000ee80000300800 */
[----:B------:R-:W3:Y:S04]  /*208f0*/  LDL.LU R173, [R1+0x248] ;  /* 0x0002480001ad7983 */ /* 0x000ee80000300800 */
[----:B------:R-:W3:Y:S04]  /*20900*/  LDL.LU R174, [R1+0x240] ;  /* 0x0002400001ae7983 */ /* 0x000ee80000300800 */
[----:B------:R-:W3:Y:S04]  /*20910*/  LDL.LU R245, [R1+0x238] ;  /* 0x0002380001f57983 */ /* 0x000ee80000300800 */
[----:B------:R0:W3:Y:S04]  /*20920*/  @!P0 LDG.E.U16 R240, desc[UR60][R190.64] ;  /* 0x0000003cbef08981 */ /* 0x0000e8000c1e1500 */
[----:B------:R-:W3:Y:S01]  /*20930*/  LDL.LU R247, [R1+0x230] ;  /* 0x0002300001f77983 */ /* 0x000ee20000300800 */
[----:B0-----:R-:W-:-:S03]  /*20940*/  @!P1 IMAD.MOV.U32 R191, RZ, RZ, R164 ;  /* 0x000000ffffbf9224 */ /* 0x001fc600078e00a4 */
        /* <DEDUP_REMOVED lines=9> */
[----:B------:R-:W3:Y:S04]  /*209e0*/  LDL.LU R17, [R1+0x224] ;  /* 0x0002240001117983 */ /* 0x000ee80000300800 */
[----:B------:R0:W3:Y:S01]  /*209f0*/  @!P0 LDG.E.U16 R244, desc[UR60][R190.64] ;  /* 0x0000003cbef48981 */ /* 0x0000e2000c1e1500 */
[----:B------:R-:W-:-:S02]  /*20a00*/  PRMT R248, RZ, 0x7610, R248 ;  /* 0x00007610fff87816 */ /* 0x000fc400000000f8 */
[----:B------:R-:W-:Y:S01]  /*20a10*/  PRMT R250, RZ, 0x7610, R250 ;  /* 0x00007610fffa7816 */ /* 0x000fe200000000fa */
[----:B------:R-:W3:Y:S01]  /*20a20*/  LDL.LU R175, [R1+0x21c] ;  /* 0x00021c0001af7983 */ /* 0x000ee20000300800 */
[----:B------:R-:W-:-:S03]  /*20a30*/  PRMT R7, RZ, 0x7610, R7 ;  /* 0x00007610ff077816 */ /* 0x000fc60000000007 */
[----:B------:R-:W3:Y:S01]  /*20a40*/  LDL.LU R233, [R1+0x214] ;  /* 0x0002140001e97983 */ /* 0x000ee20000300800 */
[----:B0-----:R-:W-:Y:S02]  /*20a50*/  @!P1 IMAD.MOV.U32 R190, RZ, RZ, R166 ;  /* 0x000000ffffbe9224 */ /* 0x001fe400078e00a6 */
[----:B------:R-:W-:Y:S01]  /*20a60*/  @!P1 IMAD.MOV.U32 R191, RZ, RZ, R167 ;  /* 0x000000ffffbf9224 */ /* 0x000fe200078e00a7 */
[----:B------:R-:W3:Y:S04]  /*20a70*/  LDL.LU R235, [R1+0x20c] ;  /* 0x00020c0001eb7983 */ /* 0x000ee80000300800 */
[----:B------:R0:W3:Y:S02]  /*20a80*/  @!P1 LDG.E.U16 R246, desc[UR60][R190.64] ;  /* 0x0000003cbef69981 */ /* 0x0000e4000c1e1500 */
[----:B0-----:R-:W-:-:S02]  /*20a90*/  @!P0 IMAD.MOV.U32 R190, RZ, RZ, R9 ;  /* 0x000000ffffbe8224 */ /* 0x001fc400078e0009 */
[----:B------:R-:W3:Y:S01]  /*20aa0*/  LDL.LU R9, [R1+0x204] ;  /* 0x0002040001097983 */ /* 0x000ee20000300800 */
[----:B------:R-:W-:-:S05]  /*20ab0*/  @!P0 IMAD.MOV.U32 R191, RZ, RZ, R165 ;  /* 0x000000ffffbf8224 */ /* 0x000fca00078e00a5 */
[----:B------:R0:W3:Y:S02]  /*20ac0*/  @!P0 LDG.E.U16 R248, desc[UR60][R190.64] ;  /* 0x0000003cbef88981 */ /* 0x0000e4000c1e1500 */
[----:B0-----:R-:W-:Y:S02]  /*20ad0*/  @!P1 IMAD.MOV.U32 R191, RZ, RZ, R164 ;  /* 0x000000ffffbf9224 */ /* 0x001fe400078e00a4 */
[----:B--2---:R-:W-:-:S05]  /*20ae0*/  @!P1 IMAD.MOV.U32 R190, RZ, RZ, R18 ;  /* 0x000000ffffbe9224 */ /* 0x004fca00078e0012 */
[----:B------:R0:W2:Y:S02]  /*20af0*/  @!P1 LDG.E.U16 R250, desc[UR60][R190.64] ;  /* 0x0000003cbefa9981 */ /* 0x0000a4000c1e1500 */
[----:B0-----:R-:W-:Y:S02]  /*20b00*/  @!P0 IMAD.MOV.U32 R191, RZ, RZ, R8 ;  /* 0x000000ffffbf8224 */ /* 0x001fe400078e0008 */
[----:B----4-:R-:W-:-:S05]  /*20b10*/  @!P0 IMAD.MOV.U32 R190, RZ, RZ, R5 ;  /* 0x000000ffffbe8224 */ /* 0x010fca00078e0005 */
[----:B------:R-:W4:Y:S04]  /*20b20*/  @!P0 LDG.E.U16 R7, desc[UR60][R190.64] ;  /* 0x0000003cbe078981 */ /* 0x000f28000c1e1500 */
[----:B------:R0:W-:Y:S04]  /*20b30*/  STL [R1+0x12c0], R8 ;  /* 0x0012c00801007387 */ /* 0x0001e80000100800 */
[----:B------:R1:W-:Y:S04]  /*20b40*/  STS.U16 [R15+0x3300], R245 ;  /* 0x003300f50f007388 */ /* 0x0003e80000000400 */
[----:B------:R1:W-:Y:S04]  /*20b50*/  STS.U16 [R15+0x3700], R247 ;  /* 0x003700f70f007388 */ /* 0x0003e80000000400 */
[----:B---3--:R3:W-:Y:S04]  /*20b60*/  STS.U16 [R15+0x3b00], R17 ;  /* 0x003b00110f007388 */ /* 0x0087e80000000400 */
[----:B------:R3:W-:Y:S04]  /*20b70*/  STS.U16 [R15+0x2300], R171 ;  /* 0x002300ab0f007388 */ /* 0x0007e80000000400 */
        /* <DEDUP_REMOVED lines=8> */
[----:B----4-:R-:W-:Y:S04]  /*20c00*/  STL [R1+0x133c], R7 ;  /* 0x00133c0701007387 */ /* 0x010fe80000100800 */
[----:B------:R-:W4:Y:S04]  /*20c10*/  LDL.LU R191, [R1+0x1fc] ;  /* 0x0001fc0001bf7983 */ /* 0x000f280000300800 */
[----:B0-----:R-:W2:Y:S04]  /*20c20*/  LDL.LU R8, [R1+0x1f4] ;  /* 0x0001f40001087983 */ /* 0x001ea80000300800 */
[----:B------:R-:W2:Y:S04]  /*20c30*/  LDL.LU R231, [R1+0x1ec] ;  /* 0x0001ec0001e77983 */ /* 0x000ea80000300800 */
[----:B------:R-:W2:Y:S04]  /*20c40*/  LDL.LU R241, [R1+0x1e4] ;  /* 0x0001e40001f17983 */ /* 0x000ea80000300800 */
[----:B------:R-:W2:Y:S04]  /*20c50*/  LDL.LU R243, [R1+0x1dc] ;  /* 0x0001dc0001f37983 */ /* 0x000ea80000300800 */
[----:B------:R-:W2:Y:S04]  /*20c60*/  LDL.LU R252, [R1+0x1d4] ;  /* 0x0001d40001fc7983 */ /* 0x000ea80000300800 */
[----:B------:R-:W2:Y:S04]  /*20c70*/  LDL.LU R18, [R1+0x19c] ;  /* 0x00019c0001127983 */ /* 0x000ea80000300800 */
[----:B------:R-:W2:Y:S04]  /*20c80*/  LDL.LU R5, [R1+0x184] ;  /* 0x0001840001057983 */ /* 0x000ea80000300800 */
[----:B------:R-:W2:Y:S04]  /*20c90*/  LDL.LU R164, [R1+0x174] ;  /* 0x0001740001a47983 */ /* 0x000ea80000300800 */
[----:B-1----:R-:W2:Y:S04]  /*20ca0*/  LDL.LU R245, [R1+0x15c] ;  /* 0x00015c0001f57983 */ /* 0x002ea80000300800 */
[----:B------:R-:W2:Y:S04]  /*20cb0*/  LDL.LU R247, [R1+0x148] ;  /* 0x0001480001f77983 */ /* 0x000ea80000300800 */
[----:B---3--:R-:W3:Y:S04]  /*20cc0*/  LDL.LU R17, [R1+0x134] ;  /* 0x0001340001117983 */ /* 0x008ee80000300800 */
[----:B------:R-:W3:Y:S04]  /*20cd0*/  LDL.LU R165, [R1+0x278] ;  /* 0x0002780001a57983 */ /* 0x000ee80000300800 */
        /* <DEDUP_REMOVED lines=14> */
[----:B----4-:R-:W-:Y:S04]  /*20dc0*/  STS.U16 [R15+0x4f00], R191 ;  /* 0x004f00bf0f007388 */ /* 0x010fe80000000400 */
[----:B--2---:R-:W-:Y:S04]  /*20dd0*/  STS.U16 [R15+0x5700], R231 ;  /* 0x005700e70f007388 */ /* 0x004fe80000000400 */
[----:B------:R-:W-:Y:S04]  /*20de0*/  STS.U16 [R15+0x5b00], R241 ;  /* 0x005b00f10f007388 */ /* 0x000fe80000000400 */
[----:B------:R-:W-:Y:S04]  /*20df0*/  STS.U16 [R15+0x5f00], R243 ;  /* 0x005f00f30f007388 */ /* 0x000fe80000000400 */
[----:B------:R-:W-:Y:S04]  /*20e00*/  STS.U16 [R15+0x6300], R252 ;  /* 0x006300fc0f007388 */ /* 0x000fe80000000400 */
[----:B------:R-:W-:Y:S04]  /*20e10*/  STS.U16 [R15+0x6b00], R18 ;  /* 0x006b00120f007388 */ /* 0x000fe80000000400 */
[----:B------:R0:W-:Y:S04]  /*20e20*/  STS.U16 [R15+0x7700], R245 ;  /* 0x007700f50f007388 */ /* 0x0001e80000000400 */
[----:B------:R1:W-:Y:S04]  /*20e30*/  STS.U16 [R15+0x7b00], R247 ;  /* 0x007b00f70f007388 */ /* 0x0003e80000000400 */
[----:B---3--:R2:W-:Y:S04]  /*20e40*/  STS.U16 [R15+0x7f00], R17 ;  /* 0x007f00110f007388 */ /* 0x0085e80000000400 */
[----:B0-----:R-:W3:Y:S04]  /*20e50*/  LDL.LU R245, [R1+0x220] ;  /* 0x0002200001f57983 */ /* 0x001ee80000300800 */
[----:B-1----:R-:W4:Y:S04]  /*20e60*/  LDL.LU R247, [R1+0x218] ;  /* 0x0002180001f77983 */ /* 0x002f280000300800 */
[----:B--2---:R-:W2:Y:S04]  /*20e70*/  LDL.LU R17, [R1+0x210] ;  /* 0x0002100001117983 */ /* 0x004ea80000300800 */
[----:B------:R-:W-:Y:S04]  /*20e80*/  STL [R1+0x12c4], R15 ;  /* 0x0012c40f01007387 */ /* 0x000fe80000100800 */
[----:B------:R-:W2:Y:S04]  /*20e90*/  LDL.LU R231, [R1+0x208] ;  /* 0x0002080001e77983 */ /* 0x000ea80000300800 */
[----:B------:R-:W2:Y:S04]  /*20ea0*/  LDL.LU R241, [R1+0x200] ;  /* 0x0002000001f17983 */ /* 0x000ea80000300800 */
[----:B------:R-:W2:Y:S04]  /*20eb0*/  LDL.LU R243, [R1+0x1f8] ;  /* 0x0001f80001f37983 */ /* 0x000ea80000300800 */
[----:B------:R-:W2:Y:S04]  /*20ec0*/  LDL.LU R252, [R1+0x1f0] ;  /* 0x0001f00001fc7983 */ /* 0x000ea80000300800 */
[----:B------:R0:W-:Y:S04]  /*20ed0*/  STS.U16 [R15+0x6f00], R5 ;  /* 0x006f00050f007388 */ /* 0x0001e80000000400 */
[----:B------:R-:W2:Y:S04]  /*20ee0*/  LDL.LU R18, [R1+0x1e8] ;  /* 0x0001e80001127983 */ /* 0x000ea80000300800 */
[----:B------:R-:W-:Y:S04]  /*20ef0*/  STS.U16 [R15+0x5300], R8 ;  /* 0x005300080f007388 */ /* 0x000fe80000000400 */
[----:B------:R1:W-:Y:S04]  /*20f00*/  STS.U16 [R15+0x7300], R164 ;  /* 0x007300a40f007388 */ /* 0x0003e80000000400 */
[----:B0-----:R-:W2:Y:S04]  /*20f10*/  LDL.LU R5, [R1+0x1e0] ;  /* 0x0001e00001057983 */ /* 0x001ea80000300800 */
[----:B-1----:R-:W2:Y:S04]  /*20f20*/  LDL.LU R164, [R1+0x1d8] ;  /* 0x0001d80001a47983 */ /* 0x002ea80000300800 */
[----:B------:R0:W-:Y:S04]  /*20f30*/  STS.U16 [R16+0x380], R165 ;  /* 0x000380a510007388 */ /* 0x0001e80000000400 */
[----:B------:R1:W-:Y:S04]  /*20f40*/  STS.U16 [R16+0x780], R166 ;  /* 0x000780a610007388 */ /* 0x0003e80000000400 */
[----:B------:R1:W-:Y:S04]  /*20f50*/  STS.U16 [R16+0xb80], R167 ;  /* 0x000b80a710007388 */ /* 0x0003e80000000400 */
[----:B0-----:R-:W2:Y:S04]  /*20f60*/  LDL.LU R165, [R1+0x1d0] ;  /* 0x0001d00001a57983 */ /* 0x001ea80000300800 */
[----:B-1----:R-:W2:Y:S04]  /*20f70*/  LDL.LU R166, [R1+0x1ac] ;  /* 0x0001ac0001a67983 */ /* 0x002ea80000300800 */
[----:B------:R0:W-:Y:S04]  /*20f80*/  STS.U16 [R16+0xf80], R168 ;  /* 0x000f80a810007388 */ /* 0x0001e80000000400 */
[----:B------:R-:W2:Y:S04]  /*20f90*/  LDL.LU R167, [R1+0x190] ;  /* 0x0001900001a77983 */ /* 0x000ea80000300800 */
[----:B------:R1:W-:Y:S04]  /*20fa0*/  STS.U16 [R16+0x1380], R169 ;  /* 0x001380a910007388 */ /* 0x0003e80000000400 */
[----:B0-----:R-:W2:Y:S04]  /*20fb0*/  LDL.LU R168, [R1+0x180] ;  /* 0x0001800001a87983 */ /* 0x001ea80000300800 */
[----:B------:R0:W-:Y:S04]  /*20fc0*/  STS.U16 [R16+0x1780], R170 ;  /* 0x001780aa10007388 */ /* 0x0001e80000000400 */
[----:B-1----:R-:W2:Y:S04]  /*20fd0*/  LDL.LU R169, [R1+0x164] ;  /* 0x0001640001a97983 */ /* 0x002ea80000300800 */
        /* <DEDUP_REMOVED lines=17> */
[----:B---3--:R0:W-:Y:S04]  /*210f0*/  STS.U16 [R16+0x3b80], R245 ;  /* 0x003b80f510007388 */ /* 0x0081e80000000400 */
[----:B----4-:R1:W-:Y:S04]  /*21100*/  STS.U16 [R16+0x3f80], R247 ;  /* 0x003f80f710007388 */ /* 0x0103e80000000400 */
[----:B--2---:R2:W-:Y:S04]  /*21110*/  STS.U16 [R16+0x4380], R17 ;  /* 0x0043801110007388 */ /* 0x0045e80000000400 */
[----:B0-----:R-:W3:Y:S04]  /*21120*/  LDL.LU R245, [R1+0x7c] ;  /* 0x00007c0001f57983 */ /* 0x001ee80000300800 */
[----:B-1----:R-:W4:Y:S04]  /*21130*/  LDL.LU R247, [R1+0x70] ;  /* 0x0000700001f77983 */ /* 0x002f280000300800 */
[----:B--2---:R-:W2:Y:S04]  /*21140*/  LDL.LU R17, [R1+0x6c] ;  /* 0x00006c0001117983 */ /* 0x004ea80000300800 */
[----:B------:R-:W2:Y:S04]  /*21150*/  LDL.LU R15, [R1+0x5c] ;  /* 0x00005c00010f7983 */ /* 0x000ea80000300800 */
[----:B------:R-:W2:Y:S04]  /*21160*/  LDL.LU R190, [R1+0x50] ;  /* 0x0000500001be7983 */ /* 0x000ea80000300800 */
[----:B------:R-:W2:Y:S04]  /*21170*/  LDL.LU R191, [R1+0x4c] ;  /* 0x00004c0001bf7983 */ /* 0x000ea80000300800 */
[----:B------:R-:W2:Y:S04]  /*21180*/  LDL.LU R8, [R1+0x8] ;  /* 0x0000080001087983 */ /* 0x000ea80000300800 */
[----:B------:R0:W-:Y:S04]  /*21190*/  STS.U16 [R16+0x4780], R231 ;  /* 0x004780e710007388 */ /* 0x0001e80000000400 */
[----:B------:R1:W-:Y:S04]  /*211a0*/  STS.U16 [R16+0x4b80], R241 ;  /* 0x004b80f110007388 */ /* 0x0003e80000000400 */
[----:B------:R1:W-:Y:S04]  /*211b0*/  STS.U16 [R16+0x4f80], R243 ;  /* 0x004f80f310007388 */ /* 0x0003e80000000400 */
[----:B0-----:R-:W2:Y:S04]  /*211c0*/  LDL.LU R231, [R1+0x13d4] ;  /* 0x0013d40001e77983 */ /* 0x001ea80000300800 */
[----:B-1----:R-:W2:Y:S04]  /*211d0*/  LDL.LU R241, [R1+0x13d0] ;  /* 0x0013d00001f17983 */ /* 0x002ea80000300800 */
        /* <DEDUP_REMOVED lines=21> */
[----:B0-----:R-:W2:Y:S04]  /*21330*/  LDL.LU R170, [R1+0x13a4] ;  /* 0x0013a40001aa7983 */ /* 0x001ea80000300800 */
[----:B-1----:R-:W3:Y:S04]  /*21340*/  LDL.LU R9, [R1+0x13a0] ;  /* 0x0013a00001097983 */ /* 0x002ee80000300800 */
[----:B---3--:R0:W-:Y:S04]  /*21350*/  STS.U16 [R16+0x7f80], R9 ;  /* 0x007f800910007388 */ /* 0x0081e80000000400 */
[----:B0-----:R-:W3:Y:S04]  /*21360*/  LDL.LU R9, [R1+0x139c] ;  /* 0x00139c0001097983 */ /* 0x001ee80000300800 */
[----:B------:R0:W-:Y:S04]  /*21370*/  STL [R1+0x12c8], R16 ;  /* 0x0012c81001007387 */ /* 0x0001e80000100800 */
[----:B0-----:R-:W2:Y:S04]  /*21380*/  LDL.LU R16, [R1+0x60] ;  /* 0x0000600001107983 */ /* 0x001ea80000300800 */
[----:B---3--:R0:W-:Y:S04]  /*21390*/  STS.U16 [R9+0x10000], R171 ;  /* 0x010000ab09007388 */ /* 0x0081e80000000400 */
        /* <DEDUP_REMOVED lines=8> */
[----:B0-----:R-:W3:Y:S04]  /*21420*/  LDL.LU R174, [R1+0x138c] ;  /* 0x00138c0001ae7983 */ /* 0x001ee80000300800 */
[----:B-1----:R-:W3:Y:S04]  /*21430*/  LDL.LU R175, [R1+0x1388] ;  /* 0x0013880001af7983 */ /* 0x002ee80000300800 */
[----:B----4-:R-:W4:Y:S04]  /*21440*/  LDL.LU R233, [R1+0x1384] ;  /* 0x0013840001e97983 */ /* 0x010f280000300800 */
[----:B------:R0:W-:Y:S04]  /*21450*/  STS.U16 [R9+0x10c00], R235 ;  /* 0x010c00eb09007388 */ /* 0x0001e80000000400 */
[----:B------:R1:W-:Y:S04]  /*21460*/  STS.U16 [R9+0x18c00], R245 ;  /* 0x018c00f509007388 */ /* 0x0003e80000000400 */
[----:B------:R1:W-:Y:S04]  /*21470*/  STS.U16 [R9+0x11000], R247 ;  /* 0x011000f709007388 */ /* 0x0003e80000000400 */
[----:B0-----:R-:W4:Y:S04]  /*21480*/  LDL.LU R235, [R1+0x1380] ;  /* 0x0013800001eb7983 */ /* 0x001f280000300800 */
[----:B-1----:R-:W4:Y:S04]  /*21490*/  LDL.LU R245, [R1+0x137c] ;  /* 0x00137c0001f57983 */ /* 0x002f280000300800 */
[----:B------:R-:W4:Y:S04]  /*214a0*/  LDL.LU R247, [R1+0x1378] ;  /* 0x0013780001f77983 */ /* 0x000f280000300800 */
[----:B--2---:R0:W-:Y:S04]  /*214b0*/  STS.U16 [R9+0x19000], R17 ;  /* 0x0190001109007388 */ /* 0x0041e80000000400 */
[----:B0-----:R-:W2:Y:S04]  /*214c0*/  LDL.LU R17, [R1+0x1374] ;  /* 0x0013740001117983 */ /* 0x001ea80000300800 */
[----:B------:R0:W-:Y:S04]  /*214d0*/  STS.U16 [R9+0x11400], R16 ;  /* 0x0114001009007388 */ /* 0x0001e80000000400 */
[----:B------:R1:W-:Y:S04]  /*214e0*/  STS.U16 [R9+0x19400], R15 ;  /* 0x0194000f09007388 */ /* 0x0003e80000000400 */
[----:B------:R1:W-:Y:S04]  /*214f0*/  STS.U16 [R9+0x11800], R190 ;  /* 0x011800be09007388 */ /* 0x0003e80000000400 */
[----:B0-----:R-:W4:Y:S04]  /*21500*/  LDL.LU R16, [R1+0x68] ;  /* 0x0000680001107983 */ /* 0x001f280000300800 */
[----:B-1----:R-:W4:Y:S04]  /*21510*/  LDL.LU R15, [R1+0x64] ;  /* 0x00006400010f7983 */ /* 0x002f280000300800 */
[----:B------:R0:W-:Y:S04]  /*21520*/  STS.U16 [R9+0x19800], R191 ;  /* 0x019800bf09007388 */ /* 0x0001e80000000400 */
[----:B------:R-:W4:Y:S04]  /*21530*/  LDL.LU R190, [R1+0x58] ;  /* 0x0000580001be7983 */ /* 0x000f280000300800 */
[----:B------:R1:W-:Y:S04]  /*21540*/  STS.U16 [R9+0x11c00], R8 ;  /* 0x011c000809007388 */ /* 0x0003e80000000400 */
[----:B0-----:R-:W4:Y:S04]  /*21550*/  LDL.LU R191, [R1+0x54] ;  /* 0x0000540001bf7983 */ /* 0x001f280000300800 */
[----:B-1----:R-:W4:Y:S04]  /*21560*/  LDL.LU R8, [R1+0x48] ;  /* 0x0000480001087983 */ /* 0x002f280000300800 */
[----:B--2---:R0:W-:Y:S04]  /*21570*/  STS.U16 [R9+0x19c00], R17 ;  /* 0x019c001109007388 */ /* 0x0041e80000000400 */
        /* <DEDUP_REMOVED lines=15> */
[----:B------:R-:W-:Y:S04]  /*21670*/  STS.U16 [R9+0x12000], R247 ;  /* 0x012000f709007388 */ /* 0x000fe80000000400 */
[----:B0-----:R-:W4:Y:S04]  /*21680*/  LDL.LU R169, [R1+0xa4] ;  /* 0x0000a40001a97983 */ /* 0x001f280000300800 */
[----:B------:R-:W-:Y:S04]  /*21690*/  STS.U16 [R9+0x1a000], R245 ;  /* 0x01a000f509007388 */ /* 0x000fe80000000400 */
[----:B------:R-:W-:Y:S04]  /*216a0*/  STS.U16 [R9+0x12400], R235 ;  /* 0x012400eb09007388 */ /* 0x000fe80000000400 */
[----:B------:R-:W-:Y:S04]  /*216b0*/  STS.U16 [R9+0x1a400], R233 ;  /* 0x01a400e909007388 */ /* 0x000fe80000000400 */
[----:B------:R-:W-:Y:S04]  /*216c0*/  STS.U16 [R9+0x1b400], R168 ;  /* 0x01b400a809007388 */ /* 0x000fe80000000400 */
[----:B-1----:R-:W4:Y:S04]  /*216d0*/  LDL.LU R167, [R1+0xa8] ;  /* 0x0000a80001a77983 */ /* 0x002f280000300800 */
[----:B------:R-:W-:Y:S04]  /*216e0*/  STS.U16 [R9+0x1b800], R166 ;  /* 0x01b800a609007388 */ /* 0x000fe80000000400 */
[----:B------:R-:W-:Y:S04]  /*216f0*/  STS.U16 [R9+0x13c00], R165 ;  /* 0x013c00a509007388 */ /* 0x000fe80000000400 */
[----:B------:R-:W-:Y:S04]  /*21700*/  STS.U16 [R9+0x1bc00], R164 ;  /* 0x01bc00a409007388 */ /* 0x000fe80000000400 */
[----:B------:R-:W-:Y:S04]  /*21710*/  STL [R1+0x12cc], R9 ;  /* 0x0012cc0901007387 */ /* 0x000fe80000100800 */
[----:B--2---:R0:W-:Y:S04]  /*21720*/  STS.U16 [R17+0x19880], R5 ;  /* 0x0198800511007388 */ /* 0x0041e80000000400 */
[----:B------:R1:W-:Y:S04]  /*21730*/  STS.U16 [R17+0x11c80], R18 ;  /* 0x011c801211007388 */ /* 0x0003e80000000400 */
[----:B0-----:R-:W2:Y:S04]  /*21740*/  LDL.LU R5, [R1+0x136c] ;  /* 0x00136c0001057983 */ /* 0x001ea80000300800 */
[----:B-1----:R-:W2:Y:S04]  /*21750*/  LDL.LU R18, [R1+0x1368] ;  /* 0x0013680001127983 */ /* 0x002ea80000300800 */
[----:B------:R-:W-:Y:S04]  /*21760*/  STS.U16 [R17+0x18c80], R175 ;  /* 0x018c80af11007388 */ /* 0x000fe80000000400 */
[----:B------:R-:W-:Y:S04]  /*21770*/  STS.U16 [R17+0x10c80], R174 ;  /* 0x010c80ae11007388 */ /* 0x000fe80000000400 */
[----:B---3--:R-:W-:Y:S04]  /*21780*/  STS.U16 [R17+0x18880], R173 ;  /* 0x018880ad11007388 */ /* 0x008fe80000000400 */
[----:B------:R-:W-:Y:S04]  /*21790*/  STS.U16 [R17+0x11080], R16 ;  /* 0x0110801011007388 */ /* 0x000fe80000000400 */
[----:B------:R-:W-:Y:S04]  /*217a0*/  STS.U16 [R17+0x19080], R15 ;  /* 0x0190800f11007388 */ /* 0x000fe80000000400 */
[----:B------:R-:W-:Y:S04]  /*217b0*/  STS.U16 [R17+0x11480], R190 ;  /* 0x011480be11007388 */ /* 0x000fe80000000400 */
[----:B------:R-:W-:Y:S04]  /*217c0*/  STS.U16 [R17+0x10880], R172 ;  /* 0x010880ac11007388 */ /* 0x000fe80000000400 */
[----:B------:R-:W-:Y:S04]  /*217d0*/  STS.U16 [R17+0x18480], R171 ;  /* 0x018480ab11007388 */ /* 0x000fe80000000400 */
[----:B----4-:R-:W-:Y:S04]  /*217e0*/  STS.U16 [R17+0x10480], R170 ;  /* 0x010480aa11007388 */ /* 0x010fe80000000400 */
        /* <DEDUP_REMOVED lines=24> */
[----:B------:R2:W-:Y:S04]  /*21970*/  STS.U16 [R18+0x10500], R2 ;  /* 0x0105000212007388 */ /* 0x0005e80000000400 */
[----:B0-----:R-:W3:Y:S04]  /*21980*/  LDL.LU R6, [R1+0x1364] ;  /* 0x0013640001067983 */ /* 0x001ee80000300800 */
[----:B-1----:R-:W4:Y:S04]  /*21990*/  LDL.LU R3, [R1+0x1360] ;  /* 0x0013600001037983 */ /* 0x002f280000300800 */
[----:B--2---:R-:W2:Y:S04]  /*219a0*/  LDL.LU R2, [R1+0x135c] ;  /* 0x00135c0001027983 */ /* 0x004ea80000300800 */
[----:B------:R0:W-:Y:S04]  /*219b0*/  STS.U16 [R18+0x18500], R23 ;  /* 0x0185001712007388 */ /* 0x0001e80000000400 */
[----:B------:R1:W-:Y:S04]  /*219c0*/  STS.U16 [R18+0x10900], R22 ;  /* 0x0109001612007388 */ /* 0x0003e80000000400 */
[----:B------:R1:W-:Y:S04]  /*219d0*/  STS.U16 [R18+0x18900], R19 ;  /* 0x0189001312007388 */ /* 0x0003e80000000400 */
[----:B0-----:R-:W4:Y:S04]  /*219e0*/  LDL.LU R23, [R1+0x1358] ;  /* 0x0013580001177983 */ /* 0x001f280000300800 */
[----:B-1----:R-:W2:Y:S04]  /*219f0*/  LDL.LU R22, [R1+0x1354] ;  /* 0x0013540001167983 */ /* 0x002ea80000300800 */
[----:B------:R-:W3:Y:S04]  /*21a00*/  LDL.LU R19, [R1+0x1350] ;  /* 0x0013500001137983 */ /* 0x000ee80000300800 */
[----:B------:R0:W-:Y:S04]  /*21a10*/  STS.U16 [R18+0x10d00], R20 ;  /* 0x010d001412007388 */ /* 0x0001e80000000400 */
[----:B------:R1:W-:Y:S04]  /*21a20*/  STS.U16 [R18+0x18d00], R21 ;  /* 0x018d001512007388 */ /* 0x0003e80000000400 */
[----:B0-----:R-:W4:Y:S04]  /*21a30*/  LDL.LU R20, [R1+0x134c] ;  /* 0x00134c0001147983 */ /* 0x001f280000300800 */
[----:B-1----:R-:W2:Y:S04]  /*21a40*/  LDL.LU R21, [R1+0x1348] ;  /* 0x0013480001157983 */ /* 0x002ea80000300800 */
        /* <DEDUP_REMOVED lines=8> */
[----:B------:R-:W-:-:S03]  /*21ad0*/  PRMT R168, RZ, 0x7610, R168 ;  /* 0x00007610ffa87816 */ /* 0x000fc600000000a8 */
[----:B------:R0:W-:Y:S01]  /*21ae0*/  STS.U16 [R18+0x11100], R14 ;  /* 0x0111000e12007388 */ /* 0x0001e20000000400 */
[----:B------:R-:W-:-:S03]  /*21af0*/  PRMT R165, RZ, 0x7610, R165 ;  /* 0x00007610ffa57816 */ /* 0x000fc600000000a5 */
[----:B------:R1:W-:Y:S04]  /*21b00*/  STS.U16 [R18+0x19100], R13 ;  /* 0x0191000d12007388 */ /* 0x0003e80000000400 */
[----:B------:R1:W-:Y:S04]  /*21b10*/  STS.U16 [R18+0x11500], R12 ;  /* 0x0115000c12007388 */ /* 0x0003e80000000400 */
[----:B------:R1:W-:Y:S04]  /*21b20*/  STS.U16 [R18+0x19500], R11 ;  /* 0x0195000b12007388 */ /* 0x0003e80000000400 */
[----:B------:R1:W-:Y:S04]  /*21b30*/  STS.U16 [R18+0x11900], R10 ;  /* 0x0119000a12007388 */ /* 0x0003e80000000400 */
[----:B------:R1:W-:Y:S04]  /*21b40*/  STS.U16 [R18+0x19900], R0 ;  /* 0x0199000012007388 */ /* 0x0003e80000000400 */
        /* <DEDUP_REMOVED lines=17> */
[----:B------:R-:W-:Y:S01]  /*21c60*/  STS.U16 [R18+0x1bd00], R187 ;  /* 0x01bd00bb12007388 */ /* 0x000fe20000000400 */
[----:B------:R-:W-:-:S02]  /*21c70*/  PRMT R160, RZ, 0x7610, R160 ;  /* 0x00007610ffa07816 */ /* 0x000fc400000000a0 */
[----:B------:R-:W-:Y:S01]  /*21c80*/  PRMT R7, RZ, 0x7610, R7 ;  /* 0x00007610ff077816 */ /* 0x000fe20000000007 */
[----:B------:R-:W2:Y:S04]  /*21c90*/  LDL R155, [R1+0xa04] ;  /* 0x000a0400019b7983 */ /* 0x000ea80000100800 */
[----:B------:R-:W2:Y:S04]  /*21ca0*/  LDL R154, [R1+0xa08] ;  /* 0x000a0800019a7983 */ /* 0x000ea80000100800 */
[----:B------:R-:W2:Y:S04]  /*21cb0*/  LDL.LU R17, [R1+0x2a0] ;  /* 0x0002a00001117983 */ /* 0x000ea80000300800 */
[----:B------:R-:W2:Y:S04]  /*21cc0*/  LDL.LU R9, [R1+0x298] ;  /* 0x0002980001097983 */ /* 0x000ea80000300800 */
[----:B------:R-:W2:Y:S04]  /*21cd0*/  LDL.LU R16, [R1+0x290] ;  /* 0x0002900001107983 */ /* 0x000ea80000300800 */
[----:B------:R-:W2:Y:S04]  /*21ce0*/  LDL.LU R15, [R1+0x2b4] ;  /* 0x0002b400010f7983 */ /* 0x000ea80000300800 */
[----:B------:R-:W2:Y:S04]  /*21cf0*/  LDL.LU R8, [R1+0x2ac] ;  /* 0x0002ac0001087983 */ /* 0x000ea80000300800 */
[----:B0-----:R-:W2:Y:S04]  /*21d00*/  LDL.LU R14, [R1+0x280] ;  /* 0x00028000010e7983 */ /* 0x001ea80000300800 */
[----:B-1----:R-:W2:Y:S04]  /*21d10*/  LDL.LU R13, [R1+0x2a4] ;  /* 0x0002a400010d7983 */ /* 0x002ea80000300800 */
[----:B------:R-:W2:Y:S04]  /*21d20*/  LDL.LU R12, [R1+0x29c] ;  /* 0x00029c00010c7983 */ /* 0x000ea80000300800 */
[----:B------:R-:W2:Y:S04]  /*21d30*/  LDL.LU R11, [R1+0x294] ;  /* 0x00029400010b7983 */ /* 0x000ea80000300800 */
[----:B------:R-:W2:Y:S04]  /*21d40*/  LDL.LU R10, [R1+0x28c] ;  /* 0x00028c00010a7983 */ /* 0x000ea80000300800 */
[----:B------:R-:W2:Y:S04]  /*21d50*/  LDL.LU R0, [R1+0x27c] ;  /* 0x00027c0001007983 */ /* 0x000ea80000300800 */
[----:B------:R0:W-:Y:S04]  /*21d60*/  STL [R1+0x12d4], R18 ;  /* 0x0012d41201007387 */ /* 0x0001e80000100800 */
[----:B0-----:R-:W2:Y:S04]  /*21d70*/  LDL.LU R18, [R1+0x2a8] ;  /* 0x0002a80001127983 */ /* 0x001ea80000300800 */
[----:B---3--:R-:W-:Y:S04]  /*21d80*/  STS.U16 [R19+0x10180], R225 ;  /* 0x010180e113007388 */ /* 0x008fe80000000400 */
        /* <DEDUP_REMOVED lines=47> */
[----:B--2---:R0:W2:Y:S02]  /*22080*/  @!P0 LDG.E.U16 R168, desc[UR60][R152.64] ;  /* 0x0000003c98a88981 */ /* 0x0040a4000c1e1500 */
[----:B0-----:R-:W-:-:S02]  /*22090*/  @!P1 IMAD.MOV.U32 R152, RZ, RZ, R158 ;  /* 0x000000ffff989224 */ /* 0x001fc400078e009e */
[----:B------:R-:W-:-:S05]  /*220a0*/  @!P1 IMAD.MOV.U32 R153, RZ, RZ, R159 ;  /* 0x000000ffff999224 */ /* 0x000fca00078e009f */
[----:B------:R0:W3:Y:S02]  /*220b0*/  @!P1 LDG.E.U16 R165, desc[UR60][R152.64] ;  /* 0x0000003c98a59981 */ /* 0x0000e4000c1e1500 */
[----:B0-----:R-:W-:Y:S02]  /*220c0*/  @!P0 IMAD.MOV.U32 R152, RZ, RZ, R161 ;  /* 0x000000ffff988224 */ /* 0x001fe400078e00a1 */
[----:B------:R-:W-:-:S05]  /*220d0*/  @!P0 IMAD.MOV.U32 R153, RZ, RZ, R164 ;  /* 0x000000ffff998224 */ /* 0x000fca00078e00a4 */
[----:B------:R0:W4:Y:S02]  /*220e0*/  @!P0 LDG.E.U16 R160, desc[UR60][R152.64] ;  /* 0x0000003c98a08981 */ /* 0x000124000c1e1500 */
[----:B0-----:R-:W-:Y:S02]  /*220f0*/  @!P1 IMAD.MOV.U32 R152, RZ, RZ, R166 ;  /* 0x000000ffff989224 */ /* 0x001fe400078e00a6 */
[----:B------:R-:W-:-:S05]  /*22100*/  @!P1 IMAD.MOV.U32 R153, RZ, RZ, R167 ;  /* 0x000000ffff999224 */ /* 0x000fca00078e00a7 */
[----:B------:R0:W2:Y:S04]  /*22110*/  @!P1 LDG.E.U16 R7, desc[UR60][R152.64] ;  /* 0x0000003c98079981 */ /* 0x0000a8000c1e1500 */
[----:B------:R1:W-:Y:S04]  /*22120*/  STL [R1+0x12d8], R19 ;  /* 0x0012d81301007387 */ /* 0x0003e80000100800 */
[----:B-1----:R-:W2:Y:S04]  /*22130*/  LDL.LU R19, [R1+0x2b0] ;  /* 0x0002b00001137983 */ /* 0x002ea80000300800 */
[----:B------:R-:W2:Y:S04]  /*22140*/  LDL R157, [R1+0x9fc] ;  /* 0x0009fc00019d7983 */ /* 0x000ea80000100800 */
[----:B------:R-:W2:Y:S04]  /*22150*/  LDL R156, [R1+0xa00] ;  /* 0x000a0000019c7983 */ /* 0x000ea80000100800 */
[----:B------:R-:W2:Y:S04]  /*22160*/  LDL R163, [R1+0x9a4] ;  /* 0x0009a40001a37983 */ /* 0x000ea80000100800 */
[----:B------:R-:W2:Y:S04]  /*22170*/  LDL R162, [R1+0x9a8] ;  /* 0x0009a80001a27983 */ /* 0x000ea80000100800 */
[----:B------:R-:W2:Y:S04]  /*22180*/  LDL R159, [R1+0x99c] ;  /* 0x00099c00019f7983 */ /* 0x000ea80000100800 */
[----:B------:R-:W2:Y:S01]  /*22190*/  LDL R158, [R1+0x9a0] ;  /* 0x0009a000019e7983 */ /* 0x000ea20000100800 */
[----:B0-----:R-:W-:-:S02]  /*221a0*/  @!P0 IMAD.MOV.U32 R152, RZ, RZ, R154 ;  /* 0x000000ffff988224 */ /* 0x001fc400078e009a */
[----:B------:R-:W-:Y:S01]  /*221b0*/  @!P0 IMAD.MOV.U32 R153, RZ, RZ, R155 ;  /* 0x000000ffff998224 */ /* 0x000fe200078e009b */
[----:B------:R-:W-:Y:S02]  /*221c0*/  PRMT R5, RZ, 0x7610, R5 ;  /* 0x00007610ff057816 */ /* 0x000fe40000000005 */
[----:B------:R-:W-:-:S04]  /*221d0*/  PRMT R6, RZ, 0x7610, R6 ;  /* 0x00007610ff067816 */ /* 0x000fc80000000006 */
[----:B------:R0:W2:Y:S04]  /*221e0*/  @!P0 LDG.E.U16 R5, desc[UR60][R152.64] ;  /* 0x0000003c98058981 */ /* 0x0000a8000c1e1500 */
[----:B---3--:R1:W-:Y:S04]  /*221f0*/  STL [R1+0x28], R165 ;  /* 0x000028a501007387 */ /* 0x0083e80000100800 */
[----:B------:R-:W3:Y:S04]  /*22200*/  LDL R164, [R1+0x998] ;  /* 0x0009980001a47983 */ /* 0x000ee80000100800 */
[----:B------:R-:W3:Y:S04]  /*22210*/  LDL R161, [R1+0x98c] ;  /* 0x00098c0001a17983 */ /* 0x000ee80000100800 */
[----:B-1----:R-:W3:Y:S04]  /*22220*/  LDL R165, [R1+0x994] ;  /* 0x0009940001a57983 */ /* 0x002ee80000100800 */
[----:B----4-:R1:W-:Y:S04]  /*22230*/  STL [R1+0x24], R160 ;  /* 0x000024a001007387 */ /* 0x0103e80000100800 */
[----:B-1----:R-:W4:Y:S04]  /*22240*/  LDL R160, [R1+0x990] ;  /* 0x0009900001a07983 */ /* 0x002f280000100800 */
[----:B--2---:R1:W-:Y:S04]  /*22250*/  STL [R1+0x1344], R7 ;  /* 0x0013440701007387 */ /* 0x0043e80000100800 */
[----:B------:R-:W2:Y:S04]  /*22260*/  LDL R155, [R1+0x984] ;  /* 0x00098400019b7983 */ /* 0x000ea80000100800 */
[----:B------:R-:W2:Y:S01]  /*22270*/  LDL R154, [R1+0x988] ;  /* 0x00098800019a7983 */ /* 0x000ea20000100800 */
[----:B0-----:R-:W-:-:S03]  /*22280*/  @!P1 IMAD.MOV.U32 R153, RZ, RZ, R157 ;  /* 0x000000ffff999224 */ /* 0x001fc600078e009d */
[----:B------:R-:W2:Y:S01]  /*22290*/  LDL R157, [R1+0x97c] ;  /* 0x00097c00019d7983 */ /* 0x000ea20000100800 */
[----:B------:R-:W-:-:S03]  /*222a0*/  @!P1 IMAD.MOV.U32 R152, RZ, RZ, R156 ;  /* 0x000000ffff989224 */ /* 0x000fc600078e009c */
[----:B------:R-:W2:Y:S04]  /*222b0*/  LDL R156, [R1+0x980] ;  /* 0x00098000019c7983 */ /* 0x000ea80000100800 */
[----:B------:R0:W2:Y:S02]  /*222c0*/  @!P1 LDG.E.U16 R6, desc[UR60][R152.64] ;  /* 0x0000003c98069981 */ /* 0x0000a4000c1e1500 */
[----:B0-----:R-:W-:Y:S02]  /*222d0*/  @!P0 IMAD.MOV.U32 R153, RZ, RZ, R163 ;  /* 0x000000ffff998224 */ /* 0x001fe400078e00a3 */
[----:B------:R-:W2:Y:S01]  /*222e0*/  LDL R163, [R1+0x924] ;  /* 0x0009240001a37983 */ /* 0x000ea20000100800 */
[----:B------:R-:W-:-:S03]  /*222f0*/  @!P0 IMAD.MOV.U32 R152, RZ, RZ, R162 ;  /* 0x000000ffff988224 */ /* 0x000fc600078e00a2 */
[----:B------:R0:W-:Y:S04]  /*22300*/  STL [R1+0x2c], R168 ;  /* 0x00002ca801007387 */ /* 0x0001e80000100800 */
[----:B------:R-:W2:Y:S01]  /*22310*/  LDL R162, [R1+0x928] ;  /* 0x0009280001a27983 */ /* 0x000ea20000100800 */
[----:B-1----:R-:W-:-:S03]  /*22320*/  PRMT R7, RZ, 0x7610, R7 ;  /* 0x00007610ff077816 */ /* 0x002fc60000000007 */
[----:B------:R-:W2:Y:S04]  /*22330*/  LDL R167, [R1+0x91c] ;  /* 0x00091c0001a77983 */ /* 0x000ea80000100800 */
[----:B------:R-:W2:Y:S01]  /*22340*/  LDL R166, [R1+0x920] ;  /* 0x0009200001a67983 */ /* 0x000ea20000100800 */
[----:B------:R-:W-:-:S03]  /*22350*/  PRMT R22, RZ, 0x7610, R22 ;  /* 0x00007610ff167816 */ /* 0x000fc60000000016 */
[----:B------:R1:W2:Y:S01]  /*22360*/  @!P0 LDG.E.U16 R7, desc[UR60][R152.64] ;  /* 0x0000003c98078981 */ /* 0x0002a2000c1e1500 */
[----:B------:R-:W-:Y:S02]  /*22370*/  PRMT R4, RZ, 0x7610, R4 ;  /* 0x00007610ff047816 */ /* 0x000fe40000000004 */
[----:B------:R-:W-:Y:S01]  /*22380*/  PRMT R23, RZ, 0x7610, R23 ;  /* 0x00007610ff177816 */ /* 0x000fe20000000017 */
[----:B------:R-:W2:Y:S01]  /*22390*/  LDL R169, [R1+0x614] ;  /* 0x0006140001a97983 */ /* 0x000ea20000100800 */
[----:B------:R-:W-:Y:S02]  /*223a0*/  PRMT R2, RZ, 0x7610, R2 ;  /* 0x00007610ff027816 */ /* 0x000fe40000000002 */
[----:B------:R-:W-:Y:S01]  /*223b0*/  PRMT R3, RZ, 0x7610, R3 ;  /* 0x00007610ff037816 */ /* 0x000fe20000000003 */
[----:B0-----:R-:W2:Y:S01]  /*223c0*/  LDL R168, [R1+0x618] ;  /* 0x0006180001a87983 */ /* 0x001ea20000100800 */
[----:B-1----:R-:W-:Y:S02]  /*223d0*/  @!P1 IMAD.MOV.U32 R152, RZ, RZ, R158 ;  /* 0x000000ffff989224 */ /* 0x002fe400078e009e */
[----:B------:R-:W-:Y:S01]  /*223e0*/  @!P1 IMAD.MOV.U32 R153, RZ, RZ, R159 ;  /* 0x000000ffff999224 */ /* 0x000fe200078e009f */
[----:B------:R-:W2:Y:S04]  /*223f0*/  LDL R158, [R1+0x918] ;  /* 0x00091800019e7983 */ /* 0x000ea80000100800 */
[----:B------:R-:W2:Y:S04]  /*22400*/  LDL R159, [R1+0x914] ;  /* 0x00091400019f7983 */ /* 0x000ea80000100800 */
[----:B------:R3:W2:Y:S01]  /*22410*/  @!P1 LDG.E.U16 R22, desc[UR60][R152.64] ;  /* 0x0000003c98169981 */ /* 0x0006a2000c1e1500 */
[----:B------:R-:W-:-:S02]  /*22420*/  PRMT R252, RZ, 0x7610, R252 ;  /* 0x00007610fffc7816 */ /* 0x000fc400000000fc */
[----:B------:R-:W-:Y:S01]  /*22430*/  PRMT R251, RZ, 0x7610, R251 ;  /* 0x00007610fffb7816 */ /* 0x000fe200000000fb */
[----:B------:R-:W2:Y:S01]  /*22440*/  LDL R171, [R1+0x604] ;  /* 0x0006040001ab7983 */ /* 0x000ea20000100800 */
[----:B------:R-:W-:Y:S02]  /*22450*/  PRMT R250, RZ, 0x7610, R250 ;  /* 0x00007610fffa7816 */ /* 0x000fe400000000fa */
[----:B------:R-:W-:Y:S01]  /*22460*/  PRMT R249, RZ, 0x7610, R249 ;  /* 0x00007610fff97816 */ /* 0x000fe200000000f9 */
[----:B------:R-:W2:Y:S01]  /*22470*/  LDL R170, [R1+0x608] ;  /* 0x0006080001aa7983 */ /* 0x000ea20000100800 */
[----:B------:R-:W-:Y:S02]  /*22480*/  PRMT R245, RZ, 0x7610, R245 ;  /* 0x00007610fff57816 */ /* 0x000fe400000000f5 */
[----:B------:R-:W-:Y:S01]  /*22490*/  PRMT R243, RZ, 0x7610, R243 ;  /* 0x00007610fff37816 */ /* 0x000fe200000000f3 */
[----:B------:R-:W2:Y:S01]  /*224a0*/  LDL R175, [R1+0x5a4] ;  /* 0x0005a40001af7983 */ /* 0x000ea20000100800 */
        /* <DEDUP_REMOVED lines=38> */
[----:B------:R-:W2:Y:S04]  /*22710*/  LDL R184, [R1+0x4b8] ;  /* 0x0004b80001b87983 */ /* 0x000ea80000100800 */
[----:B------:R-:W2:Y:S04]  /*22720*/  LDL R190, [R1+0x438] ;  /* 0x0004380001be7983 */ /* 0x000ea80000100800 */
[----:B------:R-:W2:Y:S04]  /*22730*/  LDL R191, [R1+0x338] ;  /* 0x0003380001bf7983 */ /* 0x000ea80000100800 */
[----:B------:R-:W2:Y:S04]  /*22740*/  LDL R187, [R1+0x32c] ;  /* 0x00032c0001bb7983 */ /* 0x000ea80000100800 */
[----:B------:R-:W2:Y:S01]  /*22750*/  LDL R186, [R1+0x330] ;  /* 0x0003300001ba7983 */ /* 0x000ea20000100800 */
[----:B---3--:R-:W-:-:S03]  /*22760*/  @!P0 IMAD.MOV.U32 R152, RZ, RZ, R164 ;  /* 0x000000ffff988224 */ /* 0x008fc600078e00a4 */
[----:B------:R-:W3:Y:S01]  /*22770*/  LDL R164, [R1+0x910] ;  /* 0x0009100001a47983 */ /* 0x000ee20000100800 */
[----:B------:R-:W-:-:S03]  /*22780*/  @!P0 IMAD.MOV.U32 R153, RZ, RZ, R165 ;  /* 0x000000ffff998224 */ /* 0x000fc600078e00a5 */
[----:B------:R-:W3:Y:S04]  /*22790*/  LDL R165, [R1+0x90c] ;  /* 0x00090c0001a57983 */ /* 0x000ee80000100800 */
[----:B------:R4:W3:Y:S02]  /*227a0*/  @!P0 LDG.E.U16 R4, desc[UR60][R152.64] ;  /* 0x0000003c98048981 */ /* 0x0008e4000c1e1500 */
[----:B----4-:R-:W-:Y:S02]  /*227b0*/  @!P1 IMAD.MOV.U32 R152, RZ, RZ, R160 ;  /* 0x000000ffff989224 */ /* 0x010fe400078e00a0 */
[----:B------:R-:W-:Y:S01]  /*227c0*/  @!P1 IMAD.MOV.U32 R153, RZ, RZ, R161 ;  /* 0x000000ffff999224 */ /* 0x000fe200078e00a1 */
[----:B------:R-:W4:Y:S04]  /*227d0*/  LDL R160, [R1+0x908] ;  /* 0x0009080001a07983 */ /* 0x000f280000100800 */
[----:B------:R-:W4:Y:S04]  /*227e0*/  LDL R161, [R1+0x904] ;  /* 0x0009040001a17983 */ /* 0x000f280000100800 */
[----:B------:R2:W4:Y:S02]  /*227f0*/  @!P1 LDG.E.U16 R23, desc[UR60][R152.64] ;  /* 0x0000003c98179981 */ /* 0x000524000c1e1500 */
[----:B--2---:R-:W-:-:S02]  /*22800*/  @!P0 IMAD.MOV.U32 R152, RZ, RZ, R154 ;  /* 0x000000ffff988224 */ /* 0x004fc400078e009a */
[----:B------:R-:W-:Y:S01]  /*22810*/  @!P0 IMAD.MOV.U32 R153, RZ, RZ, R155 ;  /* 0x000000ffff998224 */ /* 0x000fe200078e009b */
[----:B------:R-:W2:Y:S04]  /*22820*/  LDL R154, [R1+0x900] ;  /* 0x00090000019a7983 */ /* 0x000ea80000100800 */
[----:B------:R-:W2:Y:S04]  /*22830*/  LDL R155, [R1+0x8fc] ;  /* 0x0008fc00019b7983 */ /* 0x000ea80000100800 */
[----:B------:R0:W2:Y:S02]  /*22840*/  @!P0 LDG.E.U16 R2, desc[UR60][R152.64] ;  /* 0x0000003c98028981 */ /* 0x0000a4000c1e1500 */
[----:B0-----:R-:W-:-:S02]  /*22850*/  @!P1 IMAD.MOV.U32 R152, RZ, RZ, R156 ;  /* 0x000000ffff989224 */ /* 0x001fc400078e009c */
        /* <DEDUP_REMOVED lines=12> */
[----:B------:R0:W2:Y:S04]  /*22920*/  @!P1 LDG.E.U16 R251, desc[UR60][R152.64] ;  /* 0x0000003c98fb9981 */ /* 0x0000a8000c1e1500 */
[----:B------:R-:W2:Y:S01]  /*22930*/  LDL R167, [R1+0x894] ;  /* 0x0008940001a77983 */ /* 0x000ea20000100800 */
[----:B0-----:R-:W-:-:S02]  /*22940*/  @!P0 IMAD.MOV.U32 R152, RZ, RZ, R158 ;  /* 0x000000ffff988224 */ /* 0x001fc400078e009e */
[----:B------:R-:W-:Y:S01]  /*22950*/  @!P0 IMAD.MOV.U32 R153, RZ, RZ, R159 ;  /* 0x000000ffff998224 */ /* 0x000fe200078e009f */
[----:B------:R-:W2:Y:S04]  /*22960*/  LDL R158, [R1+0x890] ;  /* 0x00089000019e7983 */ /* 0x000ea80000100800 */
[----:B------:R3:W2:Y:S04]  /*22970*/  @!P0 LDG.E.U16 R250, desc[UR60][R152.64] ;  /* 0x0000003c98fa8981 */ /* 0x0006a8000c1e1500 */
[----:B------:R-:W2:Y:S01]  /*22980*/  LDL R159, [R1+0x88c] ;  /* 0x00088c00019f7983 */ /* 0x000ea20000100800 */
[----:B---3--:R-:W-:-:S03]  /*22990*/  @!P1 IMAD.MOV.U32 R152, RZ, RZ, R164 ;  /* 0x000000ffff989224 */ /* 0x008fc600078e00a4 */
[----:B------:R-:W3:Y:S01]  /*229a0*/  LDL R164, [R1+0x820] ;  /* 0x0008200001a47983 */ /* 0x000ee20000100800 */
[----:B------:R-:W-:-:S03]  /*229b0*/  @!P1 IMAD.MOV.U32 R153, RZ, RZ, R165 ;  /* 0x000000ffff999224 */ /* 0x000fc600078e00a5 */
[----:B------:R-:W3:Y:S04]  /*229c0*/  LDL R165, [R1+0x81c] ;  /* 0x00081c0001a57983 */ /* 0x000ee80000100800 */
[----:B------:R4:W3:Y:S02]  /*229d0*/  @!P1 LDG.E.U16 R249, desc[UR60][R152.64] ;  /* 0x0000003c98f99981 */ /* 0x0008e4000c1e1500 */
[----:B----4-:R-:W-:Y:S02]  /*229e0*/  @!P0 IMAD.MOV.U32 R152, RZ, RZ, R160 ;  /* 0x000000ffff988224 */ /* 0x010fe400078e00a0 */
[----:B------:R-:W4:Y:S01]  /*229f0*/  LDL R160, [R1+0x888] ;  /* 0x0008880001a07983 */ /* 0x000f220000100800 */
[----:B------:R-:W-:-:S03]  /*22a00*/  @!P0 IMAD.MOV.U32 R153, RZ, RZ, R161 ;  /* 0x000000ffff998224 */ /* 0x000fc600078e00a1 */
[----:B------:R-:W3:Y:S04]  /*22a10*/  LDL R161, [R1+0x884] ;  /* 0x0008840001a17983 */ /* 0x000ee80000100800 */
[----:B------:R2:W3:Y:S02]  /*22a20*/  @!P0 LDG.E.U16 R245, desc[UR60][R152.64] ;  /* 0x0000003c98f58981 */ /* 0x0004e4000c1e1500 */
[----:B--2---:R-:W-:Y:S02]  /*22a30*/  @!P1 IMAD.MOV.U32 R152, RZ, RZ, R154 ;  /* 0x000000ffff989224 */ /* 0x004fe400078e009a */
[----:B------:R-:W2:Y:S01]  /*22a40*/  LDL R154, [R1+0x880] ;  /* 0x00088000019a7983 */ /* 0x000ea20000100800 */
[----:B------:R-:W-:-:S03]  /*22a50*/  @!P1 IMAD.MOV.U32 R153, RZ, RZ, R155 ;  /* 0x000000ffff999224 */ /* 0x000fc600078e009b */
[----:B------:R-:W2:Y:S04]  /*22a60*/  LDL R155, [R1+0x87c] ;  /* 0x00087c00019b7983 */ /* 0x000ea80000100800 */
[----:B------:R0:W2:Y:S02]  /*22a70*/  @!P1 LDG.E.U16 R243, desc[UR60][R152.64] ;  /* 0x0000003c98f39981 */ /* 0x0000a4000c1e1500 */
[----:B0-----:R-:W-:Y:S02]  /*22a80*/  @!P0 IMAD.MOV.U32 R152, RZ, RZ, R156 ;  /* 0x000000ffff988224 */ /* 0x001fe400078e009c */
        /* <DEDUP_REMOVED lines=15> */
[----:B------:R-:W-:Y:S01]  /*22b80*/  @!P1 IMAD.MOV.U32 R153, RZ, RZ, R159 ;  /* 0x000000ffff999224 */ /* 0x000fe200078e009f */
[----:B------:R-:W2:Y:S04]  /*22b90*/  LDL R158, [R1+0x808] ;  /* 0x00080800019e7983 */ /* 0x000ea80000100800 */
[----:B------:R-:W2:Y:S04]  /*22ba0*/  LDL R159, [R1+0x804] ;  /* 0x00080400019f7983 */ /* 0x000ea80000100800 */
[----:B------:R4:W2:Y:S02]  /*22bb0*/  @!P1 LDG.E.U16 R235, desc[UR60][R152.64] ;  /* 0x0000003c98eb9981 */ /* 0x0008a4000c1e1500 */
[----:B----4-:R-:W-:-:S02]  /*22bc0*/  @!P0 IMAD.MOV.U32 R152, RZ, RZ, R160 ;  /* 0x000000ffff988224 */ /* 0x010fc400078e00a0 */
[----:B------:R-:W4:Y:S01]  /*22bd0*/  LDL R160, [R1+0x800] ;  /* 0x0008000001a07983 */ /* 0x000f220000100800 */
[----:B---3--:R-:W-:-:S03]  /*22be0*/  @!P0 IMAD.MOV.U32 R153, RZ, RZ, R161 ;  /* 0x000000ffff998224 */ /* 0x008fc600078e00a1 */
        /* <DEDUP_REMOVED lines=62> */
[----:B----4-:R-:W-:Y:S02]  /*22fd0*/  @!P1 IMAD.MOV.U32 R152, RZ, RZ, R160 ;  /* 0x000000ffff989224 */ /* 0x010fe400078e00a0 */
        /* <DEDUP_REMOVED lines=29> */
[----:B0-----:R-:W-:-:S02]  /*231b0*/  @!P1 IMAD.MOV.U32 R152, RZ, RZ, R158 ;  /* 0x000000ffff989224 */ /* 0x001fc400078e009e */
[----:B------:R-:W2:Y:S01]  /*231c0*/  LDL R158, [R1+0x680] ;  /* 0x00068000019e7983 */ /* 0x000ea20000100800 */
[----:B------:R-:W-:-:S03]  /*231d0*/  @!P1 IMAD.MOV.U32 R153, RZ, RZ, R159 ;  /* 0x000000ffff999224 */ /* 0x000fc600078e009f */
[----:B------:R-:W2:Y:S04]  /*231e0*/  LDL R159, [R1+0x67c] ;  /* 0x00067c00019f7983 */ /* 0x000ea80000100800 */
[----:B------:R4:W2:Y:S02]  /*231f0*/  @!P1 LDG.E.U16 R195, desc[UR60][R152.64] ;  /* 0x0000003c98c39981 */ /* 0x0008a4000c1e1500 */
[----:B----4-:R-:W-:Y:S02]  /*23200*/  @!P0 IMAD.MOV.U32 R152, RZ, RZ, R160 ;  /* 0x000000ffff988224 */ /* 0x010fe400078e00a0 */
[----:B------:R-:W4:Y:S01]  /*23210*/  LDL R160, [R1+0x630] ;  /* 0x0006300001a07983 */ /* 0x000f220000100800 */
[----:B---3--:R-:W-:-:S03]  /*23220*/  @!P0 IMAD.MOV.U32 R153, RZ, RZ, R161 ;  /* 0x000000ffff998224 */ /* 0x008fc600078e00a1 */
[----:B------:R-:W4:Y:S04]  /*23230*/  LDL R161, [R1+0x62c] ;  /* 0x00062c0001a17983 */ /* 0x000f280000100800 */
[----:B------:R0:W3:Y:S02]  /*23240*/  @!P0 LDG.E.U16 R193, desc[UR60][R152.64] ;  /* 0x0000003c98c18981 */ /* 0x0000e4000c1e1500 */
[----:B0-----:R-:W-:Y:S02]  /*23250*/  PRMT R153, RZ, 0x7610, R153 ;  /* 0x00007610ff997816 */ /* 0x001fe40000000099 */
[----:B--2---:R0:W2:Y:S02]  /*23260*/  @!P1 LDG.E.U16 R189, desc[UR60][R154.64] ;  /* 0x0000003c9abd9981 */ /* 0x0040a4000c1e1500 */
[----:B0-----:R-:W-:-:S02]  /*23270*/  @!P0 IMAD.MOV.U32 R154, RZ, RZ, R166 ;  /* 0x000000ffff9a8224 */ /* 0x001fc400078e00a6 */
[----:B------:R-:W3:Y:S01]  /*23280*/  LDL R166, [R1+0x628] ;  /* 0x0006280001a67983 */ /* 0x000ee20000100800 */
[----:B------:R-:W-:-:S03]  /*23290*/  @!P0 IMAD.MOV.U32 R155, RZ, RZ, R167 ;  /* 0x000000ffff9b8224 */ /* 0x000fc600078e00a7 */
[----:B------:R-:W2:Y:S04]  /*232a0*/  LDL R167, [R1+0x624] ;  /* 0x0006240001a77983 */ /* 0x000ea80000100800 */
[----:B------:R0:W2:Y:S02]  /*232b0*/  @!P1 LDG.E.U16 R153, desc[UR60][R156.64] ;  /* 0x0000003c9c999981 */ /* 0x0000a4000c1e1500 */
[----:B0-----:R-:W-:Y:S02]  /*232c0*/  @!P0 IMAD.MOV.U32 R156, RZ, RZ, R162 ;  /* 0x000000ffff9c8224 */ /* 0x001fe400078e00a2 */
[----:B------:R-:W2:Y:S01]  /*232d0*/  LDL R162, [R1+0x620] ;  /* 0x0006200001a27983 */ /* 0x000ea20000100800 */
[----:B------:R-:W-:-:S03]  /*232e0*/  @!P0 IMAD.MOV.U32 R157, RZ, RZ, R163 ;  /* 0x000000ffff9d8224 */ /* 0x000fc600078e00a3 */
[----:B------:R-:W2:Y:S01]  /*232f0*/  LDL R163, [R1+0x61c] ;  /* 0x00061c0001a37983 */ /* 0x000ea20000100800 */
[----:B------:R-:W-:-:S06]  /*23300*/  PRMT R152, RZ, 0x7610, R152 ;  /* 0x00007610ff987816 */ /* 0x000fcc0000000098 */
[----:B------:R0:W2:Y:S02]  /*23310*/  @!P0 LDG.E.U16 R152, desc[UR60][R154.64] ;  /* 0x0000003c9a988981 */ /* 0x0000a4000c1e1500 */
[----:B0-----:R-:W-:Y:S02]  /*23320*/  PRMT R154, RZ, 0x7610, R154 ;  /* 0x00007610ff9a7816 */ /* 0x001fe4000000009a */
[----:B------:R-:W-:-:S04]  /*23330*/  PRMT R155, RZ, 0x7610, R155 ;  /* 0x00007610ff9b7816 */ /* 0x000fc8000000009b */
[----:B------:R0:W2:Y:S04]  /*23340*/  @!P0 LDG.E.U16 R154, desc[UR60][R156.64] ;  /* 0x0000003c9c9a8981 */ /* 0x0000a8000c1e1500 */
[----:B------:R1:W2:Y:S01]  /*23350*/  @!P1 LDG.E.U16 R155, desc[UR60][R158.64] ;  /* 0x0000003c9e9b9981 */ /* 0x0002a2000c1e1500 */
[----:B0-----:R-:W-:Y:S01]  /*23360*/  PRMT R156, RZ, 0x7610, R156 ;  /* 0x00007610ff9c7816 */ /* 0x001fe2000000009c */
[----:B-1----:R-:W-:Y:S02]  /*23370*/  @!P0 IMAD.MOV.U32 R158, RZ, RZ, R164 ;  /* 0x000000ffff9e8224 */ /* 0x002fe400078e00a4 */
[----:B------:R-:W-:Y:S01]  /*23380*/  @!P0 IMAD.MOV.U32 R159, RZ, RZ, R165 ;  /* 0x000000ffff9f8224 */ /* 0x000fe200078e00a5 */
[----:B------:R-:W2:Y:S04]  /*23390*/  LDL R164, [R1+0x610] ;  /* 0x0006100001a47983 */ /* 0x000ea80000100800 */
[----:B------:R-:W2:Y:S04]  /*233a0*/  LDL R165, [R1+0x60c] ;  /* 0x00060c0001a57983 */ /* 0x000ea80000100800 */
[----:B------:R0:W2:Y:S01]  /*233b0*/  @!P0 LDG.E.U16 R156, desc[UR60][R158.64] ;  /* 0x0000003c9e9c8981 */ /* 0x0000a2000c1e1500 */
[----:B------:R-:W-:-:S02]  /*233c0*/  PRMT R157, RZ, 0x7610, R157 ;  /* 0x00007610ff9d7816 */ /* 0x000fc4000000009d */
[----:B0-----:R-:W-:-:S04]  /*233d0*/  PRMT R159, RZ, 0x7610, R159 ;  /* 0x00007610ff9f7816 */ /* 0x001fc8000000009f */
[----:B----4-:R3:W4:Y:S02]  /*233e0*/  @!P1 LDG.E.U16 R157, desc[UR60][R160.64] ;  /* 0x0000003ca09d9981 */ /* 0x010724000c1e1500 */
[----:B---3--:R-:W-:Y:S02]  /*233f0*/  @!P0 IMAD.MOV.U32 R160, RZ, RZ, R166 ;  /* 0x000000ffffa08224 */ /* 0x008fe400078e00a6 */
[----:B------:R-:W3:Y:S01]  /*23400*/  LDL R166, [R1+0x600] ;  /* 0x0006000001a67983 */ /* 0x000ee20000100800 */
[----:B--2---:R-:W-:-:S03]  /*23410*/  @!P0 IMAD.MOV.U32 R161, RZ, RZ, R167 ;  /* 0x000000ffffa18224 */ /* 0x004fc600078e00a7 */
[----:B------:R-:W3:Y:S04]  /*23420*/  LDL R167, [R1+0x5fc] ;  /* 0x0005fc0001a77983 */ /* 0x000ee80000100800 */
[----:B------:R0:W2:Y:S02]  /*23430*/  @!P1 LDG.E.U16 R159, desc[UR60][R162.64] ;  /* 0x0000003ca29f9981 */ /* 0x0000a4000c1e1500 */
[----:B0-----:R-:W-:Y:S02]  /*23440*/  @!P0 IMAD.MOV.U32 R162, RZ, RZ, R168 ;  /* 0x000000ffffa28224 */ /* 0x001fe400078e00a8 */
[----:B------:R-:W-:Y:S01]  /*23450*/  @!P0 IMAD.MOV.U32 R163, RZ, RZ, R169 ;  /* 0x000000ffffa38224 */ /* 0x000fe200078e00a9 */
[----:B------:R-:W4:Y:S04]  /*23460*/  LDL R168, [R1+0x5b0] ;  /* 0x0005b00001a87983 */ /* 0x000f280000100800 */
[----:B------:R-:W4:Y:S01]  /*23470*/  LDL R169, [R1+0x5ac] ;  /* 0x0005ac0001a97983 */ /* 0x000f220000100800 */
        /* <DEDUP_REMOVED lines=14> */
[----:B---3--:R0:W3:Y:S02]  /*23560*/  @!P1 LDG.E.U16 R163, desc[UR60][R166.64] ;  /* 0x0000003ca6a39981 */ /* 0x0080e4000c1e1500 */
[----:B0-----:R-:W-:Y:S02]  /*23570*/  @!P0 IMAD.MOV.U32 R166, RZ, RZ, R172 ;  /* 0x000000ffffa68224 */ /* 0x001fe400078e00ac */
[----:B------:R-:W-:Y:S01]  /*23580*/  @!P0 IMAD.MOV.U32 R167, RZ, RZ, R173 ;  /* 0x000000ffffa78224 */ /* 0x000fe200078e00ad */
[----:B------:R-:W3:Y:S04]  /*23590*/  LDL R172, [R1+0x590] ;  /* 0x0005900001ac7983 */ /* 0x000ee80000100800 */
[----:B------:R-:W3:Y:S04]  /*235a0*/  LDL R173, [R1+0x58c] ;  /* 0x00058c0001ad7983 */ /* 0x000ee80000100800 */
[----:B----4-:R0:W4:Y:S02]  /*235b0*/  @!P1 LDG.E.U16 R165, desc[UR60][R168.64] ;  /* 0x0000003ca8a59981 */ /* 0x010124000c1e1500 */
[----:B0-----:R-:W-:-:S02]  /*235c0*/  @!P0 IMAD.MOV.U32 R168, RZ, RZ, R174 ;  /* 0x000000ffffa88224 */ /* 0x001fc400078e00ae */
[----:B------:R-:W-:Y:S01]  /*235d0*/  @!P0 IMAD.MOV.U32 R169, RZ, RZ, R175 ;  /* 0x000000ffffa98224 */ /* 0x000fe200078e00af */
[----:B------:R-:W4:Y:S04]  /*235e0*/  LDL R174, [R1+0x580] ;  /* 0x0005800001ae7983 */ /* 0x000f280000100800 */
[----:B------:R-:W4:Y:S01]  /*235f0*/  LDL R175, [R1+0x57c] ;  /* 0x00057c0001af7983 */ /* 0x000f220000100800 */
[----:B------:R-:W-:-:S06]  /*23600*/  PRMT R164, RZ, 0x7610, R164 ;  /* 0x00007610ffa47816 */ /* 0x000fcc00000000a4 */
[----:B------:R0:W4:Y:S02]  /*23610*/  @!P0 LDG.E.U16 R164, desc[UR60][R166.64] ;  /* 0x0000003ca6a48981 */ /* 0x000124000c1e1500 */
[----:B0-----:R-:W-:Y:S02]  /*23620*/  PRMT R166, RZ, 0x7610, R166 ;  /* 0x00007610ffa67816 */ /* 0x001fe400000000a6 */
[----:B------:R-:W-:-:S04]  /*23630*/  PRMT R167, RZ, 0x7610, R167 ;  /* 0x00007610ffa77816 */ /* 0x000fc800000000a7 */
[----:B------:R0:W4:Y:S04]  /*23640*/  @!P0 LDG.E.U16 R166, desc[UR60][R168.64] ;  /* 0x0000003ca8a68981 */ /* 0x000128000c1e1500 */
[----:B--2---:R1:W2:Y:S01]  /*23650*/  @!P1 LDG.E.U16 R167, desc[UR60][R170.64] ;  /* 0x0000003caaa79981 */ /* 0x0042a2000c1e1500 */
        /* <DEDUP_REMOVED lines=37> */
[----:B----4-:R-:W4:Y:S04]  /*238b0*/  @!P1 LDG.E.U16 R177, desc[UR60][R180.64] ;  /* 0x0000003cb4b19981 */ /* 0x010f28000c1e1500 */
[----:B------:R-:W3:Y:S01]  /*238c0*/  LDL R181, [R1+0x434] ;  /* 0x0004340001b57983 */ /* 0x000ee20000100800 */
[----:B------:R-:W-:-:S06]  /*238d0*/  PRMT R176, RZ, 0x7610, R176 ;  /* 0x00007610ffb07816 */ /* 0x000fcc00000000b0 */
[----:B------:R0:W4:Y:S02]  /*238e0*/  @!P0 LDG.E.U16 R176, desc[UR60][R178.64] ;  /* 0x0000003cb2b08981 */ /* 0x000124000c1e1500 */
[----:B0-----:R-:W-:Y:S01]  /*238f0*/  PRMT R179, RZ, 0x7610, R179 ;  /* 0x00007610ffb37816 */ /* 0x001fe200000000b3 */
[----:B------:R-:W-:Y:S01]  /*23900*/  @!P0 IMAD.MOV.U32 R180, RZ, RZ, R190 ;  /* 0x000000ffffb48224 */ /* 0x000fe200078e00be */
[----:B------:R-:W-:Y:S01]  /*23910*/  PRMT R178, RZ, 0x7610, R178 ;  /* 0x00007610ffb27816 */ /* 0x000fe200000000b2 */
[----:B------:R-:W4:Y:S04]  /*23920*/  LDL R190, [R1+0x2b8] ;  /* 0x0002b80001be7983 */ /* 0x000f280000100800 */
[----:B--2---:R-:W2:Y:S04]  /*23930*/  @!P1 LDG.E.U16 R179, desc[UR60][R182.64] ;  /* 0x0000003cb6b39981 */ /* 0x004ea8000c1e1500 */
[----:B------:R-:W4:Y:S04]  /*23940*/  LDL R182, [R1+0x3b4] ;  /* 0x0003b40001b67983 */ /* 0x000f280000100800 */
[----:B------:R-:W4:Y:S04]  /*23950*/  LDL R183, [R1+0x3b8] ;  /* 0x0003b80001b77983 */ /* 0x000f280000100800 */
[----:B---3--:R0:W3:Y:S02]  /*23960*/  @!P0 LDG.E.U16 R178, desc[UR60][R180.64] ;  /* 0x0000003cb4b28981 */ /* 0x0080e4000c1e1500 */
[----:B0-----:R-:W-:-:S06]  /*23970*/  PRMT R181, RZ, 0x7610, R181 ;  /* 0x00007610ffb57816 */ /* 0x001fcc00000000b5 */
[----:B------:R0:W2:Y:S04]  /*23980*/  @!P1 LDG.E.U16 R181, desc[UR60][R184.64] ;  /* 0x0000003cb8b59981 */ /* 0x0000a8000c1e1500 */
[----:B------:R-:W3:Y:S01]  /*23990*/  LDL R185, [R1+0x334] ;  /* 0x0003340001b97983 */ /* 0x000ee20000100800 */
[----:B------:R-:W-:Y:S01]  /*239a0*/  PRMT R180, RZ, 0x7610, R180 ;  /* 0x00007610ffb47816 */ /* 0x000fe200000000b4 */
[----:B0-----:R-:W-:Y:S01]  /*239b0*/  @!P0 IMAD.MOV.U32 R184, RZ, RZ, R191 ;  /* 0x000000ffffb88224 */ /* 0x001fe200078e00bf */
[----:B----4-:R-:W-:-:S04]  /*239c0*/  @!P0 LOP3.LUT R183, R183, R182, RZ, 0x3c, !PT ;  /* 0x000000b6b7b78212 */ /* 0x010fc800078e3cff */
[----:B------:R-:W-:-:S04]  /*239d0*/  @!P0 LOP3.LUT R182, R183, R182, RZ, 0x3c, !PT ;  /* 0x000000b6b7b68212 */ /* 0x000fc800078e3cff */
[----:B------:R-:W-:-:S05]  /*239e0*/  @!P0 LOP3.LUT R183, R183, R182, RZ, 0x3c, !PT ;  /* 0x000000b6b7b78212 */ /* 0x000fca00078e3cff */
[----:B------:R0:W4:Y:S01]  /*239f0*/  @!P0 LDG.E.U16 R180, desc[UR60][R182.64] ;  /* 0x0000003cb6b48981 */ /* 0x000122000c1e1500 */
[----:B------:R-:W-:Y:S01]  /*23a00*/  @!P1 IMAD.MOV.U32 R191, RZ, RZ, R8 ;  /* 0x000000ffffbf9224 */ /* 0x000fe200078e0008 */
[----:B0-----:R-:W-:Y:S02]  /*23a10*/  PRMT R182, RZ, 0x7610, R182 ;  /* 0x00007610ffb67816 */ /* 0x001fe400000000b6 */
[----:B------:R-:W-:Y:S01]  /*23a20*/  PRMT R183, RZ, 0x7610, R183 ;  /* 0x00007610ffb77816 */ /* 0x000fe200000000b7 */
[----:B------:R0:W-:Y:S05]  /*23a30*/  STL [R1+0x12dc], R15 ;  /* 0x0012dc0f01007387 */ /* 0x0001ea0000100800 */
[----:B------:R1:W4:Y:S02]  /*23a40*/  @!P1 LDG.E.U16 R183, desc[UR60][R186.64] ;  /* 0x0000003cbab79981 */ /* 0x000324000c1e1500 */
[----:B-1----:R-:W-:-:S02]  /*23a50*/  @!P0 IMAD.MOV.U32 R186, RZ, RZ, R190 ;  /* 0x000000ffffba8224 */ /* 0x002fc400078e00be */
[----:B------:R-:W-:Y:S02]  /*23a60*/  @!P0 IMAD.MOV.U32 R187, RZ, RZ, R15 ;  /* 0x000000ffffbb8224 */ /* 0x000fe400078e000f */
[----:B------:R-:W-:Y:S01]  /*23a70*/  @!P1 IMAD.MOV.U32 R190, RZ, RZ, R19 ;  /* 0x000000ffffbe9224 */ /* 0x000fe200078e0013 */
[----:B0-----:R-:W2:Y:S04]  /*23a80*/  LDL.LU R15, [R1+0x2fc] ;  /* 0x0002fc00010f7983 */ /* 0x001ea80000300800 */
[----:B------:R0:W-:Y:S04]  /*23a90*/  STL [R1+0x12e4], R19 ;  /* 0x0012e41301007387 */ /* 0x0001e80000100800 */
[----:B0-----:R-:W4:Y:S04]  /*23aa0*/  LDL.LU R19, [R1+0x30c] ;  /* 0x00030c0001137983 */ /* 0x001f280000300800 */
[----:B------:R0:W-:Y:S04]  /*23ab0*/  STL [R1+0x12e0], R8 ;  /* 0x0012e00801007387 */ /* 0x0001e80000100800 */
[----:B0-----:R-:W2:Y:S04]  /*23ac0*/  LDL.LU R8, [R1+0x304] ;  /* 0x0003040001087983 */ /* 0x001ea80000300800 */
[----:B---3--:R0:W3:Y:S02]  /*23ad0*/  @!P0 LDG.E.U16 R182, desc[UR60][R184.64] ;  /* 0x0000003cb8b68981 */ /* 0x0080e4000c1e1500 */
[----:B0-----:R-:W-:-:S06]  /*23ae0*/  PRMT R185, RZ, 0x7610, R185 ;  /* 0x00007610ffb97816 */ /* 0x001fcc00000000b9 */
[----:B------:R-:W3:Y:S04]  /*23af0*/  @!P1 LDG.E.U16 R185, desc[UR60][R190.64] ;  /* 0x0000003cbeb99981 */ /* 0x000ee8000c1e1500 */
[----:B------:R-:W4:Y:S04]  /*23b00*/  LDL R190, [R1+0x514] ;  /* 0x0005140001be7983 */ /* 0x000f280000100800 */
[----:B------:R-:W4:Y:S01]  /*23b10*/  LDL R191, [R1+0x518] ;  /* 0x0005180001bf7983 */ /* 0x000f220000100800 */
[----:B------:R-:W-:-:S06]  /*23b20*/  PRMT R184, RZ, 0x7610, R184 ;  /* 0x00007610ffb87816 */ /* 0x000fcc00000000b8 */
[----:B------:R0:W3:Y:S02]  /*23b30*/  @!P0 LDG.E.U16 R184, desc[UR60][R186.64] ;  /* 0x0000003cbab88981 */ /* 0x0000e4000c1e1500 */
[----:B0-----:R-:W-:Y:S02]  /*23b40*/  PRMT R186, RZ, 0x7610, R186 ;  /* 0x00007610ffba7816 */ /* 0x001fe400000000ba */
[----:B----4-:R-:W-:-:S04]  /*23b50*/  @!P0 LOP3.LUT R191, R191, R190, RZ, 0x3c, !PT ;  /* 0x000000bebfbf8212 */ /* 0x010fc800078e3cff */
[----:B------:R-:W-:-:S04]  /*23b60*/  @!P0 LOP3.LUT R190, R191, R190, RZ, 0x3c, !PT ;  /* 0x000000bebfbe8212 */ /* 0x000fc800078e3cff */
[----:B------:R-:W-:-:S05]  /*23b70*/  @!P0 LOP3.LUT R191, R191, R190, RZ, 0x3c, !PT ;  /* 0x000000bebfbf8212 */ /* 0x000fca00078e3cff */
[----:B------:R0:W4:Y:S04]  /*23b80*/  @!P0 LDG.E.U16 R186, desc[UR60][R190.64] ;  /* 0x0000003cbeba8981 */ /* 0x000128000c1e1500 */
[----:B------:R-:W0:Y:S04]  /*23b90*/  LDL R190, [R1+0x4a4] ;  /* 0x0004a40001be7983 */ /* 0x000e280000100800 */
[----:B------:R-:W0:Y:S01]  /*23ba0*/  LDL R191, [R1+0x4a8] ;  /* 0x0004a80001bf7983 */ /* 0x000e220000100800 */
[----:B------:R-:W-:Y:S02]  /*23bb0*/  PRMT R187, RZ, 0x7610, R187 ;  /* 0x00007610ffbb7816 */ /* 0x000fe400000000bb */
[----:B0-----:R-:W-:-:S04]  /*23bc0*/  @!P0 LOP3.LUT R191, R191, R190, RZ, 0x3c, !PT ;  /* 0x000000bebfbf8212 */ /* 0x001fc800078e3cff */
        /* <DEDUP_REMOVED lines=48> */
[----:B------:R-:W-:Y:S01]  /*23ed0*/  PRMT R204, RZ, 0x7610, R204 ;  /* 0x00007610ffcc7816 */ /* 0x000fe200000000cc */
[----:B------:R1:W-:Y:S01]  /*23ee0*/  STL [R1+0x12ec], R18 ;  /* 0x0012ec1201007387 */ /* 0x0003e20000100800 */
[----:B------:R-:W-:-:S02]  /*23ef0*/  PRMT R206, RZ, 0x7610, R206 ;  /* 0x00007610ffce7816 */ /* 0x000fc400000000ce */
[----:B0-----:R-:W-:-:S04]  /*23f00*/  @!P1 LOP3.LUT R191, R191, R190, RZ, 0x3c, !PT ;  /* 0x000000bebfbf9212 */ /* 0x001fc800078e3cff */
[----:B------:R-:W-:-:S04]  /*23f10*/  @!P1 LOP3.LUT R190, R191, R190, RZ, 0x3c, !PT ;  /* 0x000000bebfbe9212 */ /* 0x000fc800078e3cff */
[----:B------:R-:W-:-:S05]  /*23f20*/  @!P1 LOP3.LUT R191, R191, R190, RZ, 0x3c, !PT ;  /* 0x000000bebfbf9212 */ /* 0x000fca00078e3cff */
[----:B------:R0:W4:Y:S02]  /*23f30*/  @!P1 LDG.E.U16 R202, desc[UR60][R190.64] ;  /* 0x0000003cbeca9981 */ /* 0x000124000c1e1500 */
[----:B0-----:R-:W-:Y:S02]  /*23f40*/  @!P0 IMAD.MOV.U32 R190, RZ, RZ, R18 ;  /* 0x000000ffffbe8224 */ /* 0x001fe400078e0012 */
[----:B------:R-:W-:Y:S01]  /*23f50*/  @!P0 IMAD.MOV.U32 R191, RZ, RZ, R13 ;  /* 0x000000ffffbf8224 */ /* 0x000fe200078e000d */
[----:B-1----:R-:W3:Y:S04]  /*23f60*/  LDL.LU R18, [R1+0x300] ;  /* 0x0003000001127983 */ /* 0x002ee80000300800 */
[----:B------:R0:W4:Y:S04]  /*23f70*/  @!P0 LDG.E.U16 R204, desc[UR60][R190.64] ;  /* 0x0000003cbecc8981 */ /* 0x000128000c1e1500 */
[----:B------:R1:W-:Y:S01]  /*23f80*/  STL [R1+0x12e8], R13 ;  /* 0x0012e80d01007387 */ /* 0x0003e20000100800 */
[----:B0-----:R-:W-:-:S02]  /*23f90*/  @!P1 IMAD.MOV.U32 R190, RZ, RZ, R17 ;  /* 0x000000ffffbe9224 */ /* 0x001fc400078e0011 */
[----:B------:R-:W-:Y:S01]  /*23fa0*/  @!P1 IMAD.MOV.U32 R191, RZ, RZ, R12 ;  /* 0x000000ffffbf9224 */ /* 0x000fe200078e000c */
[----:B-1----:R-:W2:Y:S04]  /*23fb0*/  LDL.LU R13, [R1+0x314] ;  /* 0x00031400010d7983 */ /* 0x002ea80000300800 */
[----:B------:R0:W-:Y:S04]  /*23fc0*/  STL [R1+0x12f4], R17 ;  /* 0x0012f41101007387 */ /* 0x0001e80000100800 */
[----:B------:R1:W4:Y:S04]  /*23fd0*/  @!P1 LDG.E.U16 R206, desc[UR60][R190.64] ;  /* 0x0000003cbece9981 */ /* 0x000328000c1e1500 */
[----:B0-----:R-:W3:Y:S04]  /*23fe0*/  LDL.LU R17, [R1+0x310] ;  /* 0x0003100001117983 */ /* 0x001ee80000300800 */
[----:B------:R0:W-:Y:S04]  /*23ff0*/  STL [R1+0x12f0], R12 ;  /* 0x0012f00c01007387 */ /* 0x0001e80000100800 */
[----:B0-----:R-:W4:Y:S04]  /*24000*/  LDL.LU R12, [R1+0x308] ;  /* 0x00030800010c7983 */ /* 0x001f280000300800 */
[----:B------:R-:W1:Y:S04]  /*24010*/  LDL R190, [R1+0x50c] ;  /* 0x00050c0001be7983 */ /* 0x000e680000100800 */
[----:B------:R-:W1:Y:S01]  /*24020*/  LDL R191, [R1+0x510] ;  /* 0x0005100001bf7983 */ /* 0x000e620000100800 */
[----:B------:R-:W-:-:S02]  /*24030*/  PRMT R208, RZ, 0x7610, R208 ;  /* 0x00007610ffd07816 */ /* 0x000fc400000000d0 */
[----:B-1----:R-:W-:-:S04]  /*24040*/  @!P1 LOP3.LUT R191, R191, R190, RZ, 0x3c, !PT ;  /* 0x000000bebfbf9212 */ /* 0x002fc800078e3cff */
        /* <DEDUP_REMOVED lines=45> */
[----:B------:R-:W0:Y:S01]  /*24320*/  LDL R191, [R1+0x318] ;  /* 0x0003180001bf7983 */ /* 0x000e220000100800 */
[----:B------:R-:W-:Y:S02]  /*24330*/  PRMT R222, RZ, 0x7610, R222 ;  /* 0x00007610ffde7816 */ /* 0x000fe400000000de */
[----:B------:R-:W-:Y:S01]  /*24340*/  PRMT R224, RZ, 0x7610, R224 ;  /* 0x00007610ffe07816 */ /* 0x000fe200000000e0 */
[----:B--2---:R1:W-:Y:S01]  /*24350*/  STL [R1+0x12f8], R13 ;  /* 0x0012f80d01007387 */ /* 0x0043e20000100800 */
[----:B------:R-:W-:Y:S02]  /*24360*/  PRMT R226, RZ, 0x7610, R226 ;  /* 0x00007610ffe27816 */ /* 0x000fe400000000e2 */
[----:B------:R-:W-:Y:S01]  /*24370*/  PRMT R228, RZ, 0x7610, R228 ;  /* 0x00007610ffe47816 */ /* 0x000fe200000000e4 */
[----:B0-----:R-:W-:-:S02]  /*24380*/  @!P0 IMAD.MOV.U32 R190, RZ, RZ, R191 ;  /* 0x000000ffffbe8224 */ /* 0x001fc400078e00bf */
[----:B------:R-:W-:Y:S02]  /*24390*/  @!P0 IMAD.MOV.U32 R191, RZ, RZ, R13 ;  /* 0x000000ffffbf8224 */ /* 0x000fe400078e000d */
[----:B-1----:R-:W2:Y:S04]  /*243a0*/  LDL.LU R13, [R1+0x37c] ;  /* 0x00037c00010d7983 */ /* 0x002ea80000300800 */
[----:B------:R0:W4:Y:S04]  /*243b0*/  @!P0 LDG.E.U16 R222, desc[UR60][R190.64] ;  /* 0x0000003cbede8981 */ /* 0x000128000c1e1500 */
[----:B---3--:R1:W-:Y:S01]  /*243c0*/  STL [R1+0x1300], R17 ;  /* 0x0013001101007387 */ /* 0x0083e20000100800 */
[----:B0-----:R-:W-:-:S02]  /*243d0*/  @!P1 IMAD.MOV.U32 R190, RZ, RZ, R17 ;  /* 0x000000ffffbe9224 */ /* 0x001fc400078e0011 */
[----:B------:R-:W-:Y:S01]  /*243e0*/  @!P1 IMAD.MOV.U32 R191, RZ, RZ, R19 ;  /* 0x000000ffffbf9224 */ /* 0x000fe200078e0013 */
[----:B-1----:R-:W3:Y:S04]  /*243f0*/  LDL.LU R17, [R1+0x380] ;  /* 0x0003800001117983 */ /* 0x002ee80000300800 */
[----:B------:R0:W-:Y:S04]  /*24400*/  STL [R1+0x12fc], R19 ;  /* 0x0012fc1301007387 */ /* 0x0001e80000100800 */
[----:B------:R1:W4:Y:S04]  /*24410*/  @!P1 LDG.E.U16 R224, desc[UR60][R190.64] ;  /* 0x0000003cbee09981 */ /* 0x000328000c1e1500 */
[----:B0-----:R-:W2:Y:S01]  /*24420*/  LDL.LU R19, [R1+0x384] ;  /* 0x0003840001137983 */ /* 0x001ea20000300800 */
[----:B-1----:R-:W-:-:S02]  /*24430*/  @!P0 IMAD.MOV.U32 R190, RZ, RZ, R9 ;  /* 0x000000ffffbe8224 */ /* 0x002fc400078e0009 */
[----:B------:R-:W-:Y:S01]  /*24440*/  @!P0 IMAD.MOV.U32 R191, RZ, RZ, R11 ;  /* 0x000000ffffbf8224 */ /* 0x000fe200078e000b */
[----:B------:R0:W-:Y:S04]  /*24450*/  STL [R1+0x1308], R9 ;  /* 0x0013080901007387 */ /* 0x0001e80000100800 */
[----:B------:R1:W4:Y:S04]  /*24460*/  @!P0 LDG.E.U16 R226, desc[UR60][R190.64] ;  /* 0x0000003cbee28981 */ /* 0x000328000c1e1500 */
[----:B0-----:R-:W3:Y:S04]  /*24470*/  LDL.LU R9, [R1+0x3fc] ;  /* 0x0003fc0001097983 */ /* 0x001ee80000300800 */
[----:B------:R0:W-:Y:S01]  /*24480*/  STL [R1+0x1304], R11 ;  /* 0x0013040b01007387 */ /* 0x0001e20000100800 */
[----:B-1----:R-:W-:-:S02]  /*24490*/  @!P1 IMAD.MOV.U32 R190, RZ, RZ, R16 ;  /* 0x000000ffffbe9224 */ /* 0x002fc400078e0010 */
[----:B------:R-:W-:-:S05]  /*244a0*/  @!P1 IMAD.MOV.U32 R191, RZ, RZ, R10 ;  /* 0x000000ffffbf9224 */ /* 0x000fca00078e000a */
[----:B------:R1:W4:Y:S04]  /*244b0*/  @!P1 LDG.E.U16 R228, desc[UR60][R190.64] ;  /* 0x0000003cbee49981 */ /* 0x000328000c1e1500 */
[----:B0-----:R-:W2:Y:S04]  /*244c0*/  LDL.LU R11, [R1+0x388] ;  /* 0x00038800010b7983 */ /* 0x001ea80000300800 */
[----:B------:R0:W-:Y:S04]  /*244d0*/  STL [R1+0x1310], R16 ;  /* 0x0013101001007387 */ /* 0x0001e80000100800 */
        /* <DEDUP_REMOVED lines=9> */
[----:B------:R0:W2:Y:S04]  /*24570*/  @!P0 LDG.E.U16 R230, desc[UR60][R190.64] ;  /* 0x0000003cbee68981 */ /* 0x0000a8000c1e1500 */
[----:B------:R-:W0:Y:S04]  /*24580*/  LDL R190, [R1+0x4fc] ;  /* 0x0004fc0001be7983 */ /* 0x000e280000100800 */
[----:B------:R-:W0:Y:S01]  /*24590*/  LDL R191, [R1+0x500] ;  /* 0x0005000001bf7983 */ /* 0x000e220000100800 */
[----:B------:R-:W-:Y:S02]  /*245a0*/  PRMT R232, RZ, 0x7610, R232 ;  /* 0x00007610ffe87816 */ /* 0x000fe400000000e8 */
[----:B0-----:R-:W-:-:S04]  /*245b0*/  @!P1 LOP3.LUT R191, R191, R190, RZ, 0x3c, !PT ;  /* 0x000000bebfbf9212 */ /* 0x001fc800078e3cff */
        /* <DEDUP_REMOVED lines=17> */
[----:B------:R-:W0:Y:S01]  /*246d0*/  LDL R191, [R1+0x408] ;  /* 0x0004080001bf7983 */ /* 0x000e220000100800 */
[----:B------:R-:W-:Y:S02]  /*246e0*/  PRMT R238, RZ, 0x7610, R238 ;  /* 0x00007610ffee7816 */ /* 0x000fe400000000ee */
[----:B------:R-:W-:Y:S02]  /*246f0*/  PRMT R240, RZ, 0x7610, R240 ;  /* 0x00007610fff07816 */ /* 0x000fe400000000f0 */
[----:B------:R-:W-:Y:S02]  /*24700*/  PRMT R242, RZ, 0x7610, R242 ;  /* 0x00007610fff27816 */ /* 0x000fe400000000f2 */
[----:B------:R-:W-:-:S02]  /*24710*/  PRMT R244, RZ, 0x7610, R244 ;  /* 0x00007610fff47816 */ /* 0x000fc400000000f4 */
[----:B------:R-:W-:Y:S02]  /*24720*/  PRMT R246, RZ, 0x7610, R246 ;  /* 0x00007610fff67816 */ /* 0x000fe400000000f6 */
[----:B------:R-:W-:Y:S02]  /*24730*/  PRMT R247, RZ, 0x7610, R247 ;  /* 0x00007610fff77816 */ /* 0x000fe400000000f7 */
[----:B------:R-:W-:Y:S01]  /*24740*/  PRMT R248, RZ, 0x7610, R248 ;  /* 0x00007610fff87816 */ /* 0x000fe200000000f8 */
[----:B0-----:R-:W-:Y:S02]  /*24750*/  @!P0 IMAD.MOV.U32 R190, RZ, RZ, R191 ;  /* 0x000000ffffbe8224 */ /* 0x001fe400078e00bf */
[----:B----4-:R-:W-:-:S05]  /*24760*/  @!P0 IMAD.MOV.U32 R191, RZ, RZ, R10 ;  /* 0x000000ffffbf8224 */ /* 0x010fca00078e000a */
[----:B------:R3:W4:Y:S02]  /*24770*/  @!P0 LDG.E.U16 R238, desc[UR60][R190.64] ;  /* 0x0000003cbeee8981 */ /* 0x000724000c1e1500 */
[----:B---3--:R-:W-:Y:S02]  /*24780*/  @!P1 IMAD.MOV.U32 R190, RZ, RZ, R16 ;  /* 0x000000ffffbe9224 */ /* 0x008fe400078e0010 */
[----:B------:R-:W-:-:S05]  /*24790*/  @!P1 IMAD.MOV.U32 R191, RZ, RZ, R9 ;  /* 0x000000ffffbf9224 */ /* 0x000fca00078e0009 */
[----:B------:R2:W3:Y:S02]  /*247a0*/  @!P1 LDG.E.U16 R240, desc[UR60][R190.64] ;  /* 0x0000003cbef09981 */ /* 0x0004e4000c1e1500 */
[----:B--2---:R-:W-:Y:S02]  /*247b0*/  @!P0 IMAD.MOV.U32 R190, RZ, RZ, R11 ;  /* 0x000000ffffbe8224 */ /* 0x004fe400078e000b */
[----:B------:R-:W-:-:S05]  /*247c0*/  @!P0 IMAD.MOV.U32 R191, RZ, RZ, R19 ;  /* 0x000000ffffbf8224 */ /* 0x000fca00078e0013 */
[----:B------:R0:W2:Y:S02]  /*247d0*/  @!P0 LDG.E.U16 R242, desc[UR60][R190.64] ;  /* 0x0000003cbef28981 */ /* 0x0000a4000c1e1500 */
[----:B0-----:R-:W-:Y:S02]  /*247e0*/  @!P1 IMAD.MOV.U32 R190, RZ, RZ, R17 ;  /* 0x000000ffffbe9224 */ /* 0x001fe400078e0011 */
        /* <DEDUP_REMOVED lines=10> */
[----:B------:R-:W2:Y:S04]  /*24890*/  @!P1 LDG.E.U16 R248, desc[UR60][R190.64] ;  /* 0x0000003cbef89981 */ /* 0x000ea8000c1e1500 */
[----:B------:R-:W4:Y:S04]  /*248a0*/  LDL.LU R190, [R1+0x2c] ;  /* 0x00002c0001be7983 */ /* 0x000f280000300800 */
[----:B------:R-:W3:Y:S04]  /*248b0*/  LDL.LU R191, [R1+0x28] ;  /* 0x0000280001bf7983 */ /* 0x000ee80000300800 */
        /* <DEDUP_REMOVED lines=20> */
[----:B------:R-:W2:Y:S04]  /*24a00*/  LDL.LU R7, [R1+0x1344] ;  /* 0x0013440001077983 */ /* 0x000ea80000300800 */
[----:B------:R-:W2:Y:S04]  /*24a10*/  LDL.LU R22, [R1+0x1340] ;  /* 0x0013400001167983 */ /* 0x000ea80000300800 */
        /* <DEDUP_REMOVED lines=30> */
[----:B------:R1:W-:Y:S04]  /*24c00*/  STS.U16 [R22+0x10700], R4 ;  /* 0x0107000416007388 */ /* 0x0003e80000000400 */
[----:B------:R2:W-:Y:S04]  /*24c10*/  STS.U16 [R22+0x18700], R23 ;  /* 0x0187001716007388 */ /* 0x0005e80000000400 */
[----:B0-----:R-:W4:Y:S04]  /*24c20*/  LDL.LU R7, [R1+0x133c] ;  /* 0x00133c0001077983 */ /* 0x001f280000300800 */
[----:B-1----:R-:W4:Y:S04]  /*24c30*/  LDL.LU R4, [R1+0x1338] ;  /* 0x0013380001047983 */ /* 0x002f280000300800 */
[----:B--2---:R-:W2:Y:S04]  /*24c40*/  LDL.LU R23, [R1+0x1334] ;  /* 0x0013340001177983 */ /* 0x004ea80000300800 */
[----:B------:R0:W-:Y:S04]  /*24c50*/  STS.U16 [R22+0x19f00], R153 ;  /* 0x019f009916007388 */ /* 0x0001e80000000400 */
[----:B---3--:R-:W-:Y:S04]  /*24c60*/  STS.U16 [R22+0x10300], R191 ;  /* 0x010300bf16007388 */ /* 0x008fe80000000400 */
[----:B------:R-:W-:Y:S04]  /*24c70*/  STS.U16 [R22+0x10b00], R250 ;  /* 0x010b00fa16007388 */ /* 0x000fe80000000400 */
[----:B------:R-:W-:Y:S04]  /*24c80*/  STS.U16 [R22+0x18b00], R249 ;  /* 0x018b00f916007388 */ /* 0x000fe80000000400 */
[----:B------:R-:W-:Y:S04]  /*24c90*/  STS.U16 [R22+0x10f00], R237 ;  /* 0x010f00ed16007388 */ /* 0x000fe80000000400 */
[----:B------:R-:W-:Y:S04]  /*24ca0*/  STS.U16 [R22+0x18f00], R235 ;  /* 0x018f00eb16007388 */ /* 0x000fe80000000400 */
[----:B------:R-:W-:Y:S04]  /*24cb0*/  STS.U16 [R22+0x11300], R225 ;  /* 0x011300e116007388 */ /* 0x000fe80000000400 */
[----:B------:R-:W-:Y:S01]  /*24cc0*/  STS.U16 [R22+0x19300], R223 ;  /* 0x019300df16007388 */ /* 0x000fe20000000400 */
[----:B0-----:R-:W0:Y:S03]  /*24cd0*/  S2R R153, SR_CgaCtaId ;  /* 0x0000000000997919 */ /* 0x001e260000008800 */
[----:B------:R-:W-:Y:S04]  /*24ce0*/  STS.U16 [R22+0x11700], R213 ;  /* 0x011700d516007388 */ /* 0x000fe80000000400 */
[----:B------:R-:W-:Y:S04]  /*24cf0*/  STS.U16 [R22+0x19700], R211 ;  /* 0x019700d316007388 */ /* 0x000fe80000000400 */
[----:B------:R-:W-:Y:S04]  /*24d00*/  STS.U16 [R22+0x11b00], R201 ;  /* 0x011b00c916007388 */ /* 0x000fe80000000400 */
[----:B------:R-:W-:Y:S04]  /*24d10*/  STS.U16 [R22+0x19b00], R199 ;  /* 0x019b00c716007388 */ /* 0x000fe80000000400 */
        /* <DEDUP_REMOVED lines=17> */
[----:B-1----:R-:W-:-:S04]  /*24e30*/  MOV R152, 0x400 ;  /* 0x0000040000987802 */ /* 0x002fc80000000f00 */
[----:B0-----:R-:W-:-:S04]  /*24e40*/  LEA R152, R153, R152, 0x18 ;  /* 0x0000009899987211 */ /* 0x001fc800078ec0ff */
[----:B------:R-:W-:-:S04]  /*24e50*/  SHF.R.U32.HI R152, RZ, 0x4, R152 ;  /* 0x00000004ff987819 */ /* 0x000fc80000011698 */
[----:B------:R-:W-:-:S04]  /*24e60*/  SGXT.U32 R152, R152, 0xe ;  /* 0x0000000e9898781a */ /* 0x000fc80000000000 */
[----:B------:R-:W-:Y:S01]  /*24e70*/  R2UR UR56, R152 ;  /* 0x00000000983872ca */ /* 0x000fe200000e0000 */
[----:B------:R-:W-:Y:S01]  /*24e80*/  UMOV UR57, 0x40000040 ;  /* 0x4000004000397882 */ /* 0x000fe20000000000 */
[----:B--2---:R0:W-:Y:S04]  /*24e90*/  STS.U16 [R23+0x10380], R5 ;  /* 0x0103800517007388 */ /* 0x0041e80000000400 */
        /* <DEDUP_REMOVED lines=29> */
[----:B----4-:R4:W-:Y:S04]  /*25070*/  STS.U16 [R23+0x13f80], R7 ;  /* 0x013f800717007388 */ /* 0x0109e80000000400 */
[----:B------:R-:W-:Y:S01]  /*25080*/  STS.U16 [R23+0x1bf80], R248 ;  /* 0x01bf80f817007388 */ /* 0x000fe20000000400 */
[----:B------:R0:W-:Y:S06]  /*25090*/  MEMBAR.ALL.CTA ;  /* 0x0000000000007992 */ /* 0x0001ec0000008000 */
[----:B0-----:R-:W0:Y:S04]  /*250a0*/  FENCE.VIEW.ASYNC.S ;  /* 0x00000000000073c6 */ /* 0x001e280000000000 */
[----:B------:R-:W4:Y:S04]  /*250b0*/  LDL.LU R5, [R1+0x1330] ;  /* 0x0013300001057983 */ /* 0x000f280000300800 */
[----:B-1----:R-:W4:Y:S04]  /*250c0*/  LDL.LU R6, [R1+0x132c] ;  /* 0x00132c0001067983 */ /* 0x002f280000300800 */
[----:B--2---:R-:W2:Y:S04]  /*250d0*/  LDL.LU R2, [R1+0x1328] ;  /* 0x0013280001027983 */ /* 0x004ea80000300800 */
[----:B---3--:R-:W3:Y:S04]  /*250e0*/  LDL.LU R3, [R1+0x1324] ;  /* 0x0013240001037983 */ /* 0x008ee80000300800 */
[----:B------:R-:W2:Y:S04]  /*250f0*/  LDL.LU R173, [R1+0x1290] ;  /* 0x0012900001ad7983 */ /* 0x000ea80000300800 */
[----:B------:R-:W3:Y:S04]  /*25100*/  LDL.LU R172, [R1+0x128c] ;  /* 0x00128c0001ac7983 */ /* 0x000ee80000300800 */
[----:B------:R-:W3:Y:S04]  /*25110*/  LDL.LU R165, [R1+0x1288] ;  /* 0x0012880001a57983 */ /* 0x000ee80000300800 */
[----:B------:R-:W3:Y:S04]  /*25120*/  LDL.LU R164, [R1+0x1284] ;  /* 0x0012840001a47983 */ /* 0x000ee80000300800 */
[----:B------:R-:W3:Y:S04]  /*25130*/  LDL.LU R157, [R1+0x1280] ;  /* 0x00128000019d7983 */ /* 0x000ee80000300800 */
[----:B------:R-:W3:Y:S04]  /*25140*/  LDL.LU R156, [R1+0x127c] ;  /* 0x00127c00019c7983 */ /* 0x000ee80000300800 */
[----:B------:R-:W3:Y:S04]  /*25150*/  LDL.LU R190, [R1+0x1278] ;  /* 0x0012780001be7983 */ /* 0x000ee80000300800 */
[----:B------:R-:W3:Y:S04]  /*25160*/  LDL.LU R191, [R1+0x1274] ;  /* 0x0012740001bf7983 */ /* 0x000ee80000300800 */
[----:B----4-:R-:W4:Y:S04]  /*25170*/  LDL.LU R7, [R1+0x1320] ;  /* 0x0013200001077983 */ /* 0x010f280000300800 */
[----:B------:R-:W4:Y:S01]  /*25180*/  LDL R166, [R1+0x1298] ;  /* 0x0012980001a67983 */ /* 0x000f220000100800 */
[----:B0-----:R-:W-:Y:S06]  /*25190*/  BAR.SYNC.DEFER_BLOCKING 0x0 ;  /* 0x0000000000007b1d */ /* 0x001fec0000010000 */
[----:B------:R-:W-:-:S06]  /*251a0*/  WARPGROUP.ARRIVE ;  /* 0x00000000000079c5 */ /* 0x000fcc0000000000 */
[----:B------:R-:W-:Y:S01]  /*251b0*/  HGMMA.64x128x16.F32.BF16 R88, gdesc[UR56].tnspA, R88 ;  /* 0x21e00000385879f0 */ /* 0x000fe20008701858 */
[----:B------:R-:W-:Y:S02]  /*251c0*/  UIADD3.64 UR48, UR4, 0x80, URZ ;  /* 0x0000008004307897 */ /* 0x000fe4000fffe03f */
[----:B------:R-:W-:-:S09]  /*251d0*/  UIADD3.64 UR50, UR6, 0x2, URZ ;  /* 0x0000000206327897 */ /* 0x000fd2000fffe03f */
[----:B------:R-:W-:Y:S01]  /*251e0*/  HGMMA.64x128x16.F32.BF16 R88, gdesc[UR4].tnspA, R88 ;  /* 0x21e00000045879f0 */ /* 0x000fe20008701858 */
[----:B------:R-:W-:Y:S02]  /*251f0*/  UIADD3.64 UR52, UR4, 0x100, URZ ;  /* 0x0000010004347897 */ /* 0x000fe4000fffe03f */
[----:B------:R-:W-:-:S09]  /*25200*/  UIADD3.64 UR54, UR6, 0x4, URZ ;  /* 0x0000000406367897 */ /* 0x000fd2000fffe03f */
[----:B------:R-:W-:Y:S01]  /*25210*/  HGMMA.64x128x16.F32.BF16 R88, gdesc[UR48].tnspA, R88 ;  /* 0x21e00000305879f0 */ /* 0x000fe20008701858 */
[----:B--2---:R-:W-:Y:S02]  /*25220*/  R2UR UR51, R173 ;  /* 0x00000000ad3372ca */ /* 0x004fe400000e0000 */
[----:B---3--:R-:W-:Y:S01]  /*25230*/  R2UR UR50, R172 ;  /* 0x00000000ac3272ca */ /* 0x008fe200000e0000 */
[----:B----4-:R-:W-:-:S05]  /*25240*/  VIADD R7, R7, 0x1 ;  /* 0x0000000107077836 */ /* 0x010fca0000000000 */
[----:B------:R-:W-:-:S03]  /*25250*/  ISETP.NE.U32.AND P0, PT, R7, R166, PT ;  /* 0x000000a60700720c */ /* 0x000fc60003f05070 */
[----:B------:R-:W-:Y:S01]  /*25260*/  HGMMA.64x128x16.F32.BF16 R88, gdesc[UR52].tnspA, R88 ;  /* 0x21e00000345879f0 */ /* 0x000fe20008701858 */
[----:B------:R-:W-:Y:S02]  /*25270*/  R2UR UR52, R191 ;  /* 0x00000000bf3472ca */ /* 0x000fe400000e0000 */
[----:B------:R-:W2:Y:S04]  /*25280*/  LDL.LU R191, [R1+0x1268] ;  /* 0x0012680001bf7983 */ /* 0x000ea80000300800 */
[----:B------:R-:W3:Y:S04]  /*25290*/  LDL.LU R181, [R1+0x1260] ;  /* 0x0012600001b57983 */ /* 0x000ee80000300800 */
[----:B------:R-:W4:Y:S04]  /*252a0*/  LDL.LU R184, [R1+0x1258] ;  /* 0x0012580001b87983 */ /* 0x000f280000300800 */
        /* <DEDUP_REMOVED lines=8> */
[----:B------:R-:W4:Y:S01]  /*25330*/  LDL.LU R172, [R1+0x1254] ;  /* 0x0012540001ac7983 */ /* 0x000f220000300800 */
[----:B------:R-:W-:-:S03]  /*25340*/  R2UR UR53, R190 ;  /* 0x00000000be3572ca */ /* 0x000fc600000e0000 */
[----:B------:R-:W4:Y:S04]  /*25350*/  LDL.LU R182, [R1+0x1228] ;  /* 0x0012280001b67983 */ /* 0x000f280000300800 */
[----:B------:R-:W4:Y:S04]  /*25360*/  LDL.LU R190, [R1+0x124c] ;  /* 0x00124c0001be7983 */ /* 0x000f280000300800 */
[----:B------:R0:W-:Y:S02]  /*25370*/  STL [R1+0x228], R7 ;  /* 0x0002280701007387 */ /* 0x0001e40000100800 */
[----:B0-----:R-:W0:Y:S02]  /*25380*/  LDC R7, c[0x0][0x238] ;  /* 0x00008e00ff077b82 */ /* 0x001e240000000800 */
[----:B0-----:R-:W-:-:S04]  /*25390*/  IMAD.SHL.U32 R7, R7, 0x100, RZ ;  /* 0x0000010007077824 */ /* 0x001fc800078e00ff */
[----:B------:R-:W-:-:S05]  /*253a0*/  IMAD.SHL.U32 R7, R7, 0x2, RZ ;  /* 0x0000000207077824 */ /* 0x000fca00078e00ff */
[----:B------:R-:W-:-:S05]  /*253b0*/  IADD3 R6, P1, R6, R7, RZ ;  /* 0x0000000706067210 */ /* 0x000fca0007f3e0ff */
[----:B------:R0:W-:Y:S04]  /*253c0*/  STL [R1+0x1270], R6 ;  /* 0x0012700601007387 */ /* 0x0001e80000100800 */
[----:B0-----:R-:W4:Y:S01]  /*253d0*/  LDL.LU R6, [R1+0x131c] ;  /* 0x00131c0001067983 */ /* 0x001f220000300800 */
[----:B------:R-:W-:Y:S01]  /*253e0*/  IADD3 R2, P6, R2, R7, RZ ;  /* 0x0000000702027210 */ /* 0x000fe20007fde0ff */
[----:B------:R-:W-:-:S12]  /*253f0*/  HGMMA.64x128x16.F32.BF16 R88, gdesc[UR8].tnspA, R88 ;  /* 0x21e00000085879f0 */ /* 0x000fd80008701858 */
[----:B------:R-:W-:Y:S01]  /*25400*/  HGMMA.64x128x16.F32.BF16 R88, gdesc[UR12].tnspA, R88 ;  /* 0x21e000000c5879f0 */ /* 0x000fe20008701858 */
[-C--:B--2---:R-:W-:Y:S02]  /*25410*/  IADD3 R191, P2, R191, R7.reuse, RZ ;  /* 0x00000007bfbf7210 */ /* 0x084fe40007f5e0ff */
[----:B---3--:R-:W-:-:S03]  /*25420*/  IADD3 R181, P3, R181, R7, RZ ;  /* 0x00000007b5b57210 */ /* 0x008fc60007f7e0ff */
[----:B------:R0:W-:Y:S01]  /*25430*/  STL [R1+0x1268], R191 ;  /* 0x001268bf01007387 */ /* 0x0001e20000100800 */
[----:B----4-:R-:W-:-:S03]  /*25440*/  IADD3 R179, P5, R179, R7, RZ ;  /* 0x00000007b3b37210 */ /* 0x010fc60007fbe0ff */
[----:B0-----:R-:W2:Y:S04]  /*25450*/  LDL.LU R191, [R1+0x1220] ;  /* 0x0012200001bf7983 */ /* 0x001ea80000300800 */
[----:B------:R0:W-:Y:S01]  /*25460*/  STL [R1+0x1260], R181 ;  /* 0x001260b501007387 */ /* 0x0001e20000100800 */
[-C--:B------:R-:W-:Y:S01]  /*25470*/  IADD3 R184, P4, R184, R7.reuse, RZ ;  /* 0x00000007b8b87210 */ /* 0x080fe20007f9e0ff */
[----:B------:R-:W-:Y:S02]  /*25480*/  HGMMA.64x128x16.F32.BF16 R88, gdesc[UR16].tnspA, R88 ;  /* 0x21e00000105879f0 */ /* 0x000fe40008701858 */
[----:B0-----:R-:W3:Y:S04]  /*25490*/  LDL.LU R181, [R1+0x1244] ;  /* 0x0012440001b57983 */ /* 0x001ee80000300800 */
[----:B------:R0:W-:Y:S04]  /*254a0*/  STL [R1+0x1250], R179 ;  /* 0x001250b301007387 */ /* 0x0001e80000100800 */
[----:B0-----:R-:W4:Y:S04]  /*254b0*/  LDL.LU R179, [R1+0x1218] ;  /* 0x0012180001b37983 */ /* 0x001f280000300800 */
[----:B------:R-:W-:Y:S04]  /*254c0*/  STL [R1+0x1258], R184 ;  /* 0x001258b801007387 */ /* 0x000fe80000100800 */
[----:B------:R-:W4:Y:S04]  /*254d0*/  LDL.LU R227, [R1+0x123c] ;  /* 0x00123c0001e37983 */ /* 0x000f280000300800 */
[----:B------:R-:W4:Y:S01]  /*254e0*/  LDL.LU R229, [R1+0x1210] ;  /* 0x0012100001e57983 */ /* 0x000f220000300800 */
[--C-:B------:R-:W-:Y:S01]  /*254f0*/  IMAD.X R3, R3, 0x1, R6.reuse, P6 ;  /* 0x0000000103037824 */ /* 0x100fe200030e0606 */
[----:B------:R-:W-:Y:S01]  /*25500*/  IADD3 R183, P6, R183, R7, RZ ;  /* 0x00000007b7b77210 */ /* 0x000fe20007fde0ff */
[----:B------:R-:W-:-:S04]  /*25510*/  IMAD.X R178, R178, 0x1, R6, P1 ;  /* 0x00000001b2b27824 */ /* 0x000fc800008e0606 */
[----:B------:R-:W-:Y:S04]  /*25520*/  STL [R1+0x1248], R183 ;  /* 0x001248b701007387 */ /* 0x000fe80000100800 */
[----:B------:R0:W-:Y:S01]  /*25530*/  STL [R1+0x126c], R178 ;  /* 0x00126cb201007387 */ /* 0x0001e20000100800 */
[----:B------:R-:W-:-:S03]  /*25540*/  IADD3 R177, P1, R177, R7, RZ ;  /* 0x00000007b1b17210 */ /* 0x000fc60007f3e0ff */
[----:B0-----:R-:W4:Y:S04]  /*25550*/  LDL.LU R178, [R1+0x1234] ;  /* 0x0012340001b27983 */ /* 0x001f280000300800 */
[----:B------:R0:W-:Y:S04]  /*25560*/  STL [R1+0x1240], R177 ;  /* 0x001240b101007387 */ /* 0x0001e80000100800 */
[----:B0-----:R-:W4:Y:S01]  /*25570*/  LDL.LU R177, [R1+0x1208] ;  /* 0x0012080001b17983 */ /* 0x001f220000300800 */
[----:B------:R-:W-:Y:S01]  /*25580*/  IMAD.X R180, R180, 0x1, R6, P2 ;  /* 0x00000001b4b47824 */ /* 0x000fe200010e0606 */
[----:B------:R-:W-:-:S04]  /*25590*/  IADD3 R176, P2, R176, R7, RZ ;  /* 0x00000007b0b07210 */ /* 0x000fc80007f5e0ff */
[----:B------:R0:W-:Y:S01]  /*255a0*/  STL [R1+0x1264], R180 ;  /* 0x001264b401007387 */ /* 0x0001e20000100800 */
[--C-:B------:R-:W-:Y:S02]  /*255b0*/  IMAD.X R173, R173, 0x1, R6.reuse, P3 ;  /* 0x00000001adad7824 */ /* 0x100fe400018e0606 */
[----:B------:R-:W-:Y:S01]  /*255c0*/  IMAD.X R172, R172, 0x1, R6, P4 ;  /* 0x00000001acac7824 */ /* 0x000fe200020e0606 */
[----:B0-----:R-:W4:Y:S04]  /*255d0*/  LDL.LU R180, [R1+0x122c] ;  /* 0x00122c0001b47983 */ /* 0x001f280000300800 */
[----:B------:R-:W4:Y:S04]  /*255e0*/  LDL.LU R184, [R1+0x1200] ;  /* 0x0012000001b87983 */ /* 0x000f280000300800 */
[----:B------:R-:W4:Y:S04]  /*255f0*/  LDL.LU R183, [R1+0x1224] ;  /* 0x0012240001b77983 */ /* 0x000f280000300800 */
[----:B------:R0:W-:Y:S01]  /*25600*/  STL [R1+0x1238], R176 ;  /* 0x001238b001007387 */ /* 0x0001e20000100800 */
[----:B------:R-:W-:-:S02]  /*25610*/  IADD3 R185, P3, R185, R7, RZ ;  /* 0x00000007b9b97210 */ /* 0x000fc40007f7e0ff */
[-C--:B------:R-:W-:Y:S01]  /*25620*/  IADD3 R182, P4, R182, R7.reuse, RZ ;  /* 0x00000007b6b67210 */ /* 0x080fe20007f9e0ff */
[----:B------:R-:W-:Y:S01]  /*25630*/  IMAD.X R190, R190, 0x1, R6, P5 ;  /* 0x00000001bebe7824 */ /* 0x000fe200028e0606 */
[----:B------:R-:W-:Y:S01]  /*25640*/  HGMMA.64x128x16.F32.BF16 R88, gdesc[UR20].tnspA, R88 ;  /* 0x21e00000145879f0 */ /* 0x000fe20008701858 */
[----:B0-----:R-:W4:Y:S04]  /*25650*/  LDL.LU R176, [R1+0x11f8] ;  /* 0x0011f80001b07983 */ /* 0x001f280000300800 */
[----:B------:R0:W-:Y:S04]  /*25660*/  STL [R1+0x125c], R173 ;  /* 0x00125cad01007387 */ /* 0x0001e80000100800 */
[----:B0-----:R-:W4:Y:S04]  /*25670*/  LDL.LU R173, [R1+0x121c] ;  /* 0x00121c0001ad7983 */ /* 0x001f280000300800 */
[----:B------:R0:W-:Y:S04]  /*25680*/  STL [R1+0x1254], R172 ;  /* 0x001254ac01007387 */ /* 0x0001e80000100800 */
[----:B0-----:R-:W4:Y:S04]  /*25690*/  LDL.LU R172, [R1+0x11f0] ;  /* 0x0011f00001ac7983 */ /* 0x001f280000300800 */
[----:B------:R-:W-:Y:S04]  /*256a0*/  STL [R1+0x1230], R185 ;  /* 0x001230b901007387 */ /* 0x000fe80000100800 */
[----:B------:R-:W4:Y:S04]  /*256b0*/  LDL.LU R239, [R1+0x1214] ;  /* 0x0012140001ef7983 */ /* 0x000f280000300800 */
[----:B------:R-:W4:Y:S04]  /*256c0*/  LDL.LU R241, [R1+0x11e8] ;  /* 0x0011e80001f17983 */ /* 0x000f280000300800 */
[----:B------:R-:W-:Y:S04]  /*256d0*/  STL [R1+0x1228], R182 ;  /* 0x001228b601007387 */ /* 0x000fe80000100800 */
[----:B------:R-:W4:Y:S04]  /*256e0*/  LDL.LU R251, [R1+0x120c] ;  /* 0x00120c0001fb7983 */ /* 0x000f280000300800 */
[----:B------:R0:W-:Y:S04]  /*256f0*/  STL [R1+0x124c], R190 ;  /* 0x00124cbe01007387 */ /* 0x0001e80000100800 */
[----:B0-----:R-:W4:Y:S01]  /*25700*/  LDL.LU R190, [R1+0x11e0] ;  /* 0x0011e00001be7983 */ /* 0x001f220000300800 */
[----:B------:R-:W-:Y:S01]  /*25710*/  HGMMA.64x128x16.F32.BF16 R88, gdesc[UR24].tnspA, R88 ;  /* 0x21e00000185879f0 */ /* 0x000fe20008701858 */
[----:B--2---:R-:W-:-:S05]  /*25720*/  IADD3 R191, P5, R191, R7, RZ ;  /* 0x00000007bfbf7210 */ /* 0x004fca0007fbe0ff */
[----:B------:R0:W-:Y:S01]  /*25730*/  STL [R1+0x1220], R191 ;  /* 0x001220bf01007387 */ /* 0x0001e20000100800 */
[----:B---3--:R-:W-:-:S03]  /*25740*/  IMAD.X R181, R181, 0x1, R6, P6 ;  /* 0x00000001b5b57824 */ /* 0x008fc600030e0606 */
[----:B0-----:R-:W2:Y:S04]  /*25750*/  LDL.LU R191, [R1+0x1204] ;  /* 0x0012040001bf7983 */ /* 0x001ea80000300800 */
[----:B------:R-:W3:Y:S04]  /*25760*/  LDL.LU R252, [R1+0x11d8] ;  /* 0x0011d80001fc7983 */ /* 0x000ee80000300800 */
[----:B------:R-:W3:Y:S04]  /*25770*/  LDL.LU R185, [R1+0x11fc] ;  /* 0x0011fc0001b97983 */ /* 0x000ee80000300800 */
[----:B------:R0:W-:Y:S01]  /*25780*/  STL [R1+0x1244], R181 ;  /* 0x001244b501007387 */ /* 0x0001e20000100800 */
[----:B----4-:R-:W-:-:S03]  /*25790*/  IADD3 R179, P6, R179, R7, RZ ;  /* 0x00000007b3b37210 */ /* 0x010fc60007fde0ff */
[----:B0-----:R-:W4:Y:S04]  /*257a0*/  LDL.LU R181, [R1+0x11d0] ;  /* 0x0011d00001b57983 */ /* 0x001f280000300800 */
[----:B------:R-:W4:Y:S04]  /*257b0*/  LDL.LU R182, [R1+0x11f4] ;  /* 0x0011f40001b67983 */ /* 0x000f280000300800 */
[----:B------:R0:W-:Y:S01]  /*257c0*/  STL [R1+0x1218], R179 ;  /* 0x001218b301007387 */ /* 0x0001e20000100800 */
[--C-:B------:R-:W-:Y:S01]  /*257d0*/  IMAD.X R227, R227, 0x1, R6.reuse, P1 ;  /* 0x00000001e3e37824 */ /* 0x100fe200008e0606 */
[----:B------:R-:W-:Y:S01]  /*257e0*/  IADD3 R229, P1, R229, R7, RZ ;  /* 0x00000007e5e57210 */ /* 0x000fe20007f3e0ff */
[----:B------:R-:W-:Y:S01]  /*257f0*/  HGMMA.64x128x16.F32.BF16 R88, gdesc[UR28].tnspA, R88 ;  /* 0x21e000001c5879f0 */ /* 0x000fe20008701858 */
[----:B0-----:R-:W4:Y:S01]  /*25800*/  LDL.LU R179, [R1+0x11c8] ;  /* 0x0011c80001b37983 */ /* 0x001f220000300800 */
[----:B------:R-:W-:-:S05]  /*25810*/  IMAD.X R178, R178, 0x1, R6, P2 ;  /* 0x00000001b2b27824 */ /* 0x000fca00010e0606 */
[----:B------:R0:W-:Y:S04]  /*25820*/  STL [R1+0x1234], R178 ;  /* 0x001234b201007387 */ /* 0x0001e80000100800 */
[----:B------:R-:W-:Y:S01]  /*25830*/  STL [R1+0x123c], R227 ;  /* 0x00123ce301007387 */ /* 0x000fe20000100800 */
[----:B------:R-:W-:-:S03]  /*25840*/  IADD3 R177, P2, R177, R7, RZ ;  /* 0x00000007b1b17210 */ /* 0x000fc60007f5e0ff */
[----:B0-----:R-:W4:Y:S04]  /*25850*/  LDL.LU R178, [R1+0x11ec] ;  /* 0x0011ec0001b27983 */ /* 0x001f280000300800 */
[----:B------:R-:W-:Y:S04]  /*25860*/  STL [R1+0x1210], R229 ;  /* 0x001210e501007387 */ /* 0x000fe80000100800 */
[----:B------:R0:W-:Y:S04]  /*25870*/  STL [R1+0x1208], R177 ;  /* 0x001208b101007387 */ /* 0x0001e80000100800 */
[----:B0-----:R-:W4:Y:S01]  /*25880*/  LDL.LU R177, [R1+0x11c0] ;  /* 0x0011c00001b17983 */ /* 0x001f220000300800 */
[----:B------:R-:W-:-:S02]  /*25890*/  IMAD.X R180, R180, 0x1, R6, P3 ;  /* 0x00000001b4b47824 */ /* 0x000fc400018e0606 */
[----:B------:R-:W-:Y:S01]  /*258a0*/  IMAD.X R183, R183, 0x1, R6, P4 ;  /* 0x00000001b7b77824 */ /* 0x000fe200020e0606 */
[-C--:B------:R-:W-:Y:S02]  /*258b0*/  IADD3 R184, P3, R184, R7.reuse, RZ ;  /* 0x00000007b8b87210 */ /* 0x080fe40007f7e0ff */
[----:B------:R0:W-:Y:S01]  /*258c0*/  STL [R1+0x122c], R180 ;  /* 0x00122cb401007387 */ /* 0x0001e20000100800 */
[----:B------:R-:W-:-:S03]  /*258d0*/  IADD3 R176, P4, R176, R7, RZ ;  /* 0x00000007b0b07210 */ /* 0x000fc60007f9e0ff */
[----:B0-----:R-:W4:Y:S04]  /*258e0*/  LDL.LU R180, [R1+0x11e4] ;  /* 0x0011e40001b47983 */ /* 0x001f280000300800 */
[----:B------:R0:W-:Y:S04]  /*258f0*/  STL [R1+0x11f8], R176 ;  /* 0x0011f8b001007387 */ /* 0x0001e80000100800 */
[----:B------:R1:W-:Y:S01]  /*25900*/  STL [R1+0x1200], R184 ;  /* 0x001200b801007387 */ /* 0x0003e20000100800 */
[----:B------:R-:W-:-:S03]  /*25910*/  IMAD.X R173, R173, 0x1, R6, P5 ;  /* 0x00000001adad7824 */ /* 0x000fc600028e0606 */
[----:B0-----:R-:W4:Y:S04]  /*25920*/  LDL.LU R176, [R1+0x11b8] ;  /* 0x0011b80001b07983 */ /* 0x001f280000300800 */
[----:B------:R-:W-:Y:S04]  /*25930*/  STL [R1+0x1224], R183 ;  /* 0x001224b701007387 */ /* 0x000fe80000100800 */
[----:B-1----:R-:W4:Y:S04]  /*25940*/  LDL.LU R184, [R1+0x11dc] ;  /* 0x0011dc0001b87983 */ /* 0x002f280000300800 */
[----:B------:R0:W-:Y:S01]  /*25950*/  STL [R1+0x121c], R173 ;  /* 0x00121cad01007387 */ /* 0x0001e20000100800 */
[----:B------:R-:W-:Y:S01]  /*25960*/  IADD3 R172, P5, R172, R7, RZ ;  /* 0x00000007acac7210 */ /* 0x000fe20007fbe0ff */
[--C-:B------:R-:W-:Y:S01]  /*25970*/  IMAD.X R239, R239, 0x1, R6.reuse, P6 ;  /* 0x00000001efef7824 */ /* 0x100fe200030e0606 */
[----:B------:R-:W-:Y:S01]  /*25980*/  HGMMA.64x128x16.F32.BF16 R88, gdesc[UR32].tnspA, R88 ;  /* 0x21e00000205879f0 */ /* 0x000fe20008701858 */
[----:B0-----:R-:W4:Y:S01]  /*25990*/  LDL.LU R173, [R1+0x11b0] ;  /* 0x0011b00001ad7983 */ /* 0x001f220000300800 */
[----:B------:R-:W-:-:S03]  /*259a0*/  IMAD.X R251, R251, 0x1, R6, P1 ;  /* 0x00000001fbfb7824 */ /* 0x000fc600008e0606 */
[----:B------:R-:W4:Y:S04]  /*259b0*/  LDL.LU R183, [R1+0x11d4] ;  /* 0x0011d40001b77983 */ /* 0x000f280000300800 */
[----:B------:R0:W-:Y:S01]  /*259c0*/  STL [R1+0x11f0], R172 ;  /* 0x0011f0ac01007387 */ /* 0x0001e20000100800 */
[-C--:B------:R-:W-:Y:S02]  /*259d0*/  IADD3 R241, P6, R241, R7.reuse, RZ ;  /* 0x00000007f1f17210 */ /* 0x080fe40007fde0ff */
[----:B------:R-:W-:Y:S01]  /*259e0*/  IADD3 R190, P1, R190, R7, RZ ;  /* 0x00000007bebe7210 */ /* 0x000fe20007f3e0ff */
[----:B0-----:R-:W4:Y:S04]  /*259f0*/  LDL.LU R172, [R1+0x11a8] ;  /* 0x0011a80001ac7983 */ /* 0x001f280000300800 */
[----:B------:R-:W-:Y:S04]  /*25a00*/  STL [R1+0x1214], R239 ;  /* 0x001214ef01007387 */ /* 0x000fe80000100800 */
[----:B------:R0:W-:Y:S04]  /*25a10*/  STL [R1+0x11e0], R190 ;  /* 0x0011e0be01007387 */ /* 0x0001e80000100800 */
[----:B------:R-:W-:Y:S04]  /*25a20*/  STL [R1+0x11e8], R241 ;  /* 0x0011e8f101007387 */ /* 0x000fe80000100800 */
[----:B0-----:R-:W4:Y:S04]  /*25a30*/  LDL.LU R190, [R1+0x11cc] ;  /* 0x0011cc0001be7983 */ /* 0x001f280000300800 */
[----:B------:R-:W-:Y:S01]  /*25a40*/  STL [R1+0x120c], R251 ;  /* 0x00120cfb01007387 */ /* 0x000fe20000100800 */
[----:B------:R-:W-:Y:S01]  /*25a50*/  HGMMA.64x128x16.F32.BF16 R88, gdesc[UR36].tnspA, R88 ;  /* 0x21e00000245879f0 */ /* 0x000fe20008701858 */
[----:B--2---:R-:W-:-:S02]  /*25a60*/  IMAD.X R191, R191, 0x1, R6, P2 ;  /* 0x00000001bfbf7824 */ /* 0x004fc400010e0606 */
[----:B---3--:R-:W-:Y:S01]  /*25a70*/  IMAD.X R185, R185, 0x1, R6, P3 ;  /* 0x00000001b9b97824 */ /* 0x008fe200018e0606 */
[-C--:B------:R-:W-:Y:S02]  /*25a80*/  IADD3 R252, P2, R252, R7.reuse, RZ ;  /* 0x00000007fcfc7210 */ /* 0x080fe40007f5e0ff */
[----:B------:R0:W-:Y:S01]  /*25a90*/  STL [R1+0x1204], R191 ;  /* 0x001204bf01007387 */ /* 0x0001e20000100800 */
[----:B----4-:R-:W-:-:S03]  /*25aa0*/  IADD3 R181, P3, R181, R7, RZ ;  /* 0x00000007b5b57210 */ /* 0x010fc60007f7e0ff */
[----:B0-----:R-:W2:Y:S04]  /*25ab0*/  LDL.LU R191, [R1+0x11a0] ;  /* 0x0011a00001bf7983 */ /* 0x001ea80000300800 */
[----:B------:R0:W-:Y:S04]  /*25ac0*/  STL [R1+0x11d0], R181 ;  /* 0x0011d0b501007387 */ /* 0x0001e80000100800 */
[----:B------:R-:W-:Y:S01]  /*25ad0*/  STL [R1+0x11d8], R252 ;  /* 0x0011d8fc01007387 */ /* 0x000fe20000100800 */
[----:B------:R-:W-:Y:S01]  /*25ae0*/  IMAD.X R182, R182, 0x1, R6, P4 ;  /* 0x00000001b6b67824 */ /* 0x000fe200020e0606 */
[----:B------:R-:W-:-:S02]  /*25af0*/  IADD3 R179, P4, R179, R7, RZ ;  /* 0x00000007b3b37210 */ /* 0x000fc40007f9e0ff */
[----:B0-----:R-:W3:Y:S04]  /*25b00*/  LDL.LU R181, [R1+0x11c4] ;  /* 0x0011c40001b57983 */ /* 0x001ee80000300800 */
[----:B------:R-:W-:Y:S04]  /*25b10*/  STL [R1+0x11fc], R185 ;  /* 0x0011fcb901007387 */ /* 0x000fe80000100800 */
[----:B------:R-:W4:Y:S04]  /*25b20*/  LDL.LU R227, [R1+0x1198] ;  /* 0x0011980001e37983 */ /* 0x000f280000300800 */
[----:B------:R-:W4:Y:S04]  /*25b30*/  LDL.LU R229, [R1+0x11bc] ;  /* 0x0011bc0001e57983 */ /* 0x000f280000300800 */
[----:B------:R-:W-:Y:S04]  /*25b40*/  STL [R1+0x11f4], R182 ;  /* 0x0011f4b601007387 */ /* 0x000fe80000100800 */
[----:B------:R0:W-:Y:S04]  /*25b50*/  STL [R1+0x11c8], R179 ;  /* 0x0011c8b301007387 */ /* 0x0001e80000100800 */
[----:B0-----:R-:W4:Y:S01]  /*25b60*/  LDL.LU R179, [R1+0x1190] ;  /* 0x0011900001b37983 */ /* 0x001f220000300800 */
[----:B------:R-:W-:Y:S01]  /*25b70*/  HGMMA.64x128x16.F32.BF16 R88, gdesc[UR40].tnspA, R88 ;  /* 0x21e00000285879f0 */ /* 0x000fe20008701858 */
[----:B------:R-:W-:-:S05]  /*25b80*/  IMAD.X R178, R178, 0x1, R6, P5 ;  /* 0x00000001b2b27824 */ /* 0x000fca00028e0606 */
[----:B------:R0:W-:Y:S01]  /*25b90*/  STL [R1+0x11ec], R178 ;  /* 0x0011ecb201007387 */ /* 0x0001e20000100800 */
[----:B------:R-:W-:-:S03]  /*25ba0*/  IADD3 R177, P5, R177, R7, RZ ;  /* 0x00000007b1b17210 */ /* 0x000fc60007fbe0ff */
[----:B0-----:R-:W4:Y:S04]  /*25bb0*/  LDL.LU R178, [R1+0x11b4] ;  /* 0x0011b40001b27983 */ /* 0x001f280000300800 */
[----:B------:R0:W-:Y:S04]  /*25bc0*/  STL [R1+0x11c0], R177 ;  /* 0x0011c0b101007387 */ /* 0x0001e80000100800 */
[----:B0-----:R-:W4:Y:S04]  /*25bd0*/  LDL.LU R177, [R1+0x1188] ;  /* 0x0011880001b17983 */ /* 0x001f280000300800 */
[----:B------:R-:W4:Y:S01]  /*25be0*/  LDL.LU R185, [R1+0x11ac] ;  /* 0x0011ac0001b97983 */ /* 0x000f220000300800 */
[----:B------:R-:W-:-:S03]  /*25bf0*/  IMAD.X R180, R180, 0x1, R6, P6 ;  /* 0x00000001b4b47824 */ /* 0x000fc600030e0606 */
[----:B------:R-:W4:Y:S04]  /*25c00*/  LDL.LU R182, [R1+0x1180] ;  /* 0x0011800001b67983 */ /* 0x000f280000300800 */
[----:B------:R0:W-:Y:S01]  /*25c10*/  STL [R1+0x11e4], R180 ;  /* 0x0011e4b401007387 */ /* 0x0001e20000100800 */
[-C--:B------:R-:W-:Y:S01]  /*25c20*/  IADD3 R176, P6, R176, R7.reuse, RZ ;  /* 0x00000007b0b07210 */ /* 0x080fe20007fde0ff */
[----:B------:R-:W-:Y:S02]  /*25c30*/  IMAD.X R184, R184, 0x1, R6, P1 ;  /* 0x00000001b8b87824 */ /* 0x000fe400008e0606 */
[----:B0-----:R-:W4:Y:S04]  /*25c40*/  LDL.LU R180, [R1+0x11a4] ;  /* 0x0011a40001b47983 */ /* 0x001f280000300800 */
[----:B------:R0:W-:Y:S01]  /*25c50*/  STL [R1+0x11b8], R176 ;  /* 0x0011b8b001007387 */ /* 0x0001e20000100800 */
[----:B------:R-:W-:-:S03]  /*25c60*/  IADD3 R173, P1, R173, R7, RZ ;  /* 0x00000007adad7210 */ /* 0x000fc60007f3e0ff */
[----:B0-----:R-:W4:Y:S04]  /*25c70*/  LDL.LU R176, [R1+0x1178] ;  /* 0x0011780001b07983 */ /* 0x001f280000300800 */
[----:B------:R0:W-:Y:S01]  /*25c80*/  STL [R1+0x11b0], R173 ;  /* 0x0011b0ad01007387 */ /* 0x0001e20000100800 */
[----:B------:R-:W-:-:S03]  /*25c90*/  IMAD.X R183, R183, 0x1, R6, P2 ;  /* 0x00000001b7b77824 */ /* 0x000fc600010e0606 */
[----:B0-----:R-:W4:Y:S04]  /*25ca0*/  LDL.LU R173, [R1+0x119c] ;  /* 0x00119c0001ad7983 */ /* 0x001f280000300800 */
[----:B------:R-:W-:Y:S01]  /*25cb0*/  STL [R1+0x11dc], R184 ;  /* 0x0011dcb801007387 */ /* 0x000fe20000100800 */
[----:B------:R-:W-:-:S03]  /*25cc0*/  IADD3 R172, P2, R172, R7, RZ ;  /* 0x00000007acac7210 */ /* 0x000fc60007f5e0ff */
[----:B------:R-:W4:Y:S04]  /*25cd0*/  LDL.LU R239, [R1+0x1170] ;  /* 0x0011700001ef7983 */ /* 0x000f280000300800 */
[----:B------:R-:W4:Y:S04]  /*25ce0*/  LDL.LU R241, [R1+0x1194] ;  /* 0x0011940001f17983 */ /* 0x000f280000300800 */
[----:B------:R-:W-:Y:S04]  /*25cf0*/  STL [R1+0x11d4], R183 ;  /* 0x0011d4b701007387 */ /* 0x000fe80000100800 */
[----:B------:R-:W4:Y:S04]  /*25d00*/  LDL.LU R251, [R1+0x1168] ;  /* 0x0011680001fb7983 */ /* 0x000f280000300800 */
[----:B------:R0:W-:Y:S01]  /*25d10*/  STL [R1+0x11a8], R172 ;  /* 0x0011a8ac01007387 */ /* 0x0001e20000100800 */
[----:B------:R-:W-:Y:S01]  /*25d20*/  HGMMA.64x128x16.F32.BF16 R88, gdesc[UR44].tnspA, R88 ;  /* 0x21e000002c5879f0 */ /* 0x000fe20008701858 */
[----:B------:R-:W-:-:S02]  /*25d30*/  IMAD.X R190, R190, 0x1, R6, P3 ;  /* 0x00000001bebe7824 */ /* 0x000fc400018e0606 */
[----:B0-----:R-:W4:Y:S04]  /*25d40*/  LDL.LU R172, [R1+0x118c] ;  /* 0x00118c0001ac7983 */ /* 0x001f280000300800 */
[----:B------:R0:W-:Y:S04]  /*25d50*/  STL [R1+0x11cc], R190 ;  /* 0x0011ccbe01007387 */ /* 0x0001e80000100800 */
[----:B0-----:R-:W4:Y:S04]  /*25d60*/  LDL.LU R190, [R1+0x1160] ;  /* 0x0011600001be7983 */ /* 0x001f280000300800 */
[----:B------:R-:W4:Y:S04]  /*25d70*/  LDL.LU R252, [R1+0x1184] ;  /* 0x0011840001fc7983 */ /* 0x000f280000300800 */
[----:B------:R-:W4:Y:S01]  /*25d80*/  LDL.LU R184, [R1+0x1158] ;  /* 0x0011580001b87983 */ /* 0x000f220000300800 */
[----:B--2---:R-:W-:-:S05]  /*25d90*/  IADD3 R191, P3, R191, R7, RZ ;  /* 0x00000007bfbf7210 */ /* 0x004fca0007f7e0ff */
[----:B------:R0:W-:Y:S01]  /*25da0*/  STL [R1+0x11a0], R191 ;  /* 0x0011a0bf01007387 */ /* 0x0001e20000100800 */
[----:B---3--:R-:W-:-:S03]  /*25db0*/  IMAD.X R181, R181, 0x1, R6, P4 ;  /* 0x00000001b5b57824 */ /* 0x008fc600020e0606 */
[----:B0-----:R-:W2:Y:S04]  /*25dc0*/  LDL.LU R191, [R1+0x117c] ;  /* 0x00117c0001bf7983 */ /* 0x001ea80000300800 */
[----:B------:R-:W3:Y:S04]  /*25dd0*/  LDL.LU R183, [R1+0x1150] ;  /* 0x0011500001b77983 */ /* 0x000ee80000300800 */
[----:B------:R0:W-:Y:S01]  /*25de0*/  STL [R1+0x11c4], R181 ;  /* 0x0011c4b501007387 */ /* 0x0001e20000100800 */
[----:B----4-:R-:W-:Y:S01]  /*25df0*/  IMAD.X R229, R229, 0x1, R6, P5 ;  /* 0x00000001e5e57824 */ /* 0x010fe200028e0606 */
[----:B------:R-:W-:-:S02]  /*25e00*/  IADD3 R227, P4, R227, R7, RZ ;  /* 0x00000007e3e37210 */ /* 0x000fc40007f9e0ff */
[----:B------:R-:W-:Y:S01]  /*25e10*/  IADD3 R179, P5, R179, R7, RZ ;  /* 0x00000007b3b37210 */ /* 0x000fe20007fbe0ff */
[----:B0-----:R-:W4:Y:S04]  /*25e20*/  LDL.LU R181, [R1+0x1174] ;  /* 0x0011740001b57983 */ /* 0x001f280000300800 */
[----:B------:R0:W-:Y:S04]  /*25e30*/  STL [R1+0x1190], R179 ;  /* 0x001190b301007387 */ /* 0x0001e80000100800 */
[----:B------:R-:W-:Y:S04]  /*25e40*/  STL [R1+0x1198], R227 ;  /* 0x001198e301007387 */ /* 0x000fe80000100800 */
[----:B0-----:R-:W4:Y:S04]  /*25e50*/  LDL.LU R179, [R1+0x1148] ;  /* 0x0011480001b37983 */ /* 0x001f280000300800 */
[----:B------:R-:W-:Y:S01]  /*25e60*/  STL [R1+0x11bc], R229 ;  /* 0x0011bce501007387 */ /* 0x000fe20000100800 */
[----:B------:R-:W-:-:S05]  /*25e70*/  IMAD.X R178, R178, 0x1, R6, P6 ;  /* 0x00000001b2b27824 */ /* 0x000fca00030e0606 */
[----:B------:R0:W-:Y:S01]  /*25e80*/  STL [R1+0x11b4], R178 ;  /* 0x0011b4b201007387 */ /* 0x0001e20000100800 */
[----:B------:R-:W-:-:S03]  /*25e90*/  IADD3 R177, P6, R177, R7, RZ ;  /* 0x00000007b1b17210 */ /* 0x000fc60007fde0ff */
[----:B0-----:R-:W4:Y:S04]  /*25ea0*/  LDL.LU R178, [R1+0x116c] ;  /* 0x00116c0001b27983 */ /* 0x001f280000300800 */
[----:B------:R0:W-:Y:S04]  /*25eb0*/  STL [R1+0x1188], R177 ;  /* 0x001188b101007387 */ /* 0x0001e80000100800 */
[----:B0-----:R-:W4:Y:S01]  /*25ec0*/  LDL.LU R177, [R1+0x1140] ;  /* 0x0011400001b17983 */ /* 0x001f220000300800 */
[--C-:B------:R-:W-:Y:S02]  /*25ed0*/  IMAD.X R185, R185, 0x1, R6.reuse, P1 ;  /* 0x00000001b9b97824 */ /* 0x100fe400008e0606 */
[----:B------:R-:W-:Y:S01]  /*25ee0*/  IMAD.X R180, R180, 0x1, R6, P2 ;  /* 0x00000001b4b47824 */ /* 0x000fe200010e0606 */
[----:B------:R-:W-:-:S04]  /*25ef0*/  IADD3 R182, P1, R182, R7, RZ ;  /* 0x00000007b6b67210 */ /* 0x000fc80007f3e0ff */
[----:B------:R0:W-:Y:S04]  /*25f00*/  STL [R1+0x11a4], R180 ;  /* 0x0011a4b401007387 */ /* 0x0001e80000100800 */
[----:B------:R1:W-:Y:S01]  /*25f10*/  STL [R1+0x11ac], R185 ;  /* 0x0011acb901007387 */ /* 0x0003e20000100800 */
[----:B------:R-:W-:-:S03]  /*25f20*/  IADD3 R176, P2, R176, R7, RZ ;  /* 0x00000007b0b07210 */ /* 0x000fc60007f5e0ff */
[----:B0-----:R-:W4:Y:S04]  /*25f30*/  LDL.LU R180, [R1+0x1164] ;  /* 0x0011640001b47983 */ /* 0x001f280000300800 */
[----:B------:R-:W-:Y:S04]  /*25f40*/  STL [R1+0x1180], R182 ;  /* 0x001180b601007387 */ /* 0x000fe80000100800 */
[----:B-1----:R-:W4:Y:S04]  /*25f50*/  LDL.LU R185, [R1+0x1138] ;  /* 0x0011380001b97983 */ /* 0x002f280000300800 */
[----:B------:R0:W-:Y:S01]  /*25f60*/  STL [R1+0x1178], R176 ;  /* 0x001178b001007387 */ /* 0x0001e20000100800 */
[----:B------:R-:W-:-:S03]  /*25f70*/  IMAD.X R173, R173, 0x1, R6, P3 ;  /* 0x00000001adad7824 */ /* 0x000fc600018e0606 */
[----:B0-----:R-:W4:Y:S01]  /*25f80*/  LDL.LU R176, [R1+0x115c] ;  /* 0x00115c0001b07983 */ /* 0x001f220000300800 */
[----:B------:R-:W-:-:S03]  /*25f90*/  IADD3 R239, P3, R239, R7, RZ ;  /* 0x00000007efef7210 */ /* 0x000fc60007f7e0ff */
[----:B------:R-:W4:Y:S04]  /*25fa0*/  LDL.LU R182, [R1+0x1130] ;  /* 0x0011300001b67983 */ /* 0x000f280000300800 */
[----:B------:R0:W-:Y:S01]  /*25fb0*/  STL [R1+0x119c], R173 ;  /* 0x00119cad01007387 */ /* 0x0001e20000100800 */
[--C-:B------:R-:W-:Y:S01]  /*25fc0*/  IMAD.X R241, R241, 0x1, R6.reuse, P4 ;  /* 0x00000001f1f17824 */ /* 0x100fe200020e0606 */
[-C--:B------:R-:W-:Y:S01]  /*25fd0*/  IADD3 R251, P4, R251, R7.reuse, RZ ;  /* 0x00000007fbfb7210 */ /* 0x080fe20007f9e0ff */
[----:B------:R-:W-:Y:S01]  /*25fe0*/  IMAD.X R172, R172, 0x1, R6, P5 ;  /* 0x00000001acac7824 */ /* 0x000fe200028e0606 */
[----:B0-----:R-:W4:Y:S04]  /*25ff0*/  LDL.LU R173, [R1+0x1154] ;  /* 0x0011540001ad7983 */ /* 0x001f280000300800 */
[----:B------:R-:W-:Y:S04]  /*26000*/  STL [R1+0x1170], R239 ;  /* 0x001170ef01007387 */ /* 0x000fe80000100800 */
[----:B------:R0:W-:Y:S04]  /*26010*/  STL [R1+0x118c], R172 ;  /* 0x00118cac01007387 */ /* 0x0001e80000100800 */
[----:B------:R-:W-:Y:S01]  /*26020*/  STL [R1+0x1194], R241 ;  /* 0x001194f101007387 */ /* 0x000fe20000100800 */
[----:B------:R-:W-:-:S03]  /*26030*/  IADD3 R190, P5, R190, R7, RZ ;  /* 0x00000007bebe7210 */ /* 0x000fc60007fbe0ff */
[----:B0-----:R-:W4:Y:S04]  /*26040*/  LDL.LU R172, [R1+0x1128] ;  /* 0x0011280001ac7983 */ /* 0x001f280000300800 */
[----:B------:R-:W-:Y:S04]  /*26050*/  STL [R1+0x1168], R251 ;  /* 0x001168fb01007387 */ /* 0x000fe80000100800 */
[----:B------:R0:W-:Y:S01]  /*26060*/  STL [R1+0x1160], R190 ;  /* 0x001160be01007387 */ /* 0x0001e20000100800 */
[----:B------:R-:W-:Y:S01]  /*26070*/  IMAD.X R252, R252, 0x1, R6, P6 ;  /* 0x00000001fcfc7824 */ /* 0x000fe200030e0606 */
[----:B------:R-:W-:-:S02]  /*26080*/  IADD3 R184, P6, R184, R7, RZ ;  /* 0x00000007b8b87210 */ /* 0x000fc40007fde0ff */
[----:B0-----:R-:W4:Y:S01]  /*26090*/  LDL.LU R190, [R1+0x114c] ;  /* 0x00114c0001be7983 */ /* 0x001f220000300800 */
[----:B--2---:R-:W-:Y:S01]  /*260a0*/  IMAD.X R191, R191, 0x1, R6, P1 ;  /* 0x00000001bfbf7824 */ /* 0x004fe200008e0606 */
[----:B---3--:R-:W-:-:S04]  /*260b0*/  IADD3 R183, P1, R183, R7, RZ ;  /* 0x00000007b7b77210 */ /* 0x008fc80007f3e0ff */
[----:B------:R0:W-:Y:S04]  /*260c0*/  STL [R1+0x117c], R191 ;  /* 0x00117cbf01007387 */ /* 0x0001e80000100800 */
[----:B------:R-:W-:Y:S01]  /*260d0*/  STL [R1+0x1184], R252 ;  /* 0x001184fc01007387 */ /* 0x000fe20000100800 */
[----:B----4-:R-:W-:-:S03]  /*260e0*/  IMAD.X R181, R181, 0x1, R6, P2 ;  /* 0x00000001b5b57824 */ /* 0x010fc600010e0606 */
[----:B0-----:R-:W2:Y:S04]  /*260f0*/  LDL.LU R191, [R1+0x1120] ;  /* 0x0011200001bf7983 */ /* 0x001ea80000300800 */
[----:B------:R-:W-:Y:S04]  /*26100*/  STL [R1+0x1158], R184 ;  /* 0x001158b801007387 */ /* 0x000fe80000100800 */
[----:B------:R-:W3:Y:S04]  /*26110*/  LDL.LU R227, [R1+0x1144] ;  /* 0x0011440001e37983 */ /* 0x000ee80000300800 */
[----:B------:R-:W4:Y:S04]  /*26120*/  LDL.LU R229, [R1+0x1118] ;  /* 0x0011180001e57983 */ /* 0x000f280000300800 */
[----:B------:R-:W-:Y:S04]  /*26130*/  STL [R1+0x1150], R183 ;  /* 0x001150b701007387 */ /* 0x000fe80000100800 */
[----:B------:R0:W-:Y:S01]  /*26140*/  STL [R1+0x1174], R181 ;  /* 0x001174b501007387 */ /* 0x0001e20000100800 */
[----:B------:R-:W-:-:S03]  /*26150*/  IADD3 R179, P2, R179, R7, RZ ;  /* 0x00000007b3b37210 */ /* 0x000fc60007f5e0ff */
[----:B0-----:R-:W4:Y:S04]  /*26160*/  LDL.LU R181, [R1+0x113c] ;  /* 0x00113c0001b57983 */ /* 0x001f280000300800 */
[----:B------:R0:W-:Y:S04]  /*26170*/  STL [R1+0x1148], R179 ;  /* 0x001148b301007387 */ /* 0x0001e80000100800 */
[----:B0-----:R-:W4:Y:S01]  /*26180*/  LDL.LU R179, [R1+0x1110] ;  /* 0x0011100001b37983 */ /* 0x001f220000300800 */
[----:B------:R-:W-:-:S05]  /*26190*/  IMAD.X R178, R178, 0x1, R6, P3 ;  /* 0x00000001b2b27824 */ /* 0x000fca00018e0606 */
[----:B------:R0:W-:Y:S01]  /*261a0*/  STL [R1+0x116c], R178 ;  /* 0x00116cb201007387 */ /* 0x0001e20000100800 */
[----:B------:R-:W-:-:S03]  /*261b0*/  IADD3 R177, P3, R177, R7, RZ ;  /* 0x00000007b1b17210 */ /* 0x000fc60007f7e0ff */
[----:B0-----:R-:W4:Y:S04]  /*261c0*/  LDL.LU R178, [R1+0x1134] ;  /* 0x0011340001b27983 */ /* 0x001f280000300800 */
[----:B------:R-:W4:Y:S04]  /*261d0*/  LDL.LU R184, [R1+0x1108] ;  /* 0x0011080001b87983 */ /* 0x000f280000300800 */
[----:B------:R-:W4:Y:S04]  /*261e0*/  LDL.LU R183, [R1+0x112c] ;  /* 0x00112c0001b77983 */ /* 0x000f280000300800 */
[----:B------:R0:W-:Y:S04]  /*261f0*/  STL [R1+0x1140], R177 ;  /* 0x001140b101007387 */ /* 0x0001e80000100800 */
[----:B0-----:R-:W4:Y:S01]  /*26200*/  LDL.LU R177, [R1+0x1100] ;  /* 0x0011000001b17983 */ /* 0x001f220000300800 */
[----:B------:R-:W-:Y:S01]  /*26210*/  IMAD.X R180, R180, 0x1, R6, P4 ;  /* 0x00000001b4b47824 */ /* 0x000fe200020e0606 */
[----:B------:R-:W-:-:S04]  /*26220*/  IADD3 R185, P4, R185, R7, RZ ;  /* 0x00000007b9b97210 */ /* 0x000fc80007f9e0ff */
[----:B------:R0:W-:Y:S01]  /*26230*/  STL [R1+0x1164], R180 ;  /* 0x001164b401007387 */ /* 0x0001e20000100800 */
[----:B------:R-:W-:-:S03]  /*26240*/  IMAD.X R176, R176, 0x1, R6, P5 ;  /* 0x00000001b0b07824 */ /* 0x000fc600028e0606 */
[----:B0-----:R-:W4:Y:S04]  /*26250*/  LDL.LU R180, [R1+0x1124] ;  /* 0x0011240001b47983 */ /* 0x001f280000300800 */
[----:B------:R0:W-:Y:S01]  /*26260*/  STL [R1+0x115c], R176 ;  /* 0x00115cb001007387 */ /* 0x0001e20000100800 */
[-C--:B------:R-:W-:Y:S01]  /*26270*/  IADD3 R182, P5, R182, R7.reuse, RZ ;  /* 0x00000007b6b67210 */ /* 0x080fe20007fbe0ff */
[----:B------:R-:W-:Y:S02]  /*26280*/  IMAD.X R173, R173, 0x1, R6, P6 ;  /* 0x00000001adad7824 */ /* 0x000fe400030e0606 */
[----:B0-----:R-:W4:Y:S04]  /*26290*/  LDL.LU R176, [R1+0x10f8] ;  /* 0x0010f80001b07983 */ /* 0x001f280000300800 */
[----:B------:R-:W-:Y:S04]  /*262a0*/  STL [R1+0x1138], R185 ;  /* 0x001138b901007387 */ /* 0x000fe80000100800 */
[----:B------:R-:W4:Y:S04]  /*262b0*/  LDL.LU R239, [R1+0x111c] ;  /* 0x00111c0001ef7983 */ /* 0x000f280000300800 */
[----:B------:R-:W4:Y:S04]  /*262c0*/  LDL.LU R241, [R1+0x10f0] ;  /* 0x0010f00001f17983 */ /* 0x000f280000300800 */
[----:B------:R-:W-:Y:S04]  /*262d0*/  STL [R1+0x1130], R182 ;  /* 0x001130b601007387 */ /* 0x000fe80000100800 */
[----:B------:R-:W4:Y:S04]  /*262e0*/  LDL.LU R251, [R1+0x1114] ;  /* 0x0011140001fb7983 */ /* 0x000f280000300800 */
[----:B------:R0:W-:Y:S01]  /*262f0*/  STL [R1+0x1154], R173 ;  /* 0x001154ad01007387 */ /* 0x0001e20000100800 */
[----:B------:R-:W-:-:S03]  /*26300*/  IADD3 R172, P6, R172, R7, RZ ;  /* 0x00000007acac7210 */ /* 0x000fc60007fde0ff */
[----:B0-----:R-:W4:Y:S04]  /*26310*/  LDL.LU R173, [R1+0x10e8] ;  /* 0x0010e80001ad7983 */ /* 0x001f280000300800 */
[----:B------:R0:W-:Y:S01]  /*26320*/  STL [R1+0x1128], R172 ;  /* 0x001128ac01007387 */ /* 0x0001e20000100800 */
[----:B------:R-:W-:-:S03]  /*26330*/  IMAD.X R190, R190, 0x1, R6, P1 ;  /* 0x00000001bebe7824 */ /* 0x000fc600008e0606 */
[----:B0-----:R-:W4:Y:S04]  /*26340*/  LDL.LU R172, [R1+0x110c] ;  /* 0x00110c0001ac7983 */ /* 0x001f280000300800 */
[----:B------:R-:W4:Y:S04]  /*26350*/  LDL.LU R252, [R1+0x10e0] ;  /* 0x0010e00001fc7983 */ /* 0x000f280000300800 */
[----:B------:R-:W4:Y:S04]  /*26360*/  LDL.LU R185, [R1+0x1104] ;  /* 0x0011040001b97983 */ /* 0x000f280000300800 */
[----:B------:R0:W-:Y:S04]  /*26370*/  STL [R1+0x114c], R190 ;  /* 0x00114cbe01007387 */ /* 0x0001e80000100800 */
[----:B0-----:R-:W4:Y:S04]  /*26380*/  LDL.LU R190, [R1+0x10d8] ;  /* 0x0010d80001be7983 */ /* 0x001f280000300800 */
[----:B------:R-:W4:Y:S01]  /*26390*/  LDL.LU R182, [R1+0x10fc] ;  /* 0x0010fc0001b67983 */ /* 0x000f220000300800 */
[----:B--2---:R-:W-:Y:S01]  /*263a0*/  IADD3 R191, P1, R191, R7, RZ ;  /* 0x00000007bfbf7210 */ /* 0x004fe20007f3e0ff */
[----:B---3--:R-:W-:-:S04]  /*263b0*/  IMAD.X R227, R227, 0x1, R6, P2 ;  /* 0x00000001e3e37824 */ /* 0x008fc800010e0606 */
[----:B------:R0:W-:Y:S01]  /*263c0*/  STL [R1+0x1120], R191 ;  /* 0x001120bf01007387 */ /* 0x0001e20000100800 */
[-C--:B----4-:R-:W-:Y:S01]  /*263d0*/  IADD3 R229, P2, R229, R7.reuse, RZ ;  /* 0x00000007e5e57210 */ /* 0x090fe20007f5e0ff */
[----:B------:R-:W-:Y:S02]  /*263e0*/  IMAD.X R181, R181, 0x1, R6, P3 ;  /* 0x00000001b5b57824 */ /* 0x000fe400018e0606 */
[----:B0-----:R-:W2:Y:S04]  /*263f0*/  LDL.LU R191, [R1+0x10d0] ;  /* 0x0010d00001bf7983 */ /* 0x001ea80000300800 */
[----:B------:R0:W-:Y:S04]  /*26400*/  STL [R1+0x113c], R181 ;  /* 0x00113cb501007387 */ /* 0x0001e80000100800 */
[----:B------:R-:W-:Y:S01]  /*26410*/  STL [R1+0x1144], R227 ;  /* 0x001144e301007387 */ /* 0x000fe20000100800 */
[----:B------:R-:W-:-:S03]  /*26420*/  IADD3 R179, P3, R179, R7, RZ ;  /* 0x00000007b3b37210 */ /* 0x000fc60007f7e0ff */
[----:B0-----:R-:W3:Y:S04]  /*26430*/  LDL.LU R181, [R1+0x10f4] ;  /* 0x0010f40001b57983 */ /* 0x001ee80000300800 */
[----:B------:R-:W-:Y:S04]  /*26440*/  STL [R1+0x1118], R229 ;  /* 0x001118e501007387 */ /* 0x000fe80000100800 */
[----:B------:R0:W-:Y:S04]  /*26450*/  STL [R1+0x1110], R179 ;  /* 0x001110b301007387 */ /* 0x0001e80000100800 */
[----:B0-----:R-:W4:Y:S01]  /*26460*/  LDL.LU R179, [R1+0x10c8] ;  /* 0x0010c80001b37983 */ /* 0x001f220000300800 */
[----:B------:R-:W-:-:S02]  /*26470*/  IMAD.X R178, R178, 0x1, R6, P4 ;  /* 0x00000001b2b27824 */ /* 0x000fc400020e0606 */
[----:B------:R-:W-:-:S03]  /*26480*/  IMAD.X R183, R183, 0x1, R6, P5 ;  /* 0x00000001b7b77824 */ /* 0x000fc600028e0606 */
[----:B------:R0:W-:Y:S01]  /*26490*/  STL [R1+0x1134], R178 ;  /* 0x001134b201007387 */ /* 0x0001e20000100800 */
[-C--:B------:R-:W-:Y:S02]  /*264a0*/  IADD3 R184, P4, R184, R7.reuse, RZ ;  /* 0x00000007b8b87210 */ /* 0x080fe40007f9e0ff */
[----:B------:R-:W-:Y:S01]  /*264b0*/  IADD3 R177, P5, R177, R7, RZ ;  /* 0x00000007b1b17210 */ /* 0x000fe20007fbe0ff */
[----:B0-----:R-:W4:Y:S04]  /*264c0*/  LDL.LU R178, [R1+0x10ec] ;  /* 0x0010ec0001b27983 */ /* 0x001f280000300800 */
[----:B------:R0:W-:Y:S04]  /*264d0*/  STL [R1+0x1100], R177 ;  /* 0x001100b101007387 */ /* 0x0001e80000100800 */
[----:B------:R1:W-:Y:S04]  /*264e0*/  STL [R1+0x1108], R184 ;  /* 0x001108b801007387 */ /* 0x0003e80000100800 */
[----:B0-----:R-:W4:Y:S01]  /*264f0*/  LDL.LU R177, [R1+0x10c0] ;  /* 0x0010c00001b17983 */ /* 0x001f220000300800 */
[----:B------:R-:W-:-:S03]  /*26500*/  IMAD.X R180, R180, 0x1, R6, P6 ;  /* 0x00000001b4b47824 */ /* 0x000fc600030e0606 */
[----:B------:R-:W-:Y:S04]  /*26510*/  STL [R1+0x112c], R183 ;  /* 0x00112cb701007387 */ /* 0x000fe80000100800 */
[----:B-1----:R-:W4:Y:S04]  /*26520*/  LDL.LU R184, [R1+0x10e4] ;  /* 0x0010e40001b87983 */ /* 0x002f280000300800 */
[----:B------:R0:W-:Y:S01]  /*26530*/  STL [R1+0x1124], R180 ;  /* 0x001124b401007387 */ /* 0x0001e20000100800 */
[----:B------:R-:W-:-:S03]  /*26540*/  IADD3 R176, P6, R176, R7, RZ ;  /* 0x00000007b0b07210 */ /* 0x000fc60007fde0ff */
[----:B0-----:R-:W4:Y:S01]  /*26550*/  LDL.LU R180, [R1+0x10b8] ;  /* 0x0010b80001b47983 */ /* 0x001f220000300800 */
[--C-:B------:R-:W-:Y:S02]  /*26560*/  IMAD.X R239, R239, 0x1, R6.reuse, P1 ;  /* 0x00000001efef7824 */ /* 0x100fe400008e0606 */
[--C-:B------:R-:W-:Y:S01]  /*26570*/  IMAD.X R251, R251, 0x1, R6.reuse, P2 ;  /* 0x00000001fbfb7824 */ /* 0x100fe200010e0606 */
[----:B------:R-:W4:Y:S04]  /*26580*/  LDL.LU R183, [R1+0x10dc] ;  /* 0x0010dc0001b77983 */ /* 0x000f280000300800 */
[----:B------:R0:W-:Y:S01]  /*26590*/  STL [R1+0x10f8], R176 ;  /* 0x0010f8b001007387 */ /* 0x0001e20000100800 */
[-C--:B------:R-:W-:Y:S02]  /*265a0*/  IADD3 R241, P1, R241, R7.reuse, RZ ;  /* 0x00000007f1f17210 */ /* 0x080fe40007f3e0ff */
[----:B------:R-:W-:Y:S01]  /*265b0*/  IADD3 R173, P2, R173, R7, RZ ;  /* 0x00000007adad7210 */ /* 0x000fe20007f5e0ff */
[----:B0-----:R-:W4:Y:S04]  /*265c0*/  LDL.LU R176, [R1+0x10b0] ;  /* 0x0010b00001b07983 */ /* 0x001f280000300800 */
[----:B------:R-:W-:Y:S04]  /*265d0*/  STL [R1+0x111c], R239 ;  /* 0x00111cef01007387 */ /* 0x000fe80000100800 */
[----:B------:R0:W-:Y:S04]  /*265e0*/  STL [R1+0x10e8], R173 ;  /* 0x0010e8ad01007387 */ /* 0x0001e80000100800 */
[----:B------:R-:W-:Y:S01]  /*265f0*/  STL [R1+0x10f0], R241 ;  /* 0x0010f0f101007387 */ /* 0x000fe20000100800 */
[----:B------:R-:W-:-:S02]  /*26600*/  IMAD.X R172, R172, 0x1, R6, P3 ;  /* 0x00000001acac7824 */ /* 0x000fc400018e0606 */
[----:B------:R-:W-:Y:S01]  /*26610*/  IMAD.X R185, R185, 0x1, R6, P4 ;  /* 0x00000001b9b97824 */ /* 0x000fe200020e0606 */
[----:B0-----:R-:W4:Y:S04]  /*26620*/  LDL.LU R173, [R1+0x10d4] ;  /* 0x0010d40001ad7983 */ /* 0x001f280000300800 */
[----:B------:R-:W-:Y:S04]  /*26630*/  STL [R1+0x1114], R251 ;  /* 0x001114fb01007387 */ /* 0x000fe80000100800 */
[----:B------:R0:W-:Y:S01]  /*26640*/  STL [R1+0x110c], R172 ;  /* 0x00110cac01007387 */ /* 0x0001e20000100800 */
[----:B------:R-:W-:-:S02]  /*26650*/  IADD3 R252, P3, R252, R7, RZ ;  /* 0x00000007fcfc7210 */ /* 0x000fc40007f7e0ff */
[----:B------:R-:W-:Y:S01]  /*26660*/  IADD3 R190, P4, R190, R7, RZ ;  /* 0x00000007bebe7210 */ /* 0x000fe20007f9e0ff */
[----:B0-----:R-:W4:Y:S04]  /*26670*/  LDL.LU R172, [R1+0x10a8] ;  /* 0x0010a80001ac7983 */ /* 0x001f280000300800 */
[----:B------:R0:W-:Y:S04]  /*26680*/  STL [R1+0x10d8], R190 ;  /* 0x0010d8be01007387 */ /* 0x0001e80000100800 */
[----:B------:R-:W-:Y:S01]  /*26690*/  STL [R1+0x10e0], R252 ;  /* 0x0010e0fc01007387 */ /* 0x000fe20000100800 */
[----:B------:R-:W-:-:S03]  /*266a0*/  IMAD.X R182, R182, 0x1, R6, P5 ;  /* 0x00000001b6b67824 */ /* 0x000fc600028e0606 */
[----:B0-----:R-:W4:Y:S04]  /*266b0*/  LDL.LU R190, [R1+0x10cc] ;  /* 0x0010cc0001be7983 */ /* 0x001f280000300800 */
[----:B------:R-:W-:Y:S04]  /*266c0*/  STL [R1+0x1104], R185 ;  /* 0x001104b901007387 */ /* 0x000fe80000100800 */
[----:B------:R-:W4:Y:S04]  /*266d0*/  LDL.LU R227, [R1+0x10a0] ;  /* 0x0010a00001e37983 */ /* 0x000f280000300800 */
[----:B------:R-:W4:Y:S04]  /*266e0*/  LDL.LU R229, [R1+0x10c4] ;  /* 0x0010c40001e57983 */ /* 0x000f280000300800 */
[----:B------:R-:W-:Y:S01]  /*266f0*/  STL [R1+0x10fc], R182 ;  /* 0x0010fcb601007387 */ /* 0x000fe20000100800 */
[----:B--2---:R-:W-:-:S05]  /*26700*/  IADD3 R191, P5, R191, R7, RZ ;  /* 0x00000007bfbf7210 */ /* 0x004fca0007fbe0ff */
[----:B------:R0:W-:Y:S01]  /*26710*/  STL [R1+0x10d0], R191 ;  /* 0x0010d0bf01007387 */ /* 0x0001e20000100800 */
[----:B---3--:R-:W-:-:S03]  /*26720*/  IMAD.X R181, R181, 0x1, R6, P6 ;  /* 0x00000001b5b57824 */ /* 0x008fc600030e0606 */
[----:B0-----:R-:W2:Y:S04]  /*26730*/  LDL.LU R191, [R1+0x1098] ;  /* 0x0010980001bf7983 */ /* 0x001ea80000300800 */
[----:B------:R0:W-:Y:S01]  /*26740*/  STL [R1+0x10f4], R181 ;  /* 0x0010f4b501007387 */ /* 0x0001e20000100800 */
[----:B----4-:R-:W-:-:S03]  /*26750*/  IADD3 R179, P6, R179, R7, RZ ;  /* 0x00000007b3b37210 */ /* 0x010fc60007fde0ff */
[----:B0-----:R-:W3:Y:S04]  /*26760*/  LDL.LU R181, [R1+0x10bc] ;  /* 0x0010bc0001b57983 */ /* 0x001ee80000300800 */
[----:B------:R0:W-:Y:S04]  /*26770*/  STL [R1+0x10c8], R179 ;  /* 0x0010c8b301007387 */ /* 0x0001e80000100800 */
[----:B0-----:R-:W4:Y:S04]  /*26780*/  LDL.LU R179, [R1+0x1090] ;  /* 0x0010900001b37983 */ /* 0x001f280000300800 */
[----:B------:R-:W4:Y:S04]  /*26790*/  LDL.LU R185, [R1+0x10b4] ;  /* 0x0010b40001b97983 */ /* 0x000f280000300800 */
[----:B------:R-:W4:Y:S01]  /*267a0*/  LDL.LU R182, [R1+0x1088] ;  /* 0x0010880001b67983 */ /* 0x000f220000300800 */
[----:B------:R-:W-:-:S05]  /*267b0*/  IMAD.X R178, R178, 0x1, R6, P1 ;  /* 0x00000001b2b27824 */ /* 0x000fca00008e0606 */
[----:B------:R0:W-:Y:S01]  /*267c0*/  STL [R1+0x10ec], R178 ;  /* 0x0010ecb201007387 */ /* 0x0001e20000100800 */
[----:B------:R-:W-:-:S03]  /*267d0*/  IADD3 R177, P1, R177, R7, RZ ;  /* 0x00000007b1b17210 */ /* 0x000fc60007f3e0ff */
[----:B0-----:R-:W4:Y:S04]  /*267e0*/  LDL.LU R178, [R1+0x10ac] ;  /* 0x0010ac0001b27983 */ /* 0x001f280000300800 */
[----:B------:R0:W-:Y:S04]  /*267f0*/  STL [R1+0x10c0], R177 ;  /* 0x0010c0b101007387 */ /* 0x0001e80000100800 */
[----:B0-----:R-:W4:Y:S01]  /*26800*/  LDL.LU R177, [R1+0x1080] ;  /* 0x0010800001b17983 */ /* 0x001f220000300800 */
[--C-:B------:R-:W-:Y:S01]  /*26810*/  IMAD.X R184, R184, 0x1, R6.reuse, P2 ;  /* 0x00000001b8b87824 */ /* 0x100fe200010e0606 */
[----:B------:R-:W-:Y:S01]  /*26820*/  IADD3 R180, P2, R180, R7, RZ ;  /* 0x00000007b4b47210 */ /* 0x000fe20007f5e0ff */
[----:B------:R-:W-:-:S04]  /*26830*/  IMAD.X R183, R183, 0x1, R6, P3 ;  /* 0x00000001b7b77824 */ /* 0x000fc800018e0606 */
[----:B------:R0:W-:Y:S01]  /*26840*/  STL [R1+0x10b8], R180 ;  /* 0x0010b8b401007387 */ /* 0x0001e20000100800 */
[----:B------:R-:W-:-:S03]  /*26850*/  IADD3 R176, P3, R176, R7, RZ ;  /* 0x00000007b0b07210 */ /* 0x000fc60007f7e0ff */
[----:B0-----:R-:W4:Y:S04]  /*26860*/  LDL.LU R180, [R1+0x10a4] ;  /* 0x0010a40001b47983 */ /* 0x001f280000300800 */
[----:B------:R-:W-:Y:S04]  /*26870*/  STL [R1+0x10e4], R184 ;  /* 0x0010e4b801007387 */ /* 0x000fe80000100800 */
[----:B------:R-:W4:Y:S04]  /*26880*/  LDL.LU R239, [R1+0x1078] ;  /* 0x0010780001ef7983 */ /* 0x000f280000300800 */
[----:B------:R-:W4:Y:S04]  /*26890*/  LDL.LU R241, [R1+0x109c] ;  /* 0x00109c0001f17983 */ /* 0x000f280000300800 */
[----:B------:R-:W-:Y:S04]  /*268a0*/  STL [R1+0x10dc], R183 ;  /* 0x0010dcb701007387 */ /* 0x000fe80000100800 */
[----:B------:R-:W4:Y:S04]  /*268b0*/  LDL.LU R251, [R1+0x1070] ;  /* 0x0010700001fb7983 */ /* 0x000f280000300800 */
[----:B------:R0:W-:Y:S01]  /*268c0*/  STL [R1+0x10b0], R176 ;  /* 0x0010b0b001007387 */ /* 0x0001e20000100800 */
[----:B------:R-:W-:-:S03]  /*268d0*/  IMAD.X R173, R173, 0x1, R6, P4 ;  /* 0x00000001adad7824 */ /* 0x000fc600020e0606 */
[----:B0-----:R-:W4:Y:S04]  /*268e0*/  LDL.LU R176, [R1+0x1094] ;  /* 0x0010940001b07983 */ /* 0x001f280000300800 */
[----:B------:R0:W-:Y:S01]  /*268f0*/  STL [R1+0x10d4], R173 ;  /* 0x0010d4ad01007387 */ /* 0x0001e20000100800 */
[----:B------:R-:W-:-:S03]  /*26900*/  IADD3 R172, P4, R172, R7, RZ ;  /* 0x00000007acac7210 */ /* 0x000fc60007f9e0ff */
[----:B0-----:R-:W4:Y:S04]  /*26910*/  LDL.LU R173, [R1+0x1068] ;  /* 0x0010680001ad7983 */ /* 0x001f280000300800 */
[----:B------:R-:W4:Y:S04]  /*26920*/  LDL.LU R252, [R1+0x108c] ;  /* 0x00108c0001fc7983 */ /* 0x000f280000300800 */
[----:B------:R-:W4:Y:S04]  /*26930*/  LDL.LU R184, [R1+0x1060] ;  /* 0x0010600001b87983 */ /* 0x000f280000300800 */
[----:B------:R0:W-:Y:S01]  /*26940*/  STL [R1+0x10a8], R172 ;  /* 0x0010a8ac01007387 */ /* 0x0001e20000100800 */
[----:B------:R-:W-:-:S03]  /*26950*/  IMAD.X R190, R190, 0x1, R6, P5 ;  /* 0x00000001bebe7824 */ /* 0x000fc600028e0606 */
[----:B0-----:R-:W4:Y:S01]  /*26960*/  LDL.LU R172, [R1+0x1084] ;  /* 0x0010840001ac7983 */ /* 0x001f220000300800 */
[----:B------:R-:W-:-:S03]  /*26970*/  IMAD.X R229, R229, 0x1, R6, P6 ;  /* 0x00000001e5e57824 */ /* 0x000fc600030e0606 */
[----:B------:R-:W4:Y:S04]  /*26980*/  LDL.LU R183, [R1+0x1058] ;  /* 0x0010580001b77983 */ /* 0x000f280000300800 */
[----:B------:R0:W-:Y:S01]  /*26990*/  STL [R1+0x10cc], R190 ;  /* 0x0010ccbe01007387 */ /* 0x0001e20000100800 */
[----:B------:R-:W-:-:S03]  /*269a0*/  IADD3 R227, P5, R227, R7, RZ ;  /* 0x00000007e3e37210 */ /* 0x000fc60007fbe0ff */
[----:B0-----:R-:W4:Y:S01]  /*269b0*/  LDL.LU R190, [R1+0x107c] ;  /* 0x00107c0001be7983 */ /* 0x001f220000300800 */
[----:B--2---:R-:W-:-:S05]  /*269c0*/  IADD3 R191, P6, R191, R7, RZ ;  /* 0x00000007bfbf7210 */ /* 0x004fca0007fde0ff */
[----:B------:R0:W-:Y:S04]  /*269d0*/  STL [R1+0x1098], R191 ;  /* 0x001098bf01007387 */ /* 0x0001e80000100800 */
[----:B------:R-:W-:Y:S01]  /*269e0*/  STL [R1+0x10a0], R227 ;  /* 0x0010a0e301007387 */ /* 0x000fe20000100800 */
[----:B---3--:R-:W-:-:S03]  /*269f0*/  IMAD.X R181, R181, 0x1, R6, P1 ;  /* 0x00000001b5b57824 */ /* 0x008fc600008e0606 */
[----:B0-----:R-:W2:Y:S04]  /*26a00*/  LDL.LU R191, [R1+0x1050] ;  /* 0x0010500001bf7983 */ /* 0x001ea80000300800 */
[----:B------:R-:W-:Y:S04]  /*26a10*/  STL [R1+0x10c4], R229 ;  /* 0x0010c4e501007387 */ /* 0x000fe80000100800 */
[----:B------:R0:W-:Y:S01]  /*26a20*/  STL [R1+0x10bc], R181 ;  /* 0x0010bcb501007387 */ /* 0x0001e20000100800 */
[----:B----4-:R-:W-:-:S03]  /*26a30*/  IADD3 R179, P1, R179, R7, RZ ;  /* 0x00000007b3b37210 */ /* 0x010fc60007f3e0ff */
[----:B0-----:R-:W3:Y:S04]  /*26a40*/  LDL.LU R181, [R1+0x1074] ;  /* 0x0010740001b57983 */ /* 0x001ee80000300800 */
[----:B------:R0:W-:Y:S01]  /*26a50*/  STL [R1+0x1090], R179 ;  /* 0x001090b301007387 */ /* 0x0001e20000100800 */
[--C-:B------:R-:W-:Y:S01]  /*26a60*/  IMAD.X R185, R185, 0x1, R6.reuse, P2 ;  /* 0x00000001b9b97824 */ /* 0x100fe200010e0606 */
[----:B------:R-:W-:Y:S02]  /*26a70*/  IADD3 R182, P2, R182, R7, RZ ;  /* 0x00000007b6b67210 */ /* 0x000fe40007f5e0ff */
[----:B0-----:R-:W4:Y:S01]  /*26a80*/  LDL.LU R179, [R1+0x1048] ;  /* 0x0010480001b37983 */ /* 0x001f220000300800 */
[----:B------:R-:W-:-:S05]  /*26a90*/  IMAD.X R178, R178, 0x1, R6, P3 ;  /* 0x00000001b2b27824 */ /* 0x000fca00018e0606 */
[----:B------:R0:W-:Y:S04]  /*26aa0*/  STL [R1+0x10ac], R178 ;  /* 0x0010acb201007387 */ /* 0x0001e80000100800 */
[----:B------:R1:W-:Y:S01]  /*26ab0*/  STL [R1+0x10b4], R185 ;  /* 0x0010b4b901007387 */ /* 0x0003e20000100800 */
[----:B------:R-:W-:-:S03]  /*26ac0*/  IADD3 R177, P3, R177, R7, RZ ;  /* 0x00000007b1b17210 */ /* 0x000fc60007f7e0ff */
[----:B0-----:R-:W4:Y:S04]  /*26ad0*/  LDL.LU R178, [R1+0x106c] ;  /* 0x00106c0001b27983 */ /* 0x001f280000300800 */
[----:B------:R-:W-:Y:S04]  /*26ae0*/  STL [R1+0x1088], R182 ;  /* 0x001088b601007387 */ /* 0x000fe80000100800 */
[----:B-1----:R-:W4:Y:S04]  /*26af0*/  LDL.LU R185, [R1+0x1040] ;  /* 0x0010400001b97983 */ /* 0x002f280000300800 */
[----:B------:R0:W-:Y:S04]  /*26b00*/  STL [R1+0x1080], R177 ;  /* 0x001080b101007387 */ /* 0x0001e80000100800 */
[----:B0-----:R-:W4:Y:S01]  /*26b10*/  LDL.LU R177, [R1+0x1064] ;  /* 0x0010640001b17983 */ /* 0x001f220000300800 */
[----:B------:R-:W-:-:S03]  /*26b20*/  IMAD.X R180, R180, 0x1, R6, P4 ;  /* 0x00000001b4b47824 */ /* 0x000fc600020e0606 */
[----:B------:R-:W4:Y:S01]  /*26b30*/  LDL.LU R182, [R1+0x1038] ;  /* 0x0010380001b67983 */ /* 0x000f220000300800 */
[-C--:B------:R-:W-:Y:S01]  /*26b40*/  IADD3 R239, P4, R239, R7.reuse, RZ ;  /* 0x00000007efef7210 */ /* 0x080fe20007f9e0ff */
[----:B------:R-:W-:Y:S02]  /*26b50*/  IMAD.X R241, R241, 0x1, R6, P5 ;  /* 0x00000001f1f17824 */ /* 0x000fe400028e0606 */
[----:B------:R0:W-:Y:S01]  /*26b60*/  STL [R1+0x10a4], R180 ;  /* 0x0010a4b401007387 */ /* 0x0001e20000100800 */
[----:B------:R-:W-:-:S03]  /*26b70*/  IADD3 R251, P5, R251, R7, RZ ;  /* 0x00000007fbfb7210 */ /* 0x000fc60007fbe0ff */
[----:B0-----:R-:W4:Y:S01]  /*26b80*/  LDL.LU R180, [R1+0x105c] ;  /* 0x00105c0001b47983 */ /* 0x001f220000300800 */
[----:B------:R-:W-:-:S03]  /*26b90*/  IMAD.X R176, R176, 0x1, R6, P6 ;  /* 0x00000001b0b07824 */ /* 0x000fc600030e0606 */
[----:B------:R-:W-:Y:S04]  /*26ba0*/  STL [R1+0x1078], R239 ;  /* 0x001078ef01007387 */ /* 0x000fe80000100800 */
[----:B------:R0:W-:Y:S04]  /*26bb0*/  STL [R1+0x1094], R176 ;  /* 0x001094b001007387 */ /* 0x0001e80000100800 */
[----:B------:R-:W-:Y:S01]  /*26bc0*/  STL [R1+0x109c], R241 ;  /* 0x00109cf101007387 */ /* 0x000fe20000100800 */
[----:B------:R-:W-:Y:S01]  /*26bd0*/  IADD3 R173, P6, R173, R7, RZ ;  /* 0x00000007adad7210 */ /* 0x000fe20007fde0ff */
[----:B------:R-:W-:-:S02]  /*26be0*/  IMAD.X R252, R252, 0x1, R6, P1 ;  /* 0x00000001fcfc7824 */ /* 0x000fc400008e0606 */
[----:B0-----:R-:W4:Y:S04]  /*26bf0*/  LDL.LU R176, [R1+0x1030] ;  /* 0x0010300001b07983 */ /* 0x001f280000300800 */
[----:B------:R-:W-:Y:S04]  /*26c00*/  STL [R1+0x1070], R251 ;  /* 0x001070fb01007387 */ /* 0x000fe80000100800 */
[----:B------:R0:W-:Y:S01]  /*26c10*/  STL [R1+0x1068], R173 ;  /* 0x001068ad01007387 */ /* 0x0001e20000100800 */
[----:B------:R-:W-:Y:S01]  /*26c20*/  IADD3 R184, P1, R184, R7, RZ ;  /* 0x00000007b8b87210 */ /* 0x000fe20007f3e0ff */
[----:B------:R-:W-:-:S02]  /*26c30*/  IMAD.X R172, R172, 0x1, R6, P2 ;  /* 0x00000001acac7824 */ /* 0x000fc400010e0606 */
[----:B0-----:R-:W4:Y:S04]  /*26c40*/  LDL.LU R173, [R1+0x1054] ;  /* 0x0010540001ad7983 */ /* 0x001f280000300800 */
[----:B------:R0:W-:Y:S04]  /*26c50*/  STL [R1+0x1084], R172 ;  /* 0x001084ac01007387 */ /* 0x0001e80000100800 */
[----:B------:R-:W-:Y:S01]  /*26c60*/  STL [R1+0x108c], R252 ;  /* 0x00108cfc01007387 */ /* 0x000fe20000100800 */
[----:B------:R-:W-:Y:S01]  /*26c70*/  IADD3 R183, P2, R183, R7, RZ ;  /* 0x00000007b7b77210 */ /* 0x000fe20007f5e0ff */
[----:B------:R-:W-:-:S02]  /*26c80*/  IMAD.X R190, R190, 0x1, R6, P3 ;  /* 0x00000001bebe7824 */ /* 0x000fc400018e0606 */
[----:B0-----:R-:W4:Y:S04]  /*26c90*/  LDL.LU R172, [R1+0x1028] ;  /* 0x0010280001ac7983 */ /* 0x001f280000300800 */
[----:B------:R-:W-:Y:S04]  /*26ca0*/  STL [R1+0x1060], R184 ;  /* 0x001060b801007387 */ /* 0x000fe80000100800 */
[----:B------:R-:W4:Y:S04]  /*26cb0*/  LDL.LU R227, [R1+0x104c] ;  /* 0x00104c0001e37983 */ /* 0x000f280000300800 */
[----:B------:R-:W4:Y:S04]  /*26cc0*/  LDL.LU R229, [R1+0x1020] ;  /* 0x0010200001e57983 */ /* 0x000f280000300800 */
[----:B------:R-:W-:Y:S04]  /*26cd0*/  STL [R1+0x1058], R183 ;  /* 0x001058b701007387 */ /* 0x000fe80000100800 */
[----:B------:R0:W-:Y:S04]  /*26ce0*/  STL [R1+0x107c], R190 ;  /* 0x00107cbe01007387 */ /* 0x0001e80000100800 */
[----:B0-----:R-:W4:Y:S01]  /*26cf0*/  LDL.LU R190, [R1+0x1044] ;  /* 0x0010440001be7983 */ /* 0x001f220000300800 */
[----:B--2---:R-:W-:-:S05]  /*26d00*/  IADD3 R191, P3, R191, R7, RZ ;  /* 0x00000007bfbf7210 */ /* 0x004fca0007f7e0ff */
[----:B------:R0:W-:Y:S01]  /*26d10*/  STL [R1+0x1050], R191 ;  /* 0x001050bf01007387 */ /* 0x0001e20000100800 */
[----:B---3--:R-:W-:-:S03]  /*26d20*/  IMAD.X R181, R181, 0x1, R6, P4 ;  /* 0x00000001b5b57824 */ /* 0x008fc600020e0606 */
[----:B0-----:R-:W2:Y:S04]  /*26d30*/  LDL.LU R191, [R1+0x1018] ;  /* 0x0010180001bf7983 */ /* 0x001ea80000300800 */
[----:B------:R0:W-:Y:S01]  /*26d40*/  STL [R1+0x1074], R181 ;  /* 0x001074b501007387 */ /* 0x0001e20000100800 */
[----:B----4-:R-:W-:-:S03]  /*26d50*/  IADD3 R179, P4, R179, R7, RZ ;  /* 0x00000007b3b37210 */ /* 0x010fc60007f9e0ff */
[----:B0-----:R-:W3:Y:S04]  /*26d60*/  LDL.LU R181, [R1+0x103c] ;  /* 0x00103c0001b57983 */ /* 0x001ee80000300800 */
[----:B------:R-:W4:Y:S04]  /*26d70*/  LDL.LU R184, [R1+0x1010] ;  /* 0x0010100001b87983 */ /* 0x000f280000300800 */
[----:B------:R-:W4:Y:S04]  /*26d80*/  LDL.LU R183, [R1+0x1034] ;  /* 0x0010340001b77983 */ /* 0x000f280000300800 */
[----:B------:R0:W-:Y:S04]  /*26d90*/  STL [R1+0x1048], R179 ;  /* 0x001048b301007387 */ /* 0x0001e80000100800 */
[----:B0-----:R-:W4:Y:S01]  /*26da0*/  LDL.LU R179, [R1+0x1008] ;  /* 0x0010080001b37983 */ /* 0x001f220000300800 */
[----:B------:R-:W-:-:S05]  /*26db0*/  IMAD.X R178, R178, 0x1, R6, P5 ;  /* 0x00000001b2b27824 */ /* 0x000fca00028e0606 */
[----:B------:R0:W-:Y:S01]  /*26dc0*/  STL [R1+0x106c], R178 ;  /* 0x00106cb201007387 */ /* 0x0001e20000100800 */
[----:B------:R-:W-:-:S03]  /*26dd0*/  IMAD.X R177, R177, 0x1, R6, P6 ;  /* 0x00000001b1b17824 */ /* 0x000fc600030e0606 */
[----:B0-----:R-:W4:Y:S04]  /*26de0*/  LDL.LU R178, [R1+0x102c] ;  /* 0x00102c0001b27983 */ /* 0x001f280000300800 */
[----:B------:R0:W-:Y:S04]  /*26df0*/  STL [R1+0x1064], R177 ;  /* 0x001064b101007387 */ /* 0x0001e80000100800 */
[----:B0-----:R-:W4:Y:S01]  /*26e00*/  LDL.LU R177, [R1+0x1000] ;  /* 0x0010000001b17983 */ /* 0x001f220000300800 */
[-C--:B------:R-:W-:Y:S02]  /*26e10*/  IADD3 R185, P5, R185, R7.reuse, RZ ;  /* 0x00000007b9b97210 */ /* 0x080fe40007fbe0ff */
[----:B------:R-:W-:Y:S01]  /*26e20*/  IADD3 R182, P6, R182, R7, RZ ;  /* 0x00000007b6b67210 */ /* 0x000fe20007fde0ff */
[----:B------:R-:W-:-:S02]  /*26e30*/  IMAD.X R180, R180, 0x1, R6, P1 ;  /* 0x00000001b4b47824 */ /* 0x000fc400008e0606 */
        /* <DEDUP_REMOVED lines=13> */
[----:B------:R0:W-:Y:S01]  /*26f10*/  STL [R1+0x1054], R173 ;  /* 0x001054ad01007387 */ /* 0x0001e20000100800 */
[----:B------:R-:W-:-:S03]  /*26f20*/  IADD3 R172, P2, R172, R7, RZ ;  /* 0x00000007acac7210 */ /* 0x000fc60007f5e0ff */
[----:B0-----:R-:W4:Y:S04]  /*26f30*/  LDL.LU R173, [R1+0xfe0] ;  /* 0x000fe00001ad7983 */ /* 0x001f280000300800 */
[----:B------:R-:W4:Y:S04]  /*26f40*/  LDL.LU R182, [R1+0x1004] ;  /* 0x0010040001b67983 */ /* 0x000f280000300800 */
[----:B------:R0:W-:Y:S01]  /*26f50*/  STL [R1+0x1028], R172 ;  /* 0x001028ac01007387 */ /* 0x0001e20000100800 */
[--C-:B------:R-:W-:Y:S01]  /*26f60*/  IMAD.X R227, R227, 0x1, R6.reuse, P3 ;  /* 0x00000001e3e37824 */ /* 0x100fe200018e0606 */
[-C--:B------:R-:W-:Y:S01]  /*26f70*/  IADD3 R229, P3, R229, R7.reuse, RZ ;  /* 0x00000007e5e57210 */ /* 0x080fe20007f7e0ff */
[----:B------:R-:W-:Y:S01]  /*26f80*/  IMAD.X R190, R190, 0x1, R6, P4 ;  /* 0x00000001bebe7824 */ /* 0x000fe200020e0606 */
[----:B0-----:R-:W4:Y:S04]  /*26f90*/  LDL.LU R172, [R1+0xfd8] ;  /* 0x000fd80001ac7983 */ /* 0x001f280000300800 */
[----:B------:R0:W-:Y:S04]  /*26fa0*/  STL [R1+0x1044], R190 ;  /* 0x001044be01007387 */ /* 0x0001e80000100800 */
[----:B------:R-:W-:Y:S04]  /*26fb0*/  STL [R1+0x104c], R227 ;  /* 0x00104ce301007387 */ /* 0x000fe80000100800 */
[----:B0-----:R-:W4:Y:S04]  /*26fc0*/  LDL.LU R190, [R1+0xffc] ;  /* 0x000ffc0001be7983 */ /* 0x001f280000300800 */
[----:B------:R-:W-:Y:S01]  /*26fd0*/  STL [R1+0x1020], R229 ;  /* 0x001020e501007387 */ /* 0x000fe20000100800 */
[----:B--2---:R-:W-:-:S05]  /*26fe0*/  IADD3 R191, P4, R191, R7, RZ ;  /* 0x00000007bfbf7210 */ /* 0x004fca0007f9e0ff */
[----:B------:R0:W-:Y:S01]  /*26ff0*/  STL [R1+0x1018], R191 ;  /* 0x001018bf01007387 */ /* 0x0001e20000100800 */
[----:B---3--:R-:W-:-:S03]  /*27000*/  IMAD.X R181, R181, 0x1, R6, P5 ;  /* 0x00000001b5b57824 */ /* 0x008fc600028e0606 */
[----:B0-----:R-:W2:Y:S01]  /*27010*/  LDL.LU R191, [R1+0xfd0] ;  /* 0x000fd00001bf7983 */ /* 0x001ea20000300800 */
[----:B----4-:R-:W-:Y:S01]  /*27020*/  IMAD.X R183, R183, 0x1, R6, P6 ;  /* 0x00000001b7b77824 */ /* 0x010fe200030e0606 */
[-C--:B------:R-:W-:Y:S02]  /*27030*/  IADD3 R184, P5, R184, R7.reuse, RZ ;  /* 0x00000007b8b87210 */ /* 0x080fe40007fbe0ff */
[----:B------:R0:W-:Y:S01]  /*27040*/  STL [R1+0x103c], R181 ;  /* 0x00103cb501007387 */ /* 0x0001e20000100800 */
[----:B------:R-:W-:-:S03]  /*27050*/  IADD3 R179, P6, R179, R7, RZ ;  /* 0x00000007b3b37210 */ /* 0x000fc60007fde0ff */
[----:B0-----:R-:W3:Y:S04]  /*27060*/  LDL.LU R181, [R1+0xff4] ;  /* 0x000ff40001b57983 */ /* 0x001ee80000300800 */
[----:B------:R0:W-:Y:S04]  /*27070*/  STL [R1+0x1008], R179 ;  /* 0x001008b301007387 */ /* 0x0001e80000100800 */
[----:B------:R1:W-:Y:S04]  /*27080*/  STL [R1+0x1010], R184 ;  /* 0x001010b801007387 */ /* 0x0003e80000100800 */
[----:B0-----:R-:W4:Y:S04]  /*27090*/  LDL.LU R179, [R1+0xfc8] ;  /* 0x000fc80001b37983 */ /* 0x001f280000300800 */
[----:B------:R-:W-:Y:S04]  /*270a0*/  STL [R1+0x1034], R183 ;  /* 0x001034b701007387 */ /* 0x000fe80000100800 */
[----:B-1----:R-:W4:Y:S01]  /*270b0*/  LDL.LU R184, [R1+0xfec] ;  /* 0x000fec0001b87983 */ /* 0x002f220000300800 */
[----:B------:R-:W-:-:S05]  /*270c0*/  IMAD.X R178, R178, 0x1, R6, P1 ;  /* 0x00000001b2b27824 */ /* 0x000fca00008e0606 */
[----:B------:R0:W-:Y:S01]  /*270d0*/  STL [R1+0x102c], R178 ;  /* 0x00102cb201007387 */ /* 0x0001e20000100800 */
[----:B------:R-:W-:-:S03]  /*270e0*/  IADD3 R177, P1, R177, R7, RZ ;  /* 0x00000007b1b17210 */ /* 0x000fc60007f3e0ff */
[----:B0-----:R-:W4:Y:S04]  /*270f0*/  LDL.LU R178, [R1+0xfc0] ;  /* 0x000fc00001b27983 */ /* 0x001f280000300800 */
[----:B------:R-:W4:Y:S04]  /*27100*/  LDL.LU R183, [R1+0xfe4] ;  /* 0x000fe40001b77983 */ /* 0x000f280000300800 */
[----:B------:R0:W-:Y:S04]  /*27110*/  STL [R1+0x1000], R177 ;  /* 0x001000b101007387 */ /* 0x0001e80000100800 */
[----:B0-----:R-:W4:Y:S01]  /*27120*/  LDL.LU R177, [R1+0xfb8] ;  /* 0x000fb80001b17983 */ /* 0x001f220000300800 */
[----:B------:R-:W-:-:S02]  /*27130*/  IMAD.X R239, R239, 0x1, R6, P2 ;  /* 0x00000001efef7824 */ /* 0x000fc400010e0606 */
[--C-:B------:R-:W-:Y:S01]  /*27140*/  IMAD.X R251, R251, 0x1, R6.reuse, P3 ;  /* 0x00000001fbfb7824 */ /* 0x100fe200018e0606 */
[-C--:B------:R-:W-:Y:S02]  /*27150*/  IADD3 R241, P2, R241, R7.reuse, RZ ;  /* 0x00000007f1f17210 */ /* 0x080fe40007f5e0ff */
[----:B------:R-:W-:Y:S01]  /*27160*/  IADD3 R180, P3, R180, R7, RZ ;  /* 0x00000007b4b47210 */ /* 0x000fe20007f7e0ff */
        /* <DEDUP_REMOVED lines=9> */
[-C--:B------:R-:W-:Y:S01]  /*27200*/  IADD3 R173, P5, R173, R7.reuse, RZ ;  /* 0x00000007adad7210 */ /* 0x080fe20007fbe0ff */
[----:B0-----:R-:W4:Y:S04]  /*27210*/  LDL.LU R176, [R1+0xfb0] ;  /* 0x000fb00001b07983 */ /* 0x001f280000300800 */
[----:B------:R0:W-:Y:S04]  /*27220*/  STL [R1+0xfe0], R173 ;  /* 0x000fe0ad01007387 */ /* 0x0001e80000100800 */
[----:B------:R-:W-:Y:S01]  /*27230*/  STL [R1+0xfe8], R252 ;  /* 0x000fe8fc01007387 */ /* 0x000fe20000100800 */
[----:B------:R-:W-:Y:S01]  /*27240*/  IMAD.X R182, R182, 0x1, R6, P6 ;  /* 0x00000001b6b67824 */ /* 0x000fe200030e0606 */
[----:B------:R-:W-:-:S02]  /*27250*/  IADD3 R172, P6, R172, R7, RZ ;  /* 0x00000007acac7210 */ /* 0x000fc40007fde0ff */
[----:B0-----:R-:W4:Y:S04]  /*27260*/  LDL.LU R173, [R1+0xfd4] ;  /* 0x000fd40001ad7983 */ /* 0x001f280000300800 */
[----:B------:R-:W-:Y:S04]  /*27270*/  STL [R1+0x100c], R185 ;  /* 0x00100cb901007387 */ /* 0x000fe80000100800 */
[----:B------:R-:W4:Y:S04]  /*27280*/  LDL.LU R227, [R1+0xfa8] ;  /* 0x000fa80001e37983 */ /* 0x000f280000300800 */
[----:B------:R-:W4:Y:S04]  /*27290*/  LDL.LU R229, [R1+0xfcc] ;  /* 0x000fcc0001e57983 */ /* 0x000f280000300800 */
[----:B------:R-:W-:Y:S04]  /*272a0*/  STL [R1+0x1004], R182 ;  /* 0x001004b601007387 */ /* 0x000fe80000100800 */
[----:B------:R0:W-:Y:S01]  /*272b0*/  STL [R1+0xfd8], R172 ;  /* 0x000fd8ac01007387 */ /* 0x0001e20000100800 */
[----:B------:R-:W-:-:S03]  /*272c0*/  IMAD.X R190, R190, 0x1, R6, P1 ;  /* 0x00000001bebe7824 */ /* 0x000fc600008e0606 */
[----:B0-----:R-:W4:Y:S04]  /*272d0*/  LDL.LU R172, [R1+0xfa0] ;  /* 0x000fa00001ac7983 */ /* 0x001f280000300800 */
[----:B------:R0:W-:Y:S04]  /*272e0*/  STL [R1+0xffc], R190 ;  /* 0x000ffcbe01007387 */ /* 0x0001e80000100800 */
[----:B0-----:R-:W4:Y:S01]  /*272f0*/  LDL.LU R190, [R1+0xfc4] ;  /* 0x000fc40001be7983 */ /* 0x001f220000300800 */
        /* <DEDUP_REMOVED lines=9> */
[----:B------:R0:W-:Y:S01]  /*27390*/  STL [R1+0xfc8], R179 ;  /* 0x000fc8b301007387 */ /* 0x0001e20000100800 */
[----:B------:R-:W-:-:S03]  /*273a0*/  IMAD.X R184, R184, 0x1, R6, P3 ;  /* 0x00000001b8b87824 */ /* 0x000fc600018e0606 */
[----:B0-----:R-:W4:Y:S01]  /*273b0*/  LDL.LU R179, [R1+0xf88] ;  /* 0x000f880001b37983 */ /* 0x001f220000300800 */
        /* <DEDUP_REMOVED lines=24> */
[-C--:B------:R-:W-:Y:S02]  /*27540*/  IADD3 R227, P6, R227, R7.reuse, RZ ;  /* 0x00000007e3e37210 */ /* 0x080fe40007fde0ff */
[----:B------:R-:W-:Y:S01]  /*27550*/  IADD3 R172, P1, R172, R7, RZ ;  /* 0x00000007acac7210 */ /* 0x000fe20007f3e0ff */
[----:B0-----:R-:W4:Y:S04]  /*27560*/  LDL.LU R173, [R1+0xf84] ;  /* 0x000f840001ad7983 */ /* 0x001f280000300800 */
[----:B------:R0:W-:Y:S04]  /*27570*/  STL [R1+0xfa0], R172 ;  /* 0x000fa0ac01007387 */ /* 0x0001e80000100800 */
[----:B------:R-:W-:Y:S01]  /*27580*/  STL [R1+0xfa8], R227 ;  /* 0x000fa8e301007387 */ /* 0x000fe20000100800 */
[----:B------:R-:W-:-:S03]  /*27590*/  IMAD.X R190, R190, 0x1, R6, P2 ;  /* 0x00000001bebe7824 */ /* 0x000fc600010e0606 */
[----:B0-----:R-:W4:Y:S04]  /*275a0*/  LDL.LU R172, [R1+0xf58] ;  /* 0x000f580001ac7983 */ /* 0x001f280000300800 */
[----:B------:R-:W-:Y:S04]  /*275b0*/  STL [R1+0xfcc], R229 ;  /* 0x000fcce501007387 */ /* 0x000fe80000100800 */
[----:B------:R0:W-:Y:S04]  /*275c0*/  STL [R1+0xfc4], R190 ;  /* 0x000fc4be01007387 */ /* 0x0001e80000100800 */
[----:B0-----:R-:W4:Y:S01]  /*275d0*/  LDL.LU R190, [R1+0xf7c] ;  /* 0x000f7c0001be7983 */ /* 0x001f220000300800 */
[----:B--2---:R-:W-:Y:S01]  /*275e0*/  IADD3 R191, P2, R191, R7, RZ ;  /* 0x00000007bfbf7210 */ /* 0x004fe20007f5e0ff */
[----:B---3--:R-:W-:-:S04]  /*275f0*/  IMAD.X R185, R185, 0x1, R6, P3 ;  /* 0x00000001b9b97824 */ /* 0x008fc800018e0606 */
[----:B------:R0:W-:Y:S01]  /*27600*/  STL [R1+0xf98], R191 ;  /* 0x000f98bf01007387 */ /* 0x0001e20000100800 */
[-C--:B------:R-:W-:Y:S01]  /*27610*/  IADD3 R182, P3, R182, R7.reuse, RZ ;  /* 0x00000007b6b67210 */ /* 0x080fe20007f7e0ff */
[----:B----4-:R-:W-:Y:S02]  /*27620*/  IMAD.X R181, R181, 0x1, R6, P4 ;  /* 0x00000001b5b57824 */ /* 0x010fe400020e0606 */
[----:B0-----:R-:W2:Y:S04]  /*27630*/  LDL.LU R191, [R1+0xf50] ;  /* 0x000f500001bf7983 */ /* 0x001ea80000300800 */
[----:B------:R0:W-:Y:S04]  /*27640*/  STL [R1+0xfb4], R181 ;  /* 0x000fb4b501007387 */ /* 0x0001e80000100800 */
[----:B------:R1:W-:Y:S01]  /*27650*/  STL [R1+0xfbc], R185 ;  /* 0x000fbcb901007387 */ /* 0x0003e20000100800 */
[----:B------:R-:W-:-:S03]  /*27660*/  IADD3 R179, P4, R179, R7, RZ ;  /* 0x00000007b3b37210 */ /* 0x000fc60007f9e0ff */
[----:B0-----:R-:W3:Y:S04]  /*27670*/  LDL.LU R181, [R1+0xf74] ;  /* 0x000f740001b57983 */ /* 0x001ee80000300800 */
[----:B------:R-:W-:Y:S04]  /*27680*/  STL [R1+0xf90], R182 ;  /* 0x000f90b601007387 */ /* 0x000fe80000100800 */
[----:B-1----:R-:W4:Y:S04]  /*27690*/  LDL.LU R185, [R1+0xf48] ;  /* 0x000f480001b97983 */ /* 0x002f280000300800 */
[----:B------:R0:W-:Y:S04]  /*276a0*/  STL [R1+0xf88], R179 ;  /* 0x000f88b301007387 */ /* 0x0001e80000100800 */
[----:B0-----:R-:W4:Y:S04]  /*276b0*/  LDL.LU R179, [R1+0xf6c] ;  /* 0x000f6c0001b37983 */ /* 0x001f280000300800 */
[----:B------:R-:W4:Y:S01]  /*276c0*/  LDL.LU R182, [R1+0xf40] ;  /* 0x000f400001b67983 */ /* 0x000f220000300800 */
[----:B------:R-:W-:Y:S01]  /*276d0*/  IMAD.X R178, R178, 0x1, R6, P5 ;  /* 0x00000001b2b27824 */ /* 0x000fe200028e0606 */
[----:B------:R-:W-:-:S04]  /*276e0*/  IADD3 R239, P5, R239, R7, RZ ;  /* 0x00000007efef7210 */ /* 0x000fc80007fbe0ff */
[----:B------:R0:W-:Y:S01]  /*276f0*/  STL [R1+0xfac], R178 ;  /* 0x000facb201007387 */ /* 0x0001e20000100800 */
[----:B------:R-:W-:-:S03]  /*27700*/  IMAD.X R241, R241, 0x1, R6, P6 ;  /* 0x00000001f1f17824 */ /* 0x000fc600030e0606 */
[----:B0-----:R-:W4:Y:S01]  /*27710*/  LDL.LU R178, [R1+0xf64] ;  /* 0x000f640001b27983 */ /* 0x001f220000300800 */
[----:B------:R-:W-:-:S03]  /*27720*/  IMAD.X R177, R177, 0x1, R6, P1 ;  /* 0x00000001b1b17824 */ /* 0x000fc600008e0606 */
[----:B------:R-:W-:Y:S04]  /*27730*/  STL [R1+0xf80], R239 ;  /* 0x000f80ef01007387 */ /* 0x000fe80000100800 */
[----:B------:R0:W-:Y:S04]  /*27740*/  STL [R1+0xf9c], R177 ;  /* 0x000f9cb101007387 */ /* 0x0001e80000100800 */
[----:B------:R-:W-:Y:S04]  /*27750*/  STL [R1+0xfa4], R241 ;  /* 0x000fa4f101007387 */ /* 0x000fe80000100800 */
[----:B0-----:R-:W4:Y:S01]  /*27760*/  LDL.LU R177, [R1+0xf38] ;  /* 0x000f380001b17983 */ /* 0x001f220000300800 */
[----:B------:R-:W-:-:S02]  /*27770*/  IADD3 R251, P6, R251, R7, RZ ;  /* 0x00000007fbfb7210 */ /* 0x000fc40007fde0ff */
[-C--:B------:R-:W-:Y:S01]  /*27780*/  IADD3 R180, P1, R180, R7.reuse, RZ ;  /* 0x00000007b4b47210 */ /* 0x080fe20007f3e0ff */
[--C-:B------:R-:W-:Y:S02]  /*27790*/  IMAD.X R252, R252, 0x1, R6.reuse, P2 ;  /* 0x00000001fcfc7824 */ /* 0x100fe400010e0606 */
[----:B------:R-:W-:Y:S04]  /*277a0*/  STL [R1+0xf78], R251 ;  /* 0x000f78fb01007387 */ /* 0x000fe80000100800 */
[----:B------:R0:W-:Y:S01]  /*277b0*/  STL [R1+0xf70], R180 ;  /* 0x000f70b401007387 */ /* 0x0001e20000100800 */
[-C--:B------:R-:W-:Y:S01]  /*277c0*/  IADD3 R184, P2, R184, R7.reuse, RZ ;  /* 0x00000007b8b87210 */ /* 0x080fe20007f5e0ff */
[--C-:B------:R-:W-:Y:S02]  /*277d0*/  IMAD.X R176, R176, 0x1, R6.reuse, P3 ;  /* 0x00000001b0b07824 */ /* 0x100fe400018e0606 */
        /* <DEDUP_REMOVED lines=10> */
[----:B------:R0:W-:Y:S01]  /*27880*/  STL [R1+0xf84], R173 ;  /* 0x000f84ad01007387 */ /* 0x0001e20000100800 */
[----:B------:R-:W-:-:S03]  /*27890*/  IADD3 R172, P4, R172, R7, RZ ;  /* 0x00000007acac7210 */ /* 0x000fc60007f9e0ff */
[----:B0-----:R-:W4:Y:S04]  /*278a0*/  LDL.LU R173, [R1+0xf4c] ;  /* 0x000f4c0001ad7983 */ /* 0x001f280000300800 */
[----:B------:R0:W-:Y:S01]  /*278b0*/  STL [R1+0xf58], R172 ;  /* 0x000f58ac01007387 */ /* 0x0001e20000100800 */
[----:B------:R-:W-:-:S03]  /*278c0*/  IMAD.X R190, R190, 0x1, R6, P5 ;  /* 0x00000001bebe7824 */ /* 0x000fc600028e0606 */
        /* <DEDUP_REMOVED lines=8> */
[----:B0-----:R-:W2:Y:S01]  /*27950*/  LDL.LU R191, [R1+0xf10] ;  /* 0x000f100001bf7983 */ /* 0x001ea20000300800 */
[----:B----4-:R-:W-:-:S03]  /*27960*/  IADD3 R185, P6, R185, R7, RZ ;  /* 0x00000007b9b97210 */ /* 0x010fc60007fde0ff */
[----:B------:R0:W-:Y:S01]  /*27970*/  STL [R1+0xf74], R181 ;  /* 0x000f74b501007387 */ /* 0x0001e20000100800 */
[----:B------:R-:W-:-:S03]  /*27980*/  IMAD.X R179, R179, 0x1, R6, P1 ;  /* 0x00000001b3b37824 */ /* 0x000fc600008e0606 */
[----:B0-----:R-:W3:Y:S04]  /*27990*/  LDL.LU R181, [R1+0xf34] ;  /* 0x000f340001b57983 */ /* 0x001ee80000300800 */
[----:B------:R0:W-:Y:S01]  /*279a0*/  STL [R1+0xf6c], R179 ;  /* 0x000f6cb301007387 */ /* 0x0001e20000100800 */
[----:B------:R-:W-:-:S03]  /*279b0*/  IADD3 R182, P1, R182, R7, RZ ;  /* 0x00000007b6b67210 */ /* 0x000fc60007f3e0ff */
[----:B0-----:R-:W4:Y:S04]  /*279c0*/  LDL.LU R179, [R1+0xf08] ;  /* 0x000f080001b37983 */ /* 0x001f280000300800 */
[----:B------:R-:W-:Y:S04]  /*279d0*/  STL [R1+0xf48], R185 ;  /* 0x000f48b901007387 */ /* 0x000fe80000100800 */
[----:B------:R-:W4:Y:S04]  /*279e0*/  LDL.LU R239, [R1+0xf2c] ;  /* 0x000f2c0001ef7983 */ /* 0x000f280000300800 */
[----:B------:R-:W4:Y:S04]  /*279f0*/  LDL.LU R241, [R1+0xf00] ;  /* 0x000f000001f17983 */ /* 0x000f280000300800 */
[----:B------:R-:W-:Y:S04]  /*27a00*/  STL [R1+0xf40], R182 ;  /* 0x000f40b601007387 */ /* 0x000fe80000100800 */
[----:B------:R-:W4:Y:S01]  /*27a10*/  LDL.LU R251, [R1+0xf24] ;  /* 0x000f240001fb7983 */ /* 0x000f220000300800 */
[----:B------:R-:W-:-:S05]  /*27a20*/  IMAD.X R178, R178, 0x1, R6, P2 ;  /* 0x00000001b2b27824 */ /* 0x000fca00010e0606 */
[----:B------:R0:W-:Y:S04]  /*27a30*/  STL [R1+0xf64], R178 ;  /* 0x000f64b201007387 */ /* 0x0001e80000100800 */
[----:B0-----:R-:W4:Y:S01]  /*27a40*/  LDL.LU R178, [R1+0xef8] ;  /* 0x000ef80001b27983 */ /* 0x001f220000300800 */
[----:B------:R-:W-:-:S05]  /*27a50*/  IADD3 R177, P2, R177, R7, RZ ;  /* 0x00000007b1b17210 */ /* 0x000fca0007f5e0ff */
[----:B------:R0:W-:Y:S04]  /*27a60*/  STL [R1+0xf38], R177 ;  /* 0x000f38b101007387 */ /* 0x0001e80000100800 */
[----:B0-----:R-:W4:Y:S04]  /*27a70*/  LDL.LU R177, [R1+0xf1c] ;  /* 0x000f1c0001b17983 */ /* 0x001f280000300800 */
[----:B------:R-:W4:Y:S01]  /*27a80*/  LDL.LU R252, [R1+0xef0] ;  /* 0x000ef00001fc7983 */ /* 0x000f220000300800 */
[----:B------:R-:W-:-:S03]  /*27a90*/  IMAD.X R180, R180, 0x1, R6, P3 ;  /* 0x00000001b4b47824 */ /* 0x000fc600018e0606 */
        /* <DEDUP_REMOVED lines=11> */
[----:B------:R-:W-:Y:S01]  /*27b50*/  STL [R1+0xf54], R227 ;  /* 0x000f54e301007387 */ /* 0x000fe20000100800 */
[----:B------:R-:W-:-:S03]  /*27b60*/  IADD3 R172, P5, R172, R7, RZ ;  /* 0x00000007acac7210 */ /* 0x000fc60007fbe0ff */
[----:B0-----:R-:W4:Y:S04]  /*27b70*/  LDL.LU R173, [R1+0xf04] ;  /* 0x000f040001ad7983 */ /* 0x001f280000300800 */
[----:B------:R-:W-:Y:S04]  /*27b80*/  STL [R1+0xf28], R229 ;  /* 0x000f28e501007387 */ /* 0x000fe80000100800 */
[----:B------:R0:W-:Y:S01]  /*27b90*/  STL [R1+0xf20], R172 ;  /* 0x000f20ac01007387 */ /* 0x0001e20000100800 */
[--C-:B------:R-:W-:Y:S02]  /*27ba0*/  IMAD.X R190, R190, 0x1, R6.reuse, P6 ;  /* 0x00000001bebe7824 */ /* 0x100fe400030e0606 */
[----:B------:R-:W-:Y:S01]  /*27bb0*/  IMAD.X R183, R183, 0x1, R6, P1 ;  /* 0x00000001b7b77824 */ /* 0x000fe200008e0606 */
[----:B0-----:R-:W4:Y:S04]  /*27bc0*/  LDL.LU R172, [R1+0xed8] ;  /* 0x000ed80001ac7983 */ /* 0x001f280000300800 */
[----:B------:R0:W-:Y:S01]  /*27bd0*/  STL [R1+0xf44], R190 ;  /* 0x000f44be01007387 */ /* 0x0001e20000100800 */
[----:B------:R-:W-:-:S03]  /*27be0*/  IADD3 R184, P6, R184, R7, RZ ;  /* 0x00000007b8b87210 */ /* 0x000fc60007fde0ff */
[----:B0-----:R-:W4:Y:S01]  /*27bf0*/  LDL.LU R190, [R1+0xefc] ;  /* 0x000efc0001be7983 */ /* 0x001f220000300800 */
[----:B--2---:R-:W-:-:S05]  /*27c00*/  IADD3 R191, P1, R191, R7, RZ ;  /* 0x00000007bfbf7210 */ /* 0x004fca0007f3e0ff */
[----:B------:R0:W-:Y:S04]  /*27c10*/  STL [R1+0xf10], R191 ;  /* 0x000f10bf01007387 */ /* 0x0001e80000100800 */
[----:B------:R1:W-:Y:S01]  /*27c20*/  STL [R1+0xf18], R184 ;  /* 0x000f18b801007387 */ /* 0x0003e20000100800 */
[----:B---3--:R-:W-:-:S03]  /*27c30*/  IMAD.X R181, R181, 0x1, R6, P2 ;  /* 0x00000001b5b57824 */ /* 0x008fc600010e0606 */
[----:B0-----:R-:W2:Y:S04]  /*27c40*/  LDL.LU R191, [R1+0xed0] ;  /* 0x000ed00001bf7983 */ /* 0x001ea80000300800 */
[----:B------:R-:W-:Y:S04]  /*27c50*/  STL [R1+0xf3c], R183 ;  /* 0x000f3cb701007387 */ /* 0x000fe80000100800 */
[----:B-1----:R-:W3:Y:S04]  /*27c60*/  LDL.LU R184, [R1+0xef4] ;  /* 0x000ef40001b87983 */ /* 0x002ee80000300800 */
[----:B------:R0:W-:Y:S01]  /*27c70*/  STL [R1+0xf34], R181 ;  /* 0x000f34b501007387 */ /* 0x0001e20000100800 */
[----:B----4-:R-:W-:-:S03]  /*27c80*/  IADD3 R179, P2, R179, R7, RZ ;  /* 0x00000007b3b37210 */ /* 0x010fc60007f5e0ff */
[----:B0-----:R-:W4:Y:S04]  /*27c90*/  LDL.LU R181, [R1+0xec8] ;  /* 0x000ec80001b57983 */ /* 0x001f280000300800 */
[----:B------:R-:W4:Y:S04]  /*27ca0*/  LDL.LU R183, [R1+0xeec] ;  /* 0x000eec0001b77983 */ /* 0x000f280000300800 */
[----:B------:R0:W-:Y:S01]  /*27cb0*/  STL [R1+0xf08], R179 ;  /* 0x000f08b301007387 */ /* 0x0001e20000100800 */
[--C-:B------:R-:W-:Y:S02]  /*27cc0*/  IMAD.X R239, R239, 0x1, R6.reuse, P3 ;  /* 0x00000001efef7824 */ /* 0x100fe400018e0606 */
[----:B------:R-:W-:Y:S01]  /*27cd0*/  IMAD.X R251, R251, 0x1, R6, P4 ;  /* 0x00000001fbfb7824 */ /* 0x000fe200020e0606 */
[-C--:B------:R-:W-:Y:S01]  /*27ce0*/  IADD3 R241, P3, R241, R7.reuse, RZ ;  /* 0x00000007f1f17210 */ /* 0x080fe20007f7e0ff */
[----:B0-----:R-:W4:Y:S04]  /*27cf0*/  LDL.LU R179, [R1+0xec0] ;  /* 0x000ec00001b37983 */ /* 0x001f280000300800 */
[----:B------:R-:W-:Y:S01]  /*27d00*/  STL [R1+0xf2c], R239 ;  /* 0x000f2cef01007387 */ /* 0x000fe20000100800 */
[----:B------:R-:W-:-:S05]  /*27d10*/  IADD3 R178, P4, R178, R7, RZ ;  /* 0x00000007b2b27210 */ /* 0x000fca0007f9e0ff */
[----:B------:R0:W-:Y:S04]  /*27d20*/  STL [R1+0xef8], R178 ;  /* 0x000ef8b201007387 */ /* 0x0001e80000100800 */
[----:B------:R-:W-:Y:S04]  /*27d30*/  STL [R1+0xf00], R241 ;  /* 0x000f00f101007387 */ /* 0x000fe80000100800 */
[----:B0-----:R-:W4:Y:S01]  /*27d40*/  LDL.LU R178, [R1+0xee4] ;  /* 0x000ee40001b27983 */ /* 0x001f220000300800 */
[----:B------:R-:W-:-:S03]  /*27d50*/  IMAD.X R177, R177, 0x1, R6, P5 ;  /* 0x00000001b1b17824 */ /* 0x000fc600028e0606 */
[----:B------:R-:W-:Y:S04]  /*27d60*/  STL [R1+0xf24], R251 ;  /* 0x000f24fb01007387 */ /* 0x000fe80000100800 */
[----:B------:R0:W-:Y:S04]  /*27d70*/  STL [R1+0xf1c], R177 ;  /* 0x000f1cb101007387 */ /* 0x0001e80000100800 */
[----:B0-----:R-:W4:Y:S01]  /*27d80*/  LDL.LU R177, [R1+0xeb8] ;  /* 0x000eb80001b17983 */ /* 0x001f220000300800 */
[----:B------:R-:W-:Y:S01]  /*27d90*/  IMAD.X R185, R185, 0x1, R6, P6 ;  /* 0x00000001b9b97824 */ /* 0x000fe200030e0606 */
[----:B------:R-:W-:-:S02]  /*27da0*/  IADD3 R180, P6, R180, R7, RZ ;  /* 0x00000007b4b47210 */ /* 0x000fc40007fde0ff */
[-C--:B------:R-:W-:Y:S01]  /*27db0*/  IADD3 R252, P5, R252, R7.reuse, RZ ;  /* 0x00000007fcfc7210 */ /* 0x080fe20007fbe0ff */
[----:B------:R-:W-:Y:S02]  /*27dc0*/  IMAD.X R182, R182, 0x1, R6, P1 ;  /* 0x00000001b6b67824 */ /* 0x000fe400008e0606 */
[----:B------:R0:W-:Y:S04]  /*27dd0*/  STL [R1+0xee8], R180 ;  /* 0x000ee8b401007387 */ /* 0x0001e80000100800 */
[----:B------:R-:W-:Y:S01]  /*27de0*/  STL [R1+0xef0], R252 ;  /* 0x000ef0fc01007387 */ /* 0x000fe20000100800 */
[----:B------:R-:W-:-:S03]  /*27df0*/  IADD3 R176, P1, R176, R7, RZ ;  /* 0x00000007b0b07210 */ /* 0x000fc60007f3e0ff */
        /* <DEDUP_REMOVED lines=17> */
[----:B0-----:R-:W4:Y:S01]  /*27f10*/  LDL.LU R190, [R1+0xebc] ;  /* 0x000ebc0001be7983 */ /* 0x001f220000300800 */
[----:B--2---:R-:W-:Y:S01]  /*27f20*/  IADD3 R191, P3, R191, R7, RZ ;  /* 0x00000007bfbf7210 */ /* 0x004fe20007f7e0ff */
[----:B---3--:R-:W-:-:S04]  /*27f30*/  IMAD.X R184, R184, 0x1, R6, P4 ;  /* 0x00000001b8b87824 */ /* 0x008fc800020e0606 */
[----:B------:R0:W-:Y:S01]  /*27f40*/  STL [R1+0xed0], R191 ;  /* 0x000ed0bf01007387 */ /* 0x0001e20000100800 */
[----:B----4-:R-:W-:-:S03]  /*27f50*/  IADD3 R181, P4, R181, R7, RZ ;  /* 0x00000007b5b57210 */ /* 0x010fc60007f9e0ff */
[----:B0-----:R-:W2:Y:S01]  /*27f60*/  LDL.LU R191, [R1+0xe90] ;  /* 0x000e900001bf7983 */ /* 0x001ea20000300800 */
[----:B------:R-:W-:-:S03]  /*27f70*/  IMAD.X R183, R183, 0x1, R6, P5 ;  /* 0x00000001b7b77824 */ /* 0x000fc600028e0606 */
[----:B------:R0:W-:Y:S01]  /*27f80*/  STL [R1+0xec8], R181 ;  /* 0x000ec8b501007387 */ /* 0x0001e20000100800 */
[----:B------:R-:W-:-:S03]  /*27f90*/  IADD3 R179, P5, R179, R7, RZ ;  /* 0x00000007b3b37210 */ /* 0x000fc60007fbe0ff */
[----:B0-----:R-:W3:Y:S04]  /*27fa0*/  LDL.LU R181, [R1+0xeb4] ;  /* 0x000eb40001b57983 */ /* 0x001ee80000300800 */
        /* <DEDUP_REMOVED lines=8> */
[----:B------:R0:W-:Y:S04]  /*28030*/  STL [R1+0xee4], R178 ;  /* 0x000ee4b201007387 */ /* 0x0001e80000100800 */
[----:B0-----:R-:W4:Y:S01]  /*28040*/  LDL.LU R178, [R1+0xe78] ;  /* 0x000e780001b27983 */ /* 0x001f220000300800 */
[----:B------:R-:W-:-:S03]  /*28050*/  IADD3 R177, P6, R177, R7, RZ ;  /* 0x00000007b1b17210 */ /* 0x000fc60007fde0ff */
[----:B------:R-:W4:Y:S04]  /*28060*/  LDL.LU R252, [R1+0xe9c] ;  /* 0x000e9c0001fc7983 */ /* 0x000f280000300800 */
[----:B------:R-:W4:Y:S04]  /*28070*/  LDL.LU R184, [R1+0xe70] ;  /* 0x000e700001b87983 */ /* 0x000f280000300800 */
[----:B------:R0:W-:Y:S04]  /*28080*/  STL [R1+0xeb8], R177 ;  /* 0x000eb8b101007387 */ /* 0x0001e80000100800 */
[----:B0-----:R-:W4:Y:S04]  /*28090*/  LDL.LU R177, [R1+0xe94] ;  /* 0x000e940001b17983 */ /* 0x001f280000300800 */
[----:B------:R-:W4:Y:S01]  /*280a0*/  LDL.LU R183, [R1+0xe68] ;  /* 0x000e680001b77983 */ /* 0x000f220000300800 */
[----:B------:R-:W-:-:S02]  /*280b0*/  IMAD.X R180, R180, 0x1, R6, P1 ;  /* 0x00000001b4b47824 */ /* 0x000fc400008e0606 */
[----:B------:R-:W-:Y:S01]  /*280c0*/  IMAD.X R229, R229, 0x1, R6, P2 ;  /* 0x00000001e5e57824 */ /* 0x000fe200010e0606 */
[-C--:B------:R-:W-:Y:S02]  /*280d0*/  IADD3 R227, P1, R227, R7.reuse, RZ ;  /* 0x00000007e3e37210 */ /* 0x080fe40007f3e0ff */
[----:B------:R0:W-:Y:S01]  /*280e0*/  STL [R1+0xedc], R180 ;  /* 0x000edcb401007387 */ /* 0x0001e20000100800 */
[----:B------:R-:W-:-:S03]  /*280f0*/  IADD3 R176, P2, R176, R7, RZ ;  /* 0x00000007b0b07210 */ /* 0x000fc60007f5e0ff */
[----:B0-----:R-:W4:Y:S04]  /*28100*/  LDL.LU R180, [R1+0xe8c] ;  /* 0x000e8c0001b47983 */ /* 0x001f280000300800 */
[----:B------:R0:W-:Y:S04]  /*28110*/  STL [R1+0xea8], R176 ;  /* 0x000ea8b001007387 */ /* 0x0001e80000100800 */
[----:B------:R-:W-:Y:S01]  /*28120*/  STL [R1+0xeb0], R227 ;  /* 0x000eb0e301007387 */ /* 0x000fe20000100800 */
[----:B------:R-:W-:-:S03]  /*28130*/  IMAD.X R173, R173, 0x1, R6, P3 ;  /* 0x00000001adad7824 */ /* 0x000fc600018e0606 */
[----:B0-----:R-:W4:Y:S04]  /*28140*/  LDL.LU R176, [R1+0xe60] ;  /* 0x000e600001b07983 */ /* 0x001f280000300800 */
[----:B------:R-:W-:Y:S04]  /*28150*/  STL [R1+0xed4], R229 ;  /* 0x000ed4e501007387 */ /* 0x000fe80000100800 */
[----:B------:R0:W-:Y:S01]  /*28160*/  STL [R1+0xecc], R173 ;  /* 0x000eccad01007387 */ /* 0x0001e20000100800 */
[----:B------:R-:W-:Y:S01]  /*28170*/  IADD3 R172, P3, R172, R7, RZ ;  /* 0x00000007acac7210 */ /* 0x000fe20007f7e0ff */
[----:B------:R-:W-:-:S02]  /*28180*/  IMAD.X R185, R185, 0x1, R6, P4 ;  /* 0x00000001b9b97824 */ /* 0x000fc400020e0606 */
[----:B0-----:R-:W4:Y:S04]  /*28190*/  LDL.LU R173, [R1+0xe84] ;  /* 0x000e840001ad7983 */ /* 0x001f280000300800 */
[----:B------:R0:W-:Y:S01]  /*281a0*/  STL [R1+0xea0], R172 ;  /* 0x000ea0ac01007387 */ /* 0x0001e20000100800 */
[-C--:B------:R-:W-:Y:S01]  /*281b0*/  IADD3 R182, P4, R182, R7.reuse, RZ ;  /* 0x00000007b6b67210 */ /* 0x080fe20007f9e0ff */
[----:B------:R-:W-:Y:S02]  /*281c0*/  IMAD.X R190, R190, 0x1, R6, P5 ;  /* 0x00000001bebe7824 */ /* 0x000fe400028e0606 */
[----:B0-----:R-:W4:Y:S04]  /*281d0*/  LDL.LU R172, [R1+0xe58] ;  /* 0x000e580001ac7983 */ /* 0x001f280000300800 */
[----:B------:R0:W-:Y:S04]  /*281e0*/  STL [R1+0xebc], R190 ;  /* 0x000ebcbe01007387 */ /* 0x0001e80000100800 */
[----:B------:R1:W-:Y:S04]  /*281f0*/  STL [R1+0xec4], R185 ;  /* 0x000ec4b901007387 */ /* 0x0003e80000100800 */
[----:B0-----:R-:W4:Y:S04]  /*28200*/  LDL.LU R190, [R1+0xe7c] ;  /* 0x000e7c0001be7983 */ /* 0x001f280000300800 */
[----:B------:R-:W-:Y:S04]  /*28210*/  STL [R1+0xe98], R182 ;  /* 0x000e98b601007387 */ /* 0x000fe80000100800 */
[----:B-1----:R-:W4:Y:S01]  /*28220*/  LDL.LU R185, [R1+0xe50] ;  /* 0x000e500001b97983 */ /* 0x002f220000300800 */
[----:B--2---:R-:W-:-:S05]  /*28230*/  IADD3 R191, P5, R191, R7, RZ ;  /* 0x00000007bfbf7210 */ /* 0x004fca0007fbe0ff */
[----:B------:R0:W-:Y:S01]  /*28240*/  STL [R1+0xe90], R191 ;  /* 0x000e90bf01007387 */ /* 0x0001e20000100800 */
[----:B---3--:R-:W-:-:S03]  /*28250*/  IMAD.X R181, R181, 0x1, R6, P6 ;  /* 0x00000001b5b57824 */ /* 0x008fc600030e0606 */
[----:B0-----:R-:W2:Y:S01]  /*28260*/  LDL.LU R191, [R1+0xe74] ;  /* 0x000e740001bf7983 */ /* 0x001ea20000300800 */
[----:B----4-:R-:W-:-:S03]  /*28270*/  IADD3 R239, P6, R239, R7, RZ ;  /* 0x00000007efef7210 */ /* 0x010fc60007fde0ff */
[----:B------:R-:W3:Y:S01]  /*28280*/  LDL.LU R182, [R1+0xe48] ;  /* 0x000e480001b67983 */ /* 0x000ee20000300800 */
[----:B------:R-:W-:-:S03]  /*28290*/  IMAD.X R241, R241, 0x1, R6, P1 ;  /* 0x00000001f1f17824 */ /* 0x000fc600008e0606 */
[----:B------:R0:W-:Y:S01]  /*282a0*/  STL [R1+0xeb4], R181 ;  /* 0x000eb4b501007387 */ /* 0x0001e20000100800 */
[----:B------:R-:W-:-:S03]  /*282b0*/  IADD3 R251, P1, R251, R7, RZ ;  /* 0x00000007fbfb7210 */ /* 0x000fc60007f3e0ff */
[----:B0-----:R-:W4:Y:S01]  /*282c0*/  LDL.LU R181, [R1+0xe6c] ;  /* 0x000e6c0001b57983 */ /* 0x001f220000300800 */
[----:B------:R-:W-:-:S03]  /*282d0*/  IMAD.X R179, R179, 0x1, R6, P2 ;  /* 0x00000001b3b37824 */ /* 0x000fc600010e0606 */
[----:B------:R-:W-:Y:S04]  /*282e0*/  STL [R1+0xe88], R239 ;  /* 0x000e88ef01007387 */ /* 0x000fe80000100800 */
[----:B------:R0:W-:Y:S04]  /*282f0*/  STL [R1+0xea4], R179 ;  /* 0x000ea4b301007387 */ /* 0x0001e80000100800 */
[----:B------:R-:W-:Y:S04]  /*28300*/  STL [R1+0xeac], R241 ;  /* 0x000eacf101007387 */ /* 0x000fe80000100800 */
[----:B0-----:R-:W4:Y:S04]  /*28310*/  LDL.LU R179, [R1+0xe40] ;  /* 0x000e400001b37983 */ /* 0x001f280000300800 */
[----:B------:R-:W-:Y:S01]  /*28320*/  STL [R1+0xe80], R251 ;  /* 0x000e80fb01007387 */ /* 0x000fe20000100800 */
[----:B------:R-:W-:Y:S01]  /*28330*/  IADD3 R178, P2, R178, R7, RZ ;  /* 0x00000007b2b27210 */ /* 0x000fe20007f5e0ff */
[----:B------:R-:W-:-:S04]  /*28340*/  IMAD.X R252, R252, 0x1, R6, P3 ;  /* 0x00000001fcfc7824 */ /* 0x000fc800018e0606 */
[----:B------:R0:W-:Y:S04]  /*28350*/  STL [R1+0xe78], R178 ;  /* 0x000e78b201007387 */ /* 0x0001e80000100800 */
[----:B0-----:R-:W4:Y:S01]  /*28360*/  LDL.LU R178, [R1+0xe64] ;  /* 0x000e640001b27983 */ /* 0x001f220000300800 */
[----:B------:R-:W-:-:S05]  /*28370*/  IMAD.X R177, R177, 0x1, R6, P4 ;  /* 0x00000001b1b17824 */ /* 0x000fca00020e0606 */
[----:B------:R0:W-:Y:S04]  /*28380*/  STL [R1+0xe94], R177 ;  /* 0x000e94b101007387 */ /* 0x0001e80000100800 */
[----:B------:R-:W-:Y:S04]  /*28390*/  STL [R1+0xe9c], R252 ;  /* 0x000e9cfc01007387 */ /* 0x000fe80000100800 */
        /* <DEDUP_REMOVED lines=21> */
[----:B0-----:R-:W4:Y:S04]  /*284f0*/  LDL.LU R172, [R1+0xe18] ;  /* 0x000e180001ac7983 */ /* 0x001f280000300800 */
[----:B------:R0:W-:Y:S01]  /*28500*/  STL [R1+0xe7c], R190 ;  /* 0x000e7cbe01007387 */ /* 0x0001e20000100800 */
[----:B------:R-:W-:-:S03]  /*28510*/  IADD3 R185, P1, R185, R7, RZ ;  /* 0x00000007b9b97210 */ /* 0x000fc60007f3e0ff */
[----:B0-----:R-:W4:Y:S01]  /*28520*/  LDL.LU R190, [R1+0xe3c] ;  /* 0x000e3c0001be7983 */ /* 0x001f220000300800 */
[----:B--2---:R-:W-:Y:S01]  /*28530*/  IMAD.X R191, R191, 0x1, R6, P2 ;  /* 0x00000001bfbf7824 */ /* 0x004fe200010e0606 */
[----:B---3--:R-:W-:-:S04]  /*28540*/  IADD3 R182, P2, R182, R7, RZ ;  /* 0x00000007b6b67210 */ /* 0x008fc80007f5e0ff */
[----:B------:R0:W-:Y:S01]  /*28550*/  STL [R1+0xe74], R191 ;  /* 0x000e74bf01007387 */ /* 0x0001e20000100800 */
[----:B----4-:R-:W-:-:S03]  /*28560*/  IMAD.X R181, R181, 0x1, R6, P3 ;  /* 0x00000001b5b57824 */ /* 0x010fc600018e0606 */
[----:B0-----:R-:W2:Y:S04]  /*28570*/  LDL.LU R191, [R1+0xe10] ;  /* 0x000e100001bf7983 */ /* 0x001ea80000300800 */
[----:B------:R-:W-:Y:S04]  /*28580*/  STL [R1+0xe50], R185 ;  /* 0x000e50b901007387 */ /* 0x000fe80000100800 */
[----:B------:R-:W3:Y:S04]  /*28590*/  LDL.LU R239, [R1+0xe34] ;  /* 0x000e340001ef7983 */ /* 0x000ee80000300800 */
[----:B------:R-:W4:Y:S04]  /*285a0*/  LDL.LU R241, [R1+0xe08] ;  /* 0x000e080001f17983 */ /* 0x000f280000300800 */
[----:B------:R-:W-:Y:S04]  /*285b0*/  STL [R1+0xe48], R182 ;  /* 0x000e48b601007387 */ /* 0x000fe80000100800 */
[----:B------:R-:W4:Y:S04]  /*285c0*/  LDL.LU R251, [R1+0xe2c] ;  /* 0x000e2c0001fb7983 */ /* 0x000f280000300800 */
[----:B------:R0:W-:Y:S01]  /*285d0*/  STL [R1+0xe6c], R181 ;  /* 0x000e6cb501007387 */ /* 0x0001e20000100800 */
[----:B------:R-:W-:-:S03]  /*285e0*/  IADD3 R179, P3, R179, R7, RZ ;  /* 0x00000007b3b37210 */ /* 0x000fc60007f7e0ff */
[----:B0-----:R-:W4:Y:S04]  /*285f0*/  LDL.LU R181, [R1+0xe00] ;  /* 0x000e000001b57983 */ /* 0x001f280000300800 */
[----:B------:R0:W-:Y:S04]  /*28600*/  STL [R1+0xe40], R179 ;  /* 0x000e40b301007387 */ /* 0x0001e80000100800 */
[----:B0-----:R-:W4:Y:S04]  /*28610*/  LDL.LU R179, [R1+0xe24] ;  /* 0x000e240001b37983 */ /* 0x001f280000300800 */
[----:B------:R-:W4:Y:S04]  /*28620*/  LDL.LU R252, [R1+0xdf8] ;  /* 0x000df80001fc7983 */ /* 0x000f280000300800 */
[----:B------:R-:W4:Y:S01]  /*28630*/  LDL.LU R185, [R1+0xe1c] ;  /* 0x000e1c0001b97983 */ /* 0x000f220000300800 */
[----:B------:R-:W-:-:S05]  /*28640*/  IMAD.X R178, R178, 0x1, R6, P4 ;  /* 0x00000001b2b27824 */ /* 0x000fca00020e0606 */
[----:B------:R0:W-:Y:S04]  /*28650*/  STL [R1+0xe64], R178 ;  /* 0x000e64b201007387 */ /* 0x0001e80000100800 */
[----:B0-----:R-:W4:Y:S01]  /*28660*/  LDL.LU R178, [R1+0xdf0] ;  /* 0x000df00001b27983 */ /* 0x001f220000300800 */
[----:B------:R-:W-:-:S03]  /*28670*/  IADD3 R177, P4, R177, R7, RZ ;  /* 0x00000007b1b17210 */ /* 0x000fc60007f9e0ff */
[----:B------:R-:W4:Y:S04]  /*28680*/  LDL.LU R182, [R1+0xe14] ;  /* 0x000e140001b67983 */ /* 0x000f280000300800 */
[----:B------:R0:W-:Y:S04]  /*28690*/  STL [R1+0xe38], R177 ;  /* 0x000e38b101007387 */ /* 0x0001e80000100800 */
[----:B0-----:R-:W4:Y:S01]  /*286a0*/  LDL.LU R177, [R1+0xde8] ;  /* 0x000de80001b17983 */ /* 0x001f220000300800 */
[--C-:B------:R-:W-:Y:S01]  /*286b0*/  IMAD.X R227, R227, 0x1, R6.reuse, P5 ;  /* 0x00000001e3e37824 */ /* 0x100fe200028e0606 */
[----:B------:R-:W-:Y:S01]  /*286c0*/  IADD3 R229, P5, R229, R7, RZ ;  /* 0x00000007e5e57210 */ /* 0x000fe20007fbe0ff */
[----:B------:R-:W-:-:S05]  /*286d0*/  IMAD.X R180, R180, 0x1, R6, P6 ;  /* 0x00000001b4b47824 */ /* 0x000fca00030e0606 */
        /* <DEDUP_REMOVED lines=10> */
[----:B------:R-:W-:-:S02]  /*28780*/  IADD3 R184, P1, R184, R7, RZ ;  /* 0x00000007b8b87210 */ /* 0x000fc40007f3e0ff */
[----:B------:R-:W-:Y:S01]  /*28790*/  IADD3 R172, P2, R172, R7, RZ ;  /* 0x00000007acac7210 */ /* 0x000fe20007f5e0ff */
[----:B0-----:R-:W4:Y:S04]  /*287a0*/  LDL.LU R173, [R1+0xe04] ;  /* 0x000e040001ad7983 */ /* 0x001f280000300800 */
[----:B------:R0:W-:Y:S04]  /*287b0*/  STL [R1+0xe18], R172 ;  /* 0x000e18ac01007387 */ /* 0x0001e80000100800 */
[----:B------:R1:W-:Y:S01]  /*287c0*/  STL [R1+0xe20], R184 ;  /* 0x000e20b801007387 */ /* 0x0003e20000100800 */
[----:B------:R-:W-:-:S03]  /*287d0*/  IMAD.X R190, R190, 0x1, R6, P3 ;  /* 0x00000001bebe7824 */ /* 0x000fc600018e0606 */
[----:B0-----:R-:W4:Y:S04]  /*287e0*/  LDL.LU R172, [R1+0xdd8] ;  /* 0x000dd80001ac7983 */ /* 0x001f280000300800 */
[----:B------:R-:W-:Y:S04]  /*287f0*/  STL [R1+0xe44], R183 ;  /* 0x000e44b701007387 */ /* 0x000fe80000100800 */
[----:B-1----:R-:W4:Y:S04]  /*28800*/  LDL.LU R184, [R1+0xdfc] ;  /* 0x000dfc0001b87983 */ /* 0x002f280000300800 */
[----:B------:R0:W-:Y:S04]  /*28810*/  STL [R1+0xe3c], R190 ;  /* 0x000e3cbe01007387 */ /* 0x0001e80000100800 */
[----:B0-----:R-:W4:Y:S04]  /*28820*/  LDL.LU R190, [R1+0xdd0] ;  /* 0x000dd00001be7983 */ /* 0x001f280000300800 */
[----:B------:R-:W4:Y:S01]  /*28830*/  LDL.LU R183, [R1+0xdf4] ;  /* 0x000df40001b77983 */ /* 0x000f220000300800 */
[-C--:B--2---:R-:W-:Y:S01]  /*28840*/  IADD3 R191, P3, R191, R7.reuse, RZ ;  /* 0x00000007bfbf7210 */ /* 0x084fe20007f7e0ff */
[--C-:B---3--:R-:W-:Y:S01]  /*28850*/  IMAD.X R239, R239, 0x1, R6.reuse, P4 ;  /* 0x00000001efef7824 */ /* 0x108fe200020e0606 */
[----:B----4-:R-:W-:Y:S01]  /*28860*/  IADD3 R241, P4, R241, R7, RZ ;  /* 0x00000007f1f17210 */ /* 0x010fe20007f9e0ff */
[----:B------:R-:W-:-:S02]  /*28870*/  IMAD.X R251, R251, 0x1, R6, P5 ;  /* 0x00000001fbfb7824 */ /* 0x000fc400028e0606 */
[----:B------:R0:W-:Y:S01]  /*28880*/  STL [R1+0xe10], R191 ;  /* 0x000e10bf01007387 */ /* 0x0001e20000100800 */
[----:B------:R-:W-:-:S03]  /*28890*/  IADD3 R181, P5, R181, R7, RZ ;  /* 0x00000007b5b57210 */ /* 0x000fc60007fbe0ff */
[----:B0-----:R-:W2:Y:S04]  /*288a0*/  LDL.LU R191, [R1+0xdc8] ;  /* 0x000dc80001bf7983 */ /* 0x001ea80000300800 */
[----:B------:R-:W-:Y:S04]  /*288b0*/  STL [R1+0xe34], R239 ;  /* 0x000e34ef01007387 */ /* 0x000fe80000100800 */
[----:B------:R0:W-:Y:S04]  /*288c0*/  STL [R1+0xe00], R181 ;  /* 0x000e00b501007387 */ /* 0x0001e80000100800 */
[----:B------:R-:W-:Y:S01]  /*288d0*/  STL [R1+0xe08], R241 ;  /* 0x000e08f101007387 */ /* 0x000fe20000100800 */
[----:B------:R-:W-:-:S03]  /*288e0*/  IMAD.X R179, R179, 0x1, R6, P6 ;  /* 0x00000001b3b37824 */ /* 0x000fc600030e0606 */
[----:B0-----:R-:W3:Y:S04]  /*288f0*/  LDL.LU R181, [R1+0xdec] ;  /* 0x000dec0001b57983 */ /* 0x001ee80000300800 */
[----:B------:R-:W-:Y:S01]  /*28900*/  STL [R1+0xe2c], R251 ;  /* 0x000e2cfb01007387 */ /* 0x000fe20000100800 */
[----:B------:R-:W-:-:S03]  /*28910*/  IMAD.X R185, R185, 0x1, R6, P1 ;  /* 0x00000001b9b97824 */ /* 0x000fc600008e0606 */
[----:B------:R0:W-:Y:S01]  /*28920*/  STL [R1+0xe24], R179 ;  /* 0x000e24b301007387 */ /* 0x0001e20000100800 */
[----:B------:R-:W-:-:S03]  /*28930*/  IADD3 R252, P6, R252, R7, RZ ;  /* 0x00000007fcfc7210 */ /* 0x000fc60007fde0ff */
[----:B0-----:R-:W4:Y:S01]  /*28940*/  LDL.LU R179, [R1+0xdc0] ;  /* 0x000dc00001b37983 */ /* 0x001f220000300800 */
[----:B------:R-:W-:Y:S01]  /*28950*/  IADD3 R178, P1, R178, R7, RZ ;  /* 0x00000007b2b27210 */ /* 0x000fe20007f3e0ff */
[----:B------:R-:W-:-:S04]  /*28960*/  IMAD.X R182, R182, 0x1, R6, P2 ;  /* 0x00000001b6b67824 */ /* 0x000fc800010e0606 */
[----:B------:R0:W-:Y:S04]  /*28970*/  STL [R1+0xdf0], R178 ;  /* 0x000df0b201007387 */ /* 0x0001e80000100800 */
[----:B------:R-:W-:Y:S04]  /*28980*/  STL [R1+0xdf8], R252 ;  /* 0x000df8fc01007387 */ /* 0x000fe80000100800 */
[----:B0-----:R-:W4:Y:S01]  /*28990*/  LDL.LU R178, [R1+0xde4] ;  /* 0x000de40001b27983 */ /* 0x001f220000300800 */
[----:B------:R-:W-:-:S03]  /*289a0*/  IADD3 R177, P2, R177, R7, RZ ;  /* 0x00000007b1b17210 */ /* 0x000fc60007f5e0ff */
[----:B------:R-:W-:Y:S04]  /*289b0*/  STL [R1+0xe1c], R185 ;  /* 0x000e1cb901007387 */ /* 0x000fe80000100800 */
[----:B------:R-:W4:Y:S04]  /*289c0*/  LDL.LU R227, [R1+0xdb8] ;  /* 0x000db80001e37983 */ /* 0x000f280000300800 */
[----:B------:R-:W4:Y:S04]  /*289d0*/  LDL.LU R229, [R1+0xddc] ;  /* 0x000ddc0001e57983 */ /* 0x000f280000300800 */
[----:B------:R-:W-:Y:S04]  /*289e0*/  STL [R1+0xe14], R182 ;  /* 0x000e14b601007387 */ /* 0x000fe80000100800 */
[----:B------:R0:W-:Y:S04]  /*289f0*/  STL [R1+0xde8], R177 ;  /* 0x000de8b101007387 */ /* 0x0001e80000100800 */
[----:B0-----:R-:W4:Y:S01]  /*28a00*/  LDL.LU R177, [R1+0xdb0] ;  /* 0x000db00001b17983 */ /* 0x001f220000300800 */
[----:B------:R-:W-:-:S05]  /*28a10*/  IMAD.X R180, R180, 0x1, R6, P3 ;  /* 0x00000001b4b47824 */ /* 0x000fca00018e0606 */
        /* <DEDUP_REMOVED lines=9> */
[----:B------:R-:W-:Y:S01]  /*28ab0*/  IADD3 R172, P4, R172, R7, RZ ;  /* 0x00000007acac7210 */ /* 0x000fe20007f9e0ff */
[----:B------:R-:W-:-:S02]  /*28ac0*/  IMAD.X R184, R184, 0x1, R6, P5 ;  /* 0x00000001b8b87824 */ /* 0x000fc400028e0606 */
[----:B0-----:R-:W4:Y:S04]  /*28ad0*/  LDL.LU R173, [R1+0xdc4] ;  /* 0x000dc40001ad7983 */ /* 0x001f280000300800 */
[----:B------:R0:W-:Y:S01]  /*28ae0*/  STL [R1+0xdd8], R172 ;  /* 0x000dd8ac01007387 */ /* 0x0001e20000100800 */
[----:B------:R-:W-:-:S03]  /*28af0*/  IADD3 R190, P5, R190, R7, RZ ;  /* 0x00000007bebe7210 */ /* 0x000fc60007fbe0ff */
[----:B0-----:R-:W4:Y:S04]  /*28b00*/  LDL.LU R172, [R1+0xd98] ;  /* 0x000d980001ac7983 */ /* 0x001f280000300800 */
[----:B------:R0:W-:Y:S01]  /*28b10*/  STL [R1+0xdd0], R190 ;  /* 0x000dd0be01007387 */ /* 0x0001e20000100800 */
[----:B------:R-:W-:-:S03]  /*28b20*/  IMAD.X R183, R183, 0x1, R6, P6 ;  /* 0x00000001b7b77824 */ /* 0x000fc600030e0606 */
[----:B0-----:R-:W4:Y:S04]  /*28b30*/  LDL.LU R190, [R1+0xdbc] ;  /* 0x000dbc0001be7983 */ /* 0x001f280000300800 */
[----:B------:R-:W-:Y:S04]  /*28b40*/  STL [R1+0xdfc], R184 ;  /* 0x000dfcb801007387 */ /* 0x000fe80000100800 */
[----:B------:R-:W4:Y:S04]  /*28b50*/  LDL.LU R239, [R1+0xd90] ;  /* 0x000d900001ef7983 */ /* 0x000f280000300800 */
[----:B------:R-:W4:Y:S04]  /*28b60*/  LDL.LU R241, [R1+0xdb4] ;  /* 0x000db40001f17983 */ /* 0x000f280000300800 */
[----:B------:R-:W-:Y:S04]  /*28b70*/  STL [R1+0xdf4], R183 ;  /* 0x000df4b701007387 */ /* 0x000fe80000100800 */
[----:B------:R-:W4:Y:S01]  /*28b80*/  LDL.LU R251, [R1+0xd88] ;  /* 0x000d880001fb7983 */ /* 0x000f220000300800 */
        /* <DEDUP_REMOVED lines=10> */
[----:B0-----:R-:W4:Y:S04]  /*28c30*/  LDL.LU R179, [R1+0xd9c] ;  /* 0x000d9c0001b37983 */ /* 0x001f280000300800 */
[----:B------:R-:W4:Y:S01]  /*28c40*/  LDL.LU R183, [R1+0xd70] ;  /* 0x000d700001b77983 */ /* 0x000f220000300800 */
[----:B------:R-:W-:-:S02]  /*28c50*/  IMAD.X R178, R178, 0x1, R6, P2 ;  /* 0x00000001b2b27824 */ /* 0x000fc400010e0606 */
[----:B------:R-:W-:-:S03]  /*28c60*/  IMAD.X R229, R229, 0x1, R6, P3 ;  /* 0x00000001e5e57824 */ /* 0x000fc600018e0606 */
[----:B------:R0:W-:Y:S01]  /*28c70*/  STL [R1+0xde4], R178 ;  /* 0x000de4b201007387 */ /* 0x0001e20000100800 */
[----:B------:R-:W-:-:S03]  /*28c80*/  IADD3 R227, P2, R227, R7, RZ ;  /* 0x00000007e3e37210 */ /* 0x000fc60007f5e0ff */
[----:B0-----:R-:W4:Y:S01]  /*28c90*/  LDL.LU R178, [R1+0xd94] ;  /* 0x000d940001b27983 */ /* 0x001f220000300800 */
[----:B------:R-:W-:-:S05]  /*28ca0*/  IADD3 R177, P3, R177, R7, RZ ;  /* 0x00000007b1b17210 */ /* 0x000fca0007f7e0ff */
[----:B------:R0:W-:Y:S04]  /*28cb0*/  STL [R1+0xdb0], R177 ;  /* 0x000db0b101007387 */ /* 0x0001e80000100800 */
[----:B------:R-:W-:Y:S04]  /*28cc0*/  STL [R1+0xdb8], R227 ;  /* 0x000db8e301007387 */ /* 0x000fe80000100800 */
[----:B0-----:R-:W4:Y:S04]  /*28cd0*/  LDL.LU R177, [R1+0xd68] ;  /* 0x000d680001b17983 */ /* 0x001f280000300800 */
[----:B------:R-:W-:Y:S01]  /*28ce0*/  STL [R1+0xddc], R229 ;  /* 0x000ddce501007387 */ /* 0x000fe20000100800 */
[----:B------:R-:W-:-:S05]  /*28cf0*/  IMAD.X R180, R180, 0x1, R6, P4 ;  /* 0x00000001b4b47824 */ /* 0x000fca00020e0606 */
[----:B------:R0:W-:Y:S01]  /*28d00*/  STL [R1+0xdd4], R180 ;  /* 0x000dd4b401007387 */ /* 0x0001e20000100800 */
[-C--:B------:R-:W-:Y:S01]  /*28d10*/  IADD3 R176, P4, R176, R7.reuse, RZ ;  /* 0x00000007b0b07210 */ /* 0x080fe20007f9e0ff */
[--C-:B------:R-:W-:Y:S02]  /*28d20*/  IMAD.X R185, R185, 0x1, R6.reuse, P5 ;  /* 0x00000001b9b97824 */ /* 0x100fe400028e0606 */
[----:B0-----:R-:W4:Y:S04]  /*28d30*/  LDL.LU R180, [R1+0xd8c] ;  /* 0x000d8c0001b47983 */ /* 0x001f280000300800 */
[----:B------:R0:W-:Y:S01]  /*28d40*/  STL [R1+0xda8], R176 ;  /* 0x000da8b001007387 */ /* 0x0001e20000100800 */
[----:B------:R-:W-:Y:S01]  /*28d50*/  IADD3 R182, P5, R182, R7, RZ ;  /* 0x00000007b6b67210 */ /* 0x000fe20007fbe0ff */
[----:B------:R-:W-:-:S02]  /*28d60*/  IMAD.X R173, R173, 0x1, R6, P6 ;  /* 0x00000001adad7824 */ /* 0x000fc400030e0606 */
[----:B0-----:R-:W4:Y:S04]  /*28d70*/  LDL.LU R176, [R1+0xd60] ;  /* 0x000d600001b07983 */ /* 0x001f280000300800 */
        /* <DEDUP_REMOVED lines=13> */
[----:B------:R-:W-:Y:S02]  /*28e50*/  IADD3 R251, P2, R251, R7, RZ ;  /* 0x00000007fbfb7210 */ /* 0x000fe40007f5e0ff */
[----:B0-----:R-:W4:Y:S04]  /*28e60*/  LDL.LU R190, [R1+0xd74] ;  /* 0x000d740001be7983 */ /* 0x001f280000300800 */
[----:B------:R-:W-:Y:S01]  /*28e70*/  STL [R1+0xd90], R239 ;  /* 0x000d90ef01007387 */ /* 0x000fe20000100800 */
[----:B--2---:R-:W-:-:S05]  /*28e80*/  IMAD.X R191, R191, 0x1, R6, P3 ;  /* 0x00000001bfbf7824 */ /* 0x004fca00018e0606 */
[----:B------:R0:W-:Y:S04]  /*28e90*/  STL [R1+0xdac], R191 ;  /* 0x000dacbf01007387 */ /* 0x0001e80000100800 */
[----:B------:R-:W-:Y:S01]  /*28ea0*/  STL [R1+0xdb4], R241 ;  /* 0x000db4f101007387 */ /* 0x000fe20000100800 */
[----:B---3--:R-:W-:-:S03]  /*28eb0*/  IADD3 R181, P3, R181, R7, RZ ;  /* 0x00000007b5b57210 */ /* 0x008fc60007f7e0ff */
[----:B0-----:R-:W2:Y:S04]  /*28ec0*/  LDL.LU R191, [R1+0xd48] ;  /* 0x000d480001bf7983 */ /* 0x001ea80000300800 */
[----:B------:R-:W-:Y:S01]  /*28ed0*/  STL [R1+0xd88], R251 ;  /* 0x000d88fb01007387 */ /* 0x000fe20000100800 */
[----:B----4-:R-:W-:-:S03]  /*28ee0*/  IMAD.X R252, R252, 0x1, R6, P4 ;  /* 0x00000001fcfc7824 */ /* 0x010fc600020e0606 */
[----:B------:R0:W-:Y:S01]  /*28ef0*/  STL [R1+0xd80], R181 ;  /* 0x000d80b501007387 */ /* 0x0001e20000100800 */
[-C--:B------:R-:W-:Y:S01]  /*28f00*/  IADD3 R184, P4, R184, R7.reuse, RZ ;  /* 0x00000007b8b87210 */ /* 0x080fe20007f9e0ff */
[----:B------:R-:W-:Y:S02]  /*28f10*/  IMAD.X R179, R179, 0x1, R6, P5 ;  /* 0x00000001b3b37824 */ /* 0x000fe400028e0606 */
[----:B0-----:R-:W3:Y:S01]  /*28f20*/  LDL.LU R181, [R1+0xd6c] ;  /* 0x000d6c0001b57983 */ /* 0x001ee20000300800 */
[----:B------:R-:W-:-:S03]  /*28f30*/  IADD3 R183, P5, R183, R7, RZ ;  /* 0x00000007b7b77210 */ /* 0x000fc60007fbe0ff */
[----:B------:R0:W-:Y:S04]  /*28f40*/  STL [R1+0xd9c], R179 ;  /* 0x000d9cb301007387 */ /* 0x0001e80000100800 */
[----:B------:R-:W-:Y:S04]  /*28f50*/  STL [R1+0xda4], R252 ;  /* 0x000da4fc01007387 */ /* 0x000fe80000100800 */
[----:B0-----:R-:W4:Y:S04]  /*28f60*/  LDL.LU R179, [R1+0xd40] ;  /* 0x000d400001b37983 */ /* 0x001f280000300800 */
[----:B------:R-:W-:Y:S04]  /*28f70*/  STL [R1+0xd78], R184 ;  /* 0x000d78b801007387 */ /* 0x000fe80000100800 */
[----:B------:R-:W4:Y:S04]  /*28f80*/  LDL.LU R227, [R1+0xd64] ;  /* 0x000d640001e37983 */ /* 0x000f280000300800 */
[----:B------:R-:W4:Y:S04]  /*28f90*/  LDL.LU R229, [R1+0xd38] ;  /* 0x000d380001e57983 */ /* 0x000f280000300800 */
[----:B------:R-:W-:Y:S01]  /*28fa0*/  STL [R1+0xd70], R183 ;  /* 0x000d70b701007387 */ /* 0x000fe20000100800 */
[----:B------:R-:W-:-:S05]  /*28fb0*/  IMAD.X R178, R178, 0x1, R6, P6 ;  /* 0x00000001b2b27824 */ /* 0x000fca00030e0606 */
[----:B------:R0:W-:Y:S04]  /*28fc0*/  STL [R1+0xd94], R178 ;  /* 0x000d94b201007387 */ /* 0x0001e80000100800 */
[----:B0-----:R-:W4:Y:S01]  /*28fd0*/  LDL.LU R178, [R1+0xd5c] ;  /* 0x000d5c0001b27983 */ /* 0x001f220000300800 */
[----:B------:R-:W-:-:S05]  /*28fe0*/  IADD3 R177, P6, R177, R7, RZ ;  /* 0x00000007b1b17210 */ /* 0x000fca0007fde0ff */
        /* <DEDUP_REMOVED lines=9> */
[----:B------:R-:W-:Y:S01]  /*29080*/  IMAD.X R173, R173, 0x1, R6, P2 ;  /* 0x00000001adad7824 */ /* 0x000fe200010e0606 */
[----:B------:R-:W-:-:S02]  /*29090*/  IADD3 R185, P2, R185, R7, RZ ;  /* 0x00000007b9b97210 */ /* 0x000fc40007f5e0ff */
[----:B0-----:R-:W4:Y:S04]  /*290a0*/  LDL.LU R176, [R1+0xd20] ;  /* 0x000d200001b07983 */ /* 0x001f280000300800 */
[----:B------:R0:W-:Y:S01]  /*290b0*/  STL [R1+0xd84], R173 ;  /* 0x000d84ad01007387 */ /* 0x0001e20000100800 */
[--C-:B------:R-:W-:Y:S01]  /*290c0*/  IMAD.X R172, R172, 0x1, R6.reuse, P3 ;  /* 0x00000001acac7824 */ /* 0x100fe200018e0606 */
[----:B------:R-:W-:Y:S02]  /*290d0*/  IADD3 R182, P3, R182, R7, RZ ;  /* 0x00000007b6b67210 */ /* 0x000fe40007f7e0ff */
        /* <DEDUP_REMOVED lines=20> */
[----:B------:R-:W4:Y:S01]  /*29220*/  LDL.LU R182, [R1+0xd1c] ;  /* 0x000d1c0001b67983 */ /* 0x000f220000300800 */
[----:B------:R-:W-:-:S03]  /*29230*/  IMAD.X R227, R227, 0x1, R6, P6 ;  /* 0x00000001e3e37824 */ /* 0x000fc600030e0606 */
[----:B------:R0:W-:Y:S01]  /*29240*/  STL [R1+0xd40], R179 ;  /* 0x000d40b301007387 */ /* 0x0001e20000100800 */
[----:B------:R-:W-:-:S03]  /*29250*/  IADD3 R229, P6, R229, R7, RZ ;  /* 0x00000007e5e57210 */ /* 0x000fc60007fde0ff */
[----:B0-----:R-:W4:Y:S01]  /*29260*/  LDL.LU R179, [R1+0xcf0] ;  /* 0x000cf00001b37983 */ /* 0x001f220000300800 */
[----:B------:R-:W-:-:S05]  /*29270*/  IMAD.X R178, R178, 0x1, R6, P1 ;  /* 0x00000001b2b27824 */ /* 0x000fca00008e0606 */
[----:B------:R0:W-:Y:S04]  /*29280*/  STL [R1+0xd5c], R178 ;  /* 0x000d5cb201007387 */ /* 0x0001e80000100800 */
[----:B------:R-:W-:Y:S04]  /*29290*/  STL [R1+0xd64], R227 ;  /* 0x000d64e301007387 */ /* 0x000fe80000100800 */
[----:B0-----:R-:W4:Y:S01]  /*292a0*/  LDL.LU R178, [R1+0xd14] ;  /* 0x000d140001b27983 */ /* 0x001f220000300800 */
[----:B------:R-:W-:-:S03]  /*292b0*/  IADD3 R177, P1, R177, R7, RZ ;  /* 0x00000007b1b17210 */ /* 0x000fc60007f3e0ff */
[----:B------:R-:W-:Y:S04]  /*292c0*/  STL [R1+0xd38], R229 ;  /* 0x000d38e501007387 */ /* 0x000fe80000100800 */
[----:B------:R0:W-:Y:S04]  /*292d0*/  STL [R1+0xd30], R177 ;  /* 0x000d30b101007387 */ /* 0x0001e80000100800 */
[----:B0-----:R-:W4:Y:S01]  /*292e0*/  LDL.LU R177, [R1+0xce8] ;  /* 0x000ce80001b17983 */ /* 0x001f220000300800 */
[--C-:B------:R-:W-:Y:S02]  /*292f0*/  IMAD.X R180, R180, 0x1, R6.reuse, P2 ;  /* 0x00000001b4b47824 */ /* 0x100fe400010e0606 */
[----:B------:R-:W-:Y:S01]  /*29300*/  IMAD.X R183, R183, 0x1, R6, P3 ;  /* 0x00000001b7b77824 */ /* 0x000fe200018e0606 */
[----:B------:R-:W-:-:S02]  /*29310*/  IADD3 R184, P2, R184, R7, RZ ;  /* 0x00000007b8b87210 */ /* 0x000fc40007f5e0ff */
        /* <DEDUP_REMOVED lines=10> */
[----:B------:R-:W-:-:S03]  /*293c0*/  IADD3 R172, P4, R172, R7, RZ ;  /* 0x00000007acac7210 */ /* 0x000fc60007f9e0ff */
[----:B0-----:R-:W4:Y:S01]  /*293d0*/  LDL.LU R173, [R1+0xcd8] ;  /* 0x000cd80001ad7983 */ /* 0x001f220000300800 */
[--C-:B------:R-:W-:Y:S02]  /*293e0*/  IMAD.X R239, R239, 0x1, R6.reuse, P5 ;  /* 0x00000001efef7824 */ /* 0x100fe400028e0606 */
[----:B------:R-:W-:Y:S01]  /*293f0*/  IMAD.X R251, R251, 0x1, R6, P6 ;  /* 0x00000001fbfb7824 */ /* 0x000fe200030e0606 */
[----:B------:R-:W4:Y:S01]  /*29400*/  LDL.LU R183, [R1+0xcfc] ;  /* 0x000cfc0001b77983 */ /* 0x000f220000300800 */
[----:B------:R-:W-:-:S03]  /*29410*/  IADD3 R241, P5, R241, R7, RZ ;  /* 0x00000007f1f17210 */ /* 0x000fc60007fbe0ff */
[----:B------:R0:W-:Y:S01]  /*29420*/  STL [R1+0xd18], R172 ;  /* 0x000d18ac01007387 */ /* 0x0001e20000100800 */
[----:B------:R-:W-:-:S03]  /*29430*/  IADD3 R190, P6, R190, R7, RZ ;  /* 0x00000007bebe7210 */ /* 0x000fc60007fde0ff */
[----:B0-----:R-:W4:Y:S04]  /*29440*/  LDL.LU R172, [R1+0xcd0] ;  /* 0x000cd00001ac7983 */ /* 0x001f280000300800 */
[----:B------:R-:W-:Y:S04]  /*29450*/  STL [R1+0xd3c], R239 ;  /* 0x000d3cef01007387 */ /* 0x000fe80000100800 */
[----:B------:R0:W-:Y:S04]  /*29460*/  STL [R1+0xd08], R190 ;  /* 0x000d08be01007387 */ /* 0x0001e80000100800 */
[----:B------:R-:W-:Y:S04]  /*29470*/  STL [R1+0xd10], R241 ;  /* 0x000d10f101007387 */ /* 0x000fe80000100800 */
[----:B0-----:R-:W4:Y:S04]  /*29480*/  LDL.LU R190, [R1+0xcf4] ;  /* 0x000cf40001be7983 */ /* 0x001f280000300800 */
[----:B------:R-:W-:Y:S01]  /*29490*/  STL [R1+0xd34], R251 ;  /* 0x000d34fb01007387 */ /* 0x000fe20000100800 */
[----:B--2---:R-:W-:-:S02]  /*294a0*/  IMAD.X R191, R191, 0x1, R6, P1 ;  /* 0x00000001bfbf7824 */ /* 0x004fc400008e0606 */
[----:B---3--:R-:W-:Y:S01]  /*294b0*/  IMAD.X R185, R185, 0x1, R6, P2 ;  /* 0x00000001b9b97824 */ /* 0x008fe200010e0606 */
[-C--:B------:R-:W-:Y:S02]  /*294c0*/  IADD3 R252, P1, R252, R7.reuse, RZ ;  /* 0x00000007fcfc7210 */ /* 0x080fe40007f3e0ff */
[----:B------:R0:W-:Y:S01]  /*294d0*/  STL [R1+0xd2c], R191 ;  /* 0x000d2cbf01007387 */ /* 0x0001e20000100800 */
[----:B----4-:R-:W-:-:S03]  /*294e0*/  IADD3 R181, P2, R181, R7, RZ ;  /* 0x00000007b5b57210 */ /* 0x010fc60007f5e0ff */
[----:B0-----:R-:W2:Y:S01]  /*294f0*/  LDL.LU R191, [R1+0xcc8] ;  /* 0x000cc80001bf7983 */ /* 0x001ea20000300800 */
[----:B------:R-:W-:-:S03]  /*29500*/  IMAD.X R182, R182, 0x1, R6, P3 ;  /* 0x00000001b6b67824 */ /* 0x000fc600018e0606 */
[----:B------:R0:W-:Y:S04]  /*29510*/  STL [R1+0xcf8], R181 ;  /* 0x000cf8b501007387 */ /* 0x0001e80000100800 */
[----:B------:R-:W-:Y:S01]  /*29520*/  STL [R1+0xd00], R252 ;  /* 0x000d00fc01007387 */ /* 0x000fe20000100800 */
[----:B------:R-:W-:-:S03]  /*29530*/  IADD3 R179, P3, R179, R7, RZ ;  /* 0x00000007b3b37210 */ /* 0x000fc60007f7e0ff */
[----:B0-----:R-:W3:Y:S04]  /*29540*/  LDL.LU R181, [R1+0xcec] ;  /* 0x000cec0001b57983 */ /* 0x001ee80000300800 */
[----:B------:R-:W-:Y:S04]  /*29550*/  STL [R1+0xd24], R185 ;  /* 0x000d24b901007387 */ /* 0x000fe80000100800 */
[----:B------:R-:W4:Y:S04]  /*29560*/  LDL.LU R227, [R1+0xcc0] ;  /* 0x000cc00001e37983 */ /* 0x000f280000300800 */
[----:B------:R-:W4:Y:S04]  /*29570*/  LDL.LU R229, [R1+0xce4] ;  /* 0x000ce40001e57983 */ /* 0x000f280000300800 */
[----:B------:R-:W-:Y:S04]  /*29580*/  STL [R1+0xd1c], R182 ;  /* 0x000d1cb601007387 */ /* 0x000fe80000100800 */
[----:B------:R0:W-:Y:S04]  /*29590*/  STL [R1+0xcf0], R179 ;  /* 0x000cf0b301007387 */ /* 0x0001e80000100800 */
[----:B0-----:R-:W4:Y:S01]  /*295a0*/  LDL.LU R179, [R1+0xcb8] ;  /* 0x000cb80001b37983 */ /* 0x001f220000300800 */
[----:B------:R-:W-:-:S05]  /*295b0*/  IMAD.X R178, R178, 0x1, R6, P4 ;  /* 0x00000001b2b27824 */ /* 0x000fca00020e0606 */
[----:B------:R0:W-:Y:S04]  /*295c0*/  STL [R1+0xd14], R178 ;  /* 0x000d14b201007387 */ /* 0x0001e80000100800 */
[----:B0-----:R-:W4:Y:S01]  /*295d0*/  LDL.LU R178, [R1+0xcdc] ;  /* 0x000cdc0001b27983 */ /* 0x001f220000300800 */
[----:B------:R-:W-:-:S05]  /*295e0*/  IADD3 R177, P4, R177, R7, RZ ;  /* 0x00000007b1b17210 */ /* 0x000fca0007f9e0ff */
[----:B------:R0:W-:Y:S04]  /*295f0*/  STL [R1+0xce8], R177 ;  /* 0x000ce8b101007387 */ /* 0x0001e80000100800 */
[----:B0-----:R-:W4:Y:S04]  /*29600*/  LDL.LU R177, [R1+0xcb0] ;  /* 0x000cb00001b17983 */ /* 0x001f280000300800 */
[----:B------:R-:W4:Y:S04]  /*29610*/  LDL.LU R185, [R1+0xcd4] ;  /* 0x000cd40001b97983 */ /* 0x000f280000300800 */
[----:B------:R-:W4:Y:S01]  /*29620*/  LDL.LU R182, [R1+0xca8] ;  /* 0x000ca80001b67983 */ /* 0x000f220000300800 */
[----:B------:R-:W-:-:S05]  /*29630*/  IMAD.X R180, R180, 0x1, R6, P5 ;  /* 0x00000001b4b47824 */ /* 0x000fca00028e0606 */
[----:B------:R0:W-:Y:S01]  /*29640*/  STL [R1+0xd0c], R180 ;  /* 0x000d0cb401007387 */ /* 0x0001e20000100800 */
[-C--:B------:R-:W-:Y:S01]  /*29650*/  IADD3 R176, P5, R176, R7.reuse, RZ ;  /* 0x00000007b0b07210 */ /* 0x080fe20007fbe0ff */
[----:B------:R-:W-:Y:S02]  /*29660*/  IMAD.X R184, R184, 0x1, R6, P6 ;  /* 0x00000001b8b87824 */ /* 0x000fe400030e0606 */
[----:B0-----:R-:W4:Y:S04]  /*29670*/  LDL.LU R180, [R1+0xccc] ;  /* 0x000ccc0001b47983 */ /* 0x001f280000300800 */
[----:B------:R0:W-:Y:S01]  /*29680*/  STL [R1+0xce0], R176 ;  /* 0x000ce0b001007387 */ /* 0x0001e20000100800 */
[----:B------:R-:W-:-:S03]  /*29690*/  IADD3 R173, P6, R173, R7, RZ ;  /* 0x00000007adad7210 */ /* 0x000fc60007fde0ff */
[----:B0-----:R-:W4:Y:S01]  /*296a0*/  LDL.LU R176, [R1+0xca0] ;  /* 0x000ca00001b07983 */ /* 0x001f220000300800 */
[----:B------:R-:W-:-:S03]  /*296b0*/  IMAD.X R183, R183, 0x1, R6, P1 ;  /* 0x00000001b7b77824 */ /* 0x000fc600008e0606 */
[----:B------:R0:W-:Y:S04]  /*296c0*/  STL [R1+0xcd8], R173 ;  /* 0x000cd8ad01007387 */ /* 0x0001e80000100800 */
        /* <DEDUP_REMOVED lines=18> */
[----:B------:R-:W3:Y:S01]  /*297f0*/  LDL.LU R183, [R1+0xc78] ;  /* 0x000c780001b77983 */ /* 0x000ee20000300800 */
[----:B----4-:R-:W-:Y:S01]  /*29800*/  IMAD.X R229, R229, 0x1, R6, P4 ;  /* 0x00000001e5e57824 */ /* 0x010fe200020e0606 */
[-C--:B------:R-:W-:Y:S02]  /*29810*/  IADD3 R227, P3, R227, R7.reuse, RZ ;  /* 0x00000007e3e37210 */ /* 0x080fe40007f7e0ff */
[----:B------:R0:W-:Y:S01]  /*29820*/  STL [R1+0xcec], R181 ;  /* 0x000cecb501007387 */ /* 0x0001e20000100800 */
[----:B------:R-:W-:-:S03]  /*29830*/  IADD3 R179, P4, R179, R7, RZ ;  /* 0x00000007b3b37210 */ /* 0x000fc60007f9e0ff */
[----:B0-----:R-:W4:Y:S04]  /*29840*/  LDL.LU R181, [R1+0xc9c] ;  /* 0x000c9c0001b57983 */ /* 0x001f280000300800 */
[----:B------:R0:W-:Y:S04]  /*29850*/  STL [R1+0xcb8], R179 ;  /* 0x000cb8b301007387 */ /* 0x0001e80000100800 */
[----:B------:R-:W-:Y:S04]  /*29860*/  STL [R1+0xcc0], R227 ;  /* 0x000cc0e301007387 */ /* 0x000fe80000100800 */
[----:B0-----:R-:W4:Y:S04]  /*29870*/  LDL.LU R179, [R1+0xc70] ;  /* 0x000c700001b37983 */ /* 0x001f280000300800 */
[----:B------:R-:W-:Y:S01]  /*29880*/  STL [R1+0xce4], R229 ;  /* 0x000ce4e501007387 */ /* 0x000fe20000100800 */
[----:B------:R-:W-:-:S05]  /*29890*/  IMAD.X R178, R178, 0x1, R6, P5 ;  /* 0x00000001b2b27824 */ /* 0x000fca00028e0606 */
[----:B------:R0:W-:Y:S04]  /*298a0*/  STL [R1+0xcdc], R178 ;  /* 0x000cdcb201007387 */ /* 0x0001e80000100800 */
[----:B0-----:R-:W4:Y:S01]  /*298b0*/  LDL.LU R178, [R1+0xc94] ;  /* 0x000c940001b27983 */ /* 0x001f220000300800 */
[----:B------:R-:W-:-:S05]  /*298c0*/  IADD3 R177, P5, R177, R7, RZ ;  /* 0x00000007b1b17210 */ /* 0x000fca0007fbe0ff */
        /* <DEDUP_REMOVED lines=15> */
[----:B------:R-:W4:Y:S01]  /*299c0*/  LDL.LU R182, [R1+0xc58] ;  /* 0x000c580001b67983 */ /* 0x000f220000300800 */
[----:B------:R-:W-:-:S03]  /*299d0*/  IMAD.X R241, R241, 0x1, R6, P3 ;  /* 0x00000001f1f17824 */ /* 0x000fc600018e0606 */
[----:B------:R0:W-:Y:S01]  /*299e0*/  STL [R1+0xcc4], R173 ;  /* 0x000cc4ad01007387 */ /* 0x0001e20000100800 */
[-C--:B------:R-:W-:Y:S01]  /*299f0*/  IADD3 R251, P3, R251, R7.reuse, RZ ;  /* 0x00000007fbfb7210 */ /* 0x080fe20007f7e0ff */
[--C-:B------:R-:W-:Y:S02]  /*29a00*/  IMAD.X R172, R172, 0x1, R6.reuse, P4 ;  /* 0x00000001acac7824 */ /* 0x100fe400020e0606 */
[----:B0-----:R-:W4:Y:S04]  /*29a10*/  LDL.LU R173, [R1+0xc7c] ;  /* 0x000c7c0001ad7983 */ /* 0x001f280000300800 */
        /* <DEDUP_REMOVED lines=8> */
[----:B------:R-:W-:-:S03]  /*29aa0*/  IADD3 R184, P5, R184, R7, RZ ;  /* 0x00000007b8b87210 */ /* 0x000fc60007fbe0ff */
[----:B0-----:R-:W4:Y:S01]  /*29ab0*/  LDL.LU R190, [R1+0xc74] ;  /* 0x000c740001be7983 */ /* 0x001f220000300800 */
[----:B--2---:R-:W-:Y:S01]  /*29ac0*/  IMAD.X R191, R191, 0x1, R6, P6 ;  /* 0x00000001bfbf7824 */ /* 0x004fe200030e0606 */
[----:B---3--:R-:W-:-:S04]  /*29ad0*/  IADD3 R183, P6, R183, R7, RZ ;  /* 0x00000007b7b77210 */ /* 0x008fc80007fde0ff */
[----:B------:R0:W-:Y:S04]  /*29ae0*/  STL [R1+0xca4], R191 ;  /* 0x000ca4bf01007387 */ /* 0x0001e80000100800 */
[----:B------:R-:W-:Y:S04]  /*29af0*/  STL [R1+0xcac], R252 ;  /* 0x000cacfc01007387 */ /* 0x000fe80000100800 */
[----:B0-----:R-:W2:Y:S01]  /*29b00*/  LDL.LU R191, [R1+0xc48] ;  /* 0x000c480001bf7983 */ /* 0x001ea20000300800 */
[----:B----4-:R-:W-:-:S03]  /*29b10*/  IMAD.X R181, R181, 0x1, R6, P1 ;  /* 0x00000001b5b57824 */ /* 0x010fc600008e0606 */
        /* <DEDUP_REMOVED lines=23> */
[----:B------:R-:W-:-:S03]  /*29c90*/  IADD3 R182, P4, R182, R7, RZ ;  /* 0x00000007b6b67210 */ /* 0x000fc60007f9e0ff */
[----:B0-----:R-:W4:Y:S04]  /*29ca0*/  LDL.LU R176, [R1+0xc20] ;  /* 0x000c200001b07983 */ /* 0x001f280000300800 */
[----:B------:R-:W-:Y:S01]  /*29cb0*/  STL [R1+0xc60], R185 ;  /* 0x000c60b901007387 */ /* 0x000fe20000100800 */
[----:B------:R-:W-:-:S03]  /*29cc0*/  IMAD.X R173, R173, 0x1, R6, P5 ;  /* 0x00000001adad7824 */ /* 0x000fc600028e0606 */
        /* <DEDUP_REMOVED lines=18> */
[----:B----4-:R-:W-:-:S03]  /*29df0*/  IADD3 R229, P1, R229, R7, RZ ;  /* 0x00000007e5e57210 */ /* 0x010fc60007f3e0ff */
[----:B0-----:R-:W2:Y:S01]  /*29e00*/  LDL.LU R191, [R1+0xbf8] ;  /* 0x000bf80001bf7983 */ /* 0x001ea20000300800 */
[----:B------:R-:W-:-:S05]  /*29e10*/  IMAD.X R181, R181, 0x1, R6, P2 ;  /* 0x00000001b5b57824 */ /* 0x000fca00010e0606 */
        /* <DEDUP_REMOVED lines=10> */
[----:B------:R-:W-:-:S03]  /*29ec0*/  IADD3 R184, P3, R184, R7, RZ ;  /* 0x00000007b8b87210 */ /* 0x000fc60007f7e0ff */
[----:B0-----:R-:W4:Y:S01]  /*29ed0*/  LDL.LU R178, [R1+0xc14] ;  /* 0x000c140001b27983 */ /* 0x001f220000300800 */
[----:B------:R-:W-:-:S05]  /*29ee0*/  IADD3 R177, P4, R177, R7, RZ ;  /* 0x00000007b1b17210 */ /* 0x000fca0007f9e0ff */
[----:B------:R0:W-:Y:S04]  /*29ef0*/  STL [R1+0xc28], R177 ;  /* 0x000c28b101007387 */ /* 0x0001e80000100800 */
[----:B------:R1:W-:Y:S04]  /*29f00*/  STL [R1+0xc30], R184 ;  /* 0x000c30b801007387 */ /* 0x0003e80000100800 */
[----:B0-----:R-:W4:Y:S04]  /*29f10*/  LDL.LU R177, [R1+0xbe8] ;  /* 0x000be80001b17983 */ /* 0x001f280000300800 */
[----:B------:R-:W-:Y:S01]  /*29f20*/  STL [R1+0xc54], R183 ;  /* 0x000c54b701007387 */ /* 0x000fe20000100800 */
[----:B------:R-:W-:-:S03]  /*29f30*/  IMAD.X R180, R180, 0x1, R6, P5 ;  /* 0x00000001b4b47824 */ /* 0x000fc600028e0606 */
[----:B-1----:R-:W4:Y:S04]  /*29f40*/  LDL.LU R184, [R1+0xc0c] ;  /* 0x000c0c0001b87983 */ /* 0x002f280000300800 */
[----:B------:R0:W-:Y:S01]  /*29f50*/  STL [R1+0xc4c], R180 ;  /* 0x000c4cb401007387 */ /* 0x0001e20000100800 */
[----:B------:R-:W-:-:S03]  /*29f60*/  IADD3 R176, P5, R176, R7, RZ ;  /* 0x00000007b0b07210 */ /* 0x000fc60007fbe0ff */
[----:B0-----:R-:W4:Y:S01]  /*29f70*/  LDL.LU R180, [R1+0xbe0] ;  /* 0x000be00001b47983 */ /* 0x001f220000300800 */
[----:B------:R-:W-:-:S03]  /*29f80*/  IMAD.X R239, R239, 0x1, R6, P6 ;  /* 0x00000001efef7824 */ /* 0x000fc600030e0606 */
[----:B------:R-:W4:Y:S01]  /*29f90*/  LDL.LU R183, [R1+0xc04] ;  /* 0x000c040001b77983 */ /* 0x000f220000300800 */
[----:B------:R-:W-:Y:S01]  /*29fa0*/  IMAD.X R251, R251, 0x1, R6, P1 ;  /* 0x00000001fbfb7824 */ /* 0x000fe200008e0606 */
[-C--:B------:R-:W-:Y:S02]  /*29fb0*/  IADD3 R241, P6, R241, R7.reuse, RZ ;  /* 0x00000007f1f17210 */ /* 0x080fe40007fde0ff */
[----:B------:R0:W-:Y:S01]  /*29fc0*/  STL [R1+0xc20], R176 ;  /* 0x000c20b001007387 */ /* 0x0001e20000100800 */
[----:B------:R-:W-:-:S03]  /*29fd0*/  IADD3 R173, P1, R173, R7, RZ ;  /* 0x00000007adad7210 */ /* 0x000fc60007f3e0ff */
[----:B0-----:R-:W4:Y:S04]  /*29fe0*/  LDL.LU R176, [R1+0xbd8] ;  /* 0x000bd80001b07983 */ /* 0x001f280000300800 */
[----:B------:R-:W-:Y:S04]  /*29ff0*/  STL [R1+0xc44], R239 ;  /* 0x000c44ef01007387 */ /* 0x000fe80000100800 */
[----:B------:R0:W-:Y:S04]  /*2a000*/  STL [R1+0xc10], R173 ;  /* 0x000c10ad01007387 */ /* 0x0001e80000100800 */
[----:B------:R-:W-:Y:S01]  /*2a010*/  STL [R1+0xc18], R241 ;  /* 0x000c18f101007387 */ /* 0x000fe20000100800 */
[----:B------:R-:W-:-:S03]  /*2a020*/  IMAD.X R172, R172, 0x1, R6, P2 ;  /* 0x00000001acac7824 */ /* 0x000fc600010e0606 */
[----:B0-----:R-:W4:Y:S01]  /*2a030*/  LDL.LU R173, [R1+0xbfc] ;  /* 0x000bfc0001ad7983 */ /* 0x001f220000300800 */
[----:B------:R-:W-:Y:S01]  /*2a040*/  IMAD.X R185, R185, 0x1, R6, P3 ;  /* 0x00000001b9b97824 */ /* 0x000fe200018e0606 */
[-C--:B------:R-:W-:Y:S02]  /*2a050*/  IADD3 R252, P2, R252, R7.reuse, RZ ;  /* 0x00000007fcfc7210 */ /* 0x080fe40007f5e0ff */
[----:B------:R-:W-:Y:S04]  /*2a060*/  STL [R1+0xc3c], R251 ;  /* 0x000c3cfb01007387 */ /* 0x000fe80000100800 */
        /* <DEDUP_REMOVED lines=12> */
[----:B------:R0:W-:Y:S04]  /*2a130*/  STL [R1+0xbf8], R191 ;  /* 0x000bf8bf01007387 */ /* 0x0001e80000100800 */
[----:B0-----:R-:W2:Y:S01]  /*2a140*/  LDL.LU R191, [R1+0xbc0] ;  /* 0x000bc00001bf7983 */ /* 0x001ea20000300800 */
[----:B---3--:R-:W-:-:S05]  /*2a150*/  IMAD.X R181, R181, 0x1, R6, P5 ;  /* 0x00000001b5b57824 */ /* 0x008fca00028e0606 */
        /* <DEDUP_REMOVED lines=8> */
[----:B------:R0:W-:Y:S04]  /*2a1e0*/  STL [R1+0xc14], R178 ;  /* 0x000c14b201007387 */ /* 0x0001e80000100800 */
[----:B0-----:R-:W4:Y:S01]  /*2a1f0*/  LDL.LU R178, [R1+0xbd4] ;  /* 0x000bd40001b27983 */ /* 0x001f220000300800 */
[----:B------:R-:W-:-:S05]  /*2a200*/  IADD3 R177, P6, R177, R7, RZ ;  /* 0x00000007b1b17210 */ /* 0x000fca0007fde0ff */
[----:B------:R0:W-:Y:S04]  /*2a210*/  STL [R1+0xbe8], R177 ;  /* 0x000be8b101007387 */ /* 0x0001e80000100800 */
[----:B0-----:R-:W4:Y:S01]  /*2a220*/  LDL.LU R177, [R1+0xba8] ;  /* 0x000ba80001b17983 */ /* 0x001f220000300800 */
[--C-:B------:R-:W-:Y:S01]  /*2a230*/  IMAD.X R184, R184, 0x1, R6.reuse, P1 ;  /* 0x00000001b8b87824 */ /* 0x100fe200008e0606 */
[----:B------:R-:W-:Y:S01]  /*2a240*/  IADD3 R180, P1, R180, R7, RZ ;  /* 0x00000007b4b47210 */ /* 0x000fe20007f3e0ff */
[----:B------:R-:W-:-:S04]  /*2a250*/  IMAD.X R183, R183, 0x1, R6, P2 ;  /* 0x00000001b7b77824 */ /* 0x000fc800010e0606 */
        /* <DEDUP_REMOVED lines=12> */
[----:B0-----:R-:W4:Y:S01]  /*2a320*/  LDL.LU R173, [R1+0xb90] ;  /* 0x000b900001ad7983 */ /* 0x001f220000300800 */
[----:B------:R-:W-:-:S03]  /*2a330*/  IADD3 R172, P3, R172, R7, RZ ;  /* 0x00000007acac7210 */ /* 0x000fc60007f7e0ff */
[----:B------:R-:W4:Y:S04]  /*2a340*/  LDL.LU R252, [R1+0xbb4] ;  /* 0x000bb40001fc7983 */ /* 0x000f280000300800 */
[----:B------:R-:W4:Y:S04]  /*2a350*/  LDL.LU R184, [R1+0xb88] ;  /* 0x000b880001b87983 */ /* 0x000f280000300800 */
[----:B------:R0:W-:Y:S01]  /*2a360*/  STL [R1+0xbd0], R172 ;  /* 0x000bd0ac01007387 */ /* 0x0001e20000100800 */
[--C-:B------:R-:W-:Y:S02]  /*2a370*/  IMAD.X R190, R190, 0x1, R6.reuse, P4 ;  /* 0x00000001bebe7824 */ /* 0x100fe400020e0606 */
[----:B------:R-:W-:Y:S01]  /*2a380*/  IMAD.X R229, R229, 0x1, R6, P5 ;  /* 0x00000001e5e57824 */ /* 0x000fe200028e0606 */
[----:B0-----:R-:W4:Y:S01]  /*2a390*/  LDL.LU R172, [R1+0xbac] ;  /* 0x000bac0001ac7983 */ /* 0x001f220000300800 */
[----:B------:R-:W-:-:S03]  /*2a3a0*/  IADD3 R227, P4, R227, R7, RZ ;  /* 0x00000007e3e37210 */ /* 0x000fc60007f9e0ff */
[----:B------:R-:W4:Y:S04]  /*2a3b0*/  LDL.LU R183, [R1+0xb80] ;  /* 0x000b800001b77983 */ /* 0x000f280000300800 */
[----:B------:R0:W-:Y:S04]  /*2a3c0*/  STL [R1+0xbf4], R190 ;  /* 0x000bf4be01007387 */ /* 0x0001e80000100800 */
[----:B0-----:R-:W4:Y:S01]  /*2a3d0*/  LDL.LU R190, [R1+0xba4] ;  /* 0x000ba40001be7983 */ /* 0x001f220000300800 */
[----:B--2---:R-:W-:-:S05]  /*2a3e0*/  IADD3 R191, P5, R191, R7, RZ ;  /* 0x00000007bfbf7210 */ /* 0x004fca0007fbe0ff */
[----:B------:R0:W-:Y:S04]  /*2a3f0*/  STL [R1+0xbc0], R191 ;  /* 0x000bc0bf01007387 */ /* 0x0001e80000100800 */
[----:B------:R-:W-:Y:S04]  /*2a400*/  STL [R1+0xbc8], R227 ;  /* 0x000bc8e301007387 */ /* 0x000fe80000100800 */
[----:B0-----:R-:W2:Y:S01]  /*2a410*/  LDL.LU R191, [R1+0xb78] ;  /* 0x000b780001bf7983 */ /* 0x001ea20000300800 */
[----:B---3--:R-:W-:-:S03]  /*2a420*/  IMAD.X R181, R181, 0x1, R6, P6 ;  /* 0x00000001b5b57824 */ /* 0x008fc600030e0606 */
[----:B------:R-:W-:Y:S04]  /*2a430*/  STL [R1+0xbec], R229 ;  /* 0x000bece501007387 */ /* 0x000fe80000100800 */
[----:B------:R0:W-:Y:S01]  /*2a440*/  STL [R1+0xbe4], R181 ;  /* 0x000be4b501007387 */ /* 0x0001e20000100800 */
[-C--:B----4-:R-:W-:Y:S01]  /*2a450*/  IADD3 R179, P6, R179, R7.reuse, RZ ;  /* 0x00000007b3b37210 */ /* 0x090fe20007fde0ff */
[----:B------:R-:W-:Y:S02]  /*2a460*/  IMAD.X R185, R185, 0x1, R6, P1 ;  /* 0x00000001b9b97824 */ /* 0x000fe400008e0606 */
[----:B0-----:R-:W3:Y:S04]  /*2a470*/  LDL.LU R181, [R1+0xb9c] ;  /* 0x000b9c0001b57983 */ /* 0x001ee80000300800 */
[----:B------:R0:W-:Y:S01]  /*2a480*/  STL [R1+0xbb8], R179 ;  /* 0x000bb8b301007387 */ /* 0x0001e20000100800 */
[----:B------:R-:W-:-:S03]  /*2a490*/  IADD3 R182, P1, R182, R7, RZ ;  /* 0x00000007b6b67210 */ /* 0x000fc60007f3e0ff */
[----:B0-----:R-:W4:Y:S01]  /*2a4a0*/  LDL.LU R179, [R1+0xb70] ;  /* 0x000b700001b37983 */ /* 0x001f220000300800 */
[----:B------:R-:W-:-:S05]  /*2a4b0*/  IMAD.X R178, R178, 0x1, R6, P2 ;  /* 0x00000001b2b27824 */ /* 0x000fca00010e0606 */
[----:B------:R0:W-:Y:S04]  /*2a4c0*/  STL [R1+0xbd4], R178 ;  /* 0x000bd4b201007387 */ /* 0x0001e80000100800 */
[----:B------:R1:W-:Y:S04]  /*2a4d0*/  STL [R1+0xbdc], R185 ;  /* 0x000bdcb901007387 */ /* 0x0003e80000100800 */
[----:B0-----:R-:W4:Y:S01]  /*2a4e0*/  LDL.LU R178, [R1+0xb94] ;  /* 0x000b940001b27983 */ /* 0x001f220000300800 */
[----:B------:R-:W-:-:S03]  /*2a4f0*/  IADD3 R177, P2, R177, R7, RZ ;  /* 0x00000007b1b17210 */ /* 0x000fc60007f5e0ff */
[----:B------:R-:W-:Y:S04]  /*2a500*/  STL [R1+0xbb0], R182 ;  /* 0x000bb0b601007387 */ /* 0x000fe80000100800 */
[----:B-1----:R-:W4:Y:S04]  /*2a510*/  LDL.LU R185, [R1+0xb68] ;  /* 0x000b680001b97983 */ /* 0x002f280000300800 */
[----:B------:R0:W-:Y:S04]  /*2a520*/  STL [R1+0xba8], R177 ;  /* 0x000ba8b101007387 */ /* 0x0001e80000100800 */
[----:B0-----:R-:W4:Y:S04]  /*2a530*/  LDL.LU R177, [R1+0xb8c] ;  /* 0x000b8c0001b17983 */ /* 0x001f280000300800 */
[----:B------:R-:W4:Y:S01]  /*2a540*/  LDL.LU R182, [R1+0xb60] ;  /* 0x000b600001b67983 */ /* 0x000f220000300800 */
[--C-:B------:R-:W-:Y:S01]  /*2a550*/  IMAD.X R180, R180, 0x1, R6.reuse, P3 ;  /* 0x00000001b4b47824 */ /* 0x100fe200018e0606 */
[----:B------:R-:W-:Y:S01]  /*2a560*/  IADD3 R239, P3, R239, R7, RZ ;  /* 0x00000007efef7210 */ /* 0x000fe20007f7e0ff */
[----:B------:R-:W-:-:S03]  /*2a570*/  IMAD.X R241, R241, 0x1, R6, P4 ;  /* 0x00000001f1f17824 */ /* 0x000fc600020e0606 */
        /* <DEDUP_REMOVED lines=14> */
[----:B0-----:R-:W4:Y:S01]  /*2a660*/  LDL.LU R173, [R1+0xb7c] ;  /* 0x000b7c0001ad7983 */ /* 0x001f220000300800 */
[----:B------:R-:W-:-:S03]  /*2a670*/  IADD3 R183, P1, R183, R7, RZ ;  /* 0x00000007b7b77210 */ /* 0x000fc60007f3e0ff */
[----:B------:R0:W-:Y:S04]  /*2a680*/  STL [R1+0xbac], R172 ;  /* 0x000bacac01007387 */ /* 0x0001e80000100800 */
[----:B------:R-:W-:Y:S01]  /*2a690*/  STL [R1+0xbb4], R252 ;  /* 0x000bb4fc01007387 */ /* 0x000fe20000100800 */
[----:B------:R-:W-:-:S03]  /*2a6a0*/  IMAD.X R190, R190, 0x1, R6, P2 ;  /* 0x00000001bebe7824 */ /* 0x000fc600010e0606 */
        /* <DEDUP_REMOVED lines=8> */
[----:B------:R0:W-:Y:S04]  /*2a730*/  STL [R1+0xb78], R191 ;  /* 0x000b78bf01007387 */ /* 0x0001e80000100800 */
[----:B0-----:R-:W2:Y:S01]  /*2a740*/  LDL.LU R191, [R1+0xb40] ;  /* 0x000b400001bf7983 */ /* 0x001ea20000300800 */
[----:B---3--:R-:W-:-:S05]  /*2a750*/  IMAD.X R181, R181, 0x1, R6, P3 ;  /* 0x00000001b5b57824 */ /* 0x008fca00018e0606 */
        /* <DEDUP_REMOVED lines=8> */
[----:B------:R0:W-:Y:S04]  /*2a7e0*/  STL [R1+0xb94], R178 ;  /* 0x000b94b201007387 */ /* 0x0001e80000100800 */
[----:B0-----:R-:W4:Y:S01]  /*2a7f0*/  LDL.LU R178, [R1+0xb54] ;  /* 0x000b540001b27983 */ /* 0x001f220000300800 */
[----:B------:R-:W-:-:S05]  /*2a800*/  IMAD.X R177, R177, 0x1, R6, P5 ;  /* 0x00000001b1b17824 */ /* 0x000fca00028e0606 */
[----:B------:R0:W-:Y:S04]  /*2a810*/  STL [R1+0xb8c], R177 ;  /* 0x000b8cb101007387 */ /* 0x0001e80000100800 */
[----:B0-----:R-:W4:Y:S01]  /*2a820*/  LDL.LU R177, [R1+0xb28] ;  /* 0x000b280001b17983 */ /* 0x001f220000300800 */
[-C--:B------:R-:W-:Y:S02]  /*2a830*/  IADD3 R185, P4, R185, R7.reuse, RZ ;  /* 0x00000007b9b97210 */ /* 0x080fe40007f9e0ff */
[-C--:B------:R-:W-:Y:S01]  /*2a840*/  IADD3 R182, P5, R182, R7.reuse, RZ ;  /* 0x00000007b6b67210 */ /* 0x080fe20007fbe0ff */
[----:B------:R-:W-:Y:S02]  /*2a850*/  IMAD.X R180, R180, 0x1, R6, P6 ;  /* 0x00000001b4b47824 */ /* 0x000fe400030e0606 */
        /* <DEDUP_REMOVED lines=15> */
[----:B0-----:R-:W4:Y:S01]  /*2a950*/  LDL.LU R173, [R1+0xb08] ;  /* 0x000b080001ad7983 */ /* 0x001f220000300800 */
[----:B------:R-:W-:-:S03]  /*2a960*/  IMAD.X R227, R227, 0x1, R6, P2 ;  /* 0x00000001e3e37824 */ /* 0x000fc600010e0606 */
[----:B------:R-:W4:Y:S01]  /*2a970*/  LDL.LU R182, [R1+0xb2c] ;  /* 0x000b2c0001b67983 */ /* 0x000f220000300800 */
[----:B------:R-:W-:-:S03]  /*2a980*/  IADD3 R229, P2, R229, R7, RZ ;  /* 0x00000007e5e57210 */ /* 0x000fc60007f5e0ff */
[----:B------:R0:W-:Y:S01]  /*2a990*/  STL [R1+0xb50], R172 ;  /* 0x000b50ac01007387 */ /* 0x0001e20000100800 */
[----:B------:R-:W-:-:S03]  /*2a9a0*/  IMAD.X R190, R190, 0x1, R6, P3 ;  /* 0x00000001bebe7824 */ /* 0x000fc600018e0606 */
[----:B0-----:R-:W4:Y:S04]  /*2a9b0*/  LDL.LU R172, [R1+0xb00] ;  /* 0x000b000001ac7983 */ /* 0x001f280000300800 */
[----:B------:R0:W-:Y:S04]  /*2a9c0*/  STL [R1+0xb6c], R190 ;  /* 0x000b6cbe01007387 */ /* 0x0001e80000100800 */
[----:B------:R-:W-:Y:S04]  /*2a9d0*/  STL [R1+0xb74], R227 ;  /* 0x000b74e301007387 */ /* 0x000fe80000100800 */
[----:B0-----:R-:W4:Y:S04]  /*2a9e0*/  LDL.LU R190, [R1+0xb24] ;  /* 0x000b240001be7983 */ /* 0x001f280000300800 */
[----:B------:R-:W-:Y:S01]  /*2a9f0*/  STL [R1+0xb48], R229 ;  /* 0x000b48e501007387 */ /* 0x000fe20000100800 */
[----:B--2---:R-:W-:-:S05]  /*2aa00*/  IADD3 R191, P3, R191, R7, RZ ;  /* 0x00000007bfbf7210 */ /* 0x004fca0007f7e0ff */
[----:B------:R0:W-:Y:S04]  /*2aa10*/  STL [R1+0xb40], R191 ;  /* 0x000b40bf01007387 */ /* 0x0001e80000100800 */
[----:B0-----:R-:W2:Y:S01]  /*2aa20*/  LDL.LU R191, [R1+0xaf8] ;  /* 0x000af80001bf7983 */ /* 0x001ea20000300800 */
[--C-:B---3--:R-:W-:Y:S02]  /*2aa30*/  IMAD.X R181, R181, 0x1, R6.reuse, P4 ;  /* 0x00000001b5b57824 */ /* 0x108fe400020e0606 */
        /* <DEDUP_REMOVED lines=11> */
[----:B------:R0:W-:Y:S04]  /*2aaf0*/  STL [R1+0xb54], R178 ;  /* 0x000b54b201007387 */ /* 0x0001e80000100800 */
[----:B0-----:R-:W4:Y:S01]  /*2ab00*/  LDL.LU R178, [R1+0xae8] ;  /* 0x000ae80001b27983 */ /* 0x001f220000300800 */
[----:B------:R-:W-:-:S03]  /*2ab10*/  IADD3 R177, P6, R177, R7, RZ ;  /* 0x00000007b1b17210 */ /* 0x000fc60007fde0ff */
[----:B------:R-:W4:Y:S04]  /*2ab20*/  LDL.LU R183, [R1+0xb0c] ;  /* 0x000b0c0001b77983 */ /* 0x000f280000300800 */
[----:B------:R0:W-:Y:S04]  /*2ab30*/  STL [R1+0xb28], R177 ;  /* 0x000b28b101007387 */ /* 0x0001e80000100800 */
[----:B0-----:R-:W4:Y:S01]  /*2ab40*/  LDL.LU R177, [R1+0xae0] ;  /* 0x000ae00001b17983 */ /* 0x001f220000300800 */
[--C-:B------:R-:W-:Y:S02]  /*2ab50*/  IMAD.X R239, R239, 0x1, R6.reuse, P1 ;  /* 0x00000001efef7824 */ /* 0x100fe400008e0606 */
[----:B------:R-:W-:Y:S01]  /*2ab60*/  IMAD.X R251, R251, 0x1, R6, P2 ;  /* 0x00000001fbfb7824 */ /* 0x000fe200010e0606 */
[----:B------:R-:W-:-:S02]  /*2ab70*/  IADD3 R241, P1, R241, R7, RZ ;  /* 0x00000007f1f17210 */ /* 0x000fc40007f3e0ff */
[----:B------:R-:W-:Y:S01]  /*2ab80*/  IADD3 R180, P2, R180, R7, RZ ;  /* 0x00000007b4b47210 */ /* 0x000fe20007f5e0ff */
[----:B------:R-:W-:Y:S04]  /*2ab90*/  STL [R1+0xb4c], R239 ;  /* 0x000b4cef01007387 */ /* 0x000fe80000100800 */
[----:B------:R0:W-:Y:S04]  /*2aba0*/  STL [R1+0xb18], R180 ;  /* 0x000b18b401007387 */ /* 0x0001e80000100800 */
[----:B------:R-:W-:Y:S01]  /*2abb0*/  STL [R1+0xb20], R241 ;  /* 0x000b20f101007387 */ /* 0x000fe20000100800 */
[----:B------:R-:W-:-:S02]  /*2abc0*/  IMAD.X R176, R176, 0x1, R6, P3 ;  /* 0x00000001b0b07824 */ /* 0x000fc400018e0606 */
[----:B------:R-:W-:Y:S01]  /*2abd0*/  IMAD.X R185, R185, 0x1, R6, P4 ;  /* 0x00000001b9b97824 */ /* 0x000fe200020e0606 */
[----:B0-----:R-:W4:Y:S01]  /*2abe0*/  LDL.LU R180, [R1+0xb04] ;  /* 0x000b040001b47983 */ /* 0x001f220000300800 */
[----:B------:R-:W-:-:S03]  /*2abf0*/  IADD3 R252, P3, R252, R7, RZ ;  /* 0x00000007fcfc7210 */ /* 0x000fc60007f7e0ff */
        /* <DEDUP_REMOVED lines=8> */
[----:B------:R-:W-:Y:S01]  /*2ac80*/  STL [R1+0xb34], R185 ;  /* 0x000b34b901007387 */ /* 0x000fe20000100800 */
[----:B------:R-:W-:-:S03]  /*2ac90*/  IADD3 R172, P5, R172, R7, RZ ;  /* 0x00000007acac7210 */ /* 0x000fc60007fbe0ff */
        /* <DEDUP_REMOVED lines=9> */
[----:B------:R0:W-:Y:S04]  /*2ad30*/  STL [R1+0xaf8], R191 ;  /* 0x000af8bf01007387 */ /* 0x0001e80000100800 */
[----:B0-----:R-:W2:Y:S01]  /*2ad40*/  LDL.LU R191, [R1+0xac0] ;  /* 0x000ac00001bf7983 */ /* 0x001ea20000300800 */
[----:B---3--:R-:W-:-:S03]  /*2ad50*/  IMAD.X R181, R181, 0x1, R6, P1 ;  /* 0x00000001b5b57824 */ /* 0x008fc600008e0606 */
[----:B------:R-:W3:Y:S04]  /*2ad60*/  LDL.LU R185, [R1+0xae4] ;  /* 0x000ae40001b97983 */ /* 0x000ee80000300800 */
[----:B------:R-:W3:Y:S04]  /*2ad70*/  LDL.LU R182, [R1+0xab8] ;  /* 0x000ab80001b67983 */ /* 0x000ee80000300800 */
[----:B------:R0:W-:Y:S01]  /*2ad80*/  STL [R1+0xb1c], R181 ;  /* 0x000b1cb501007387 */ /* 0x0001e20000100800 */
[----:B----4-:R-:W-:Y:S01]  /*2ad90*/  IADD3 R179, P1, R179, R7, RZ ;  /* 0x00000007b3b37210 */ /* 0x010fe20007f3e0ff */
[----:B------:R-:W-:-:S02]  /*2ada0*/  IMAD.X R184, R184, 0x1, R6, P2 ;  /* 0x00000001b8b87824 */ /* 0x000fc400010e0606 */
[----:B0-----:R-:W4:Y:S04]  /*2adb0*/  LDL.LU R181, [R1+0xadc] ;  /* 0x000adc0001b57983 */ /* 0x001f280000300800 */
[----:B------:R0:W-:Y:S04]  /*2adc0*/  STL [R1+0xaf0], R179 ;  /* 0x000af0b301007387 */ /* 0x0001e80000100800 */
[----:B0-----:R-:W4:Y:S01]  /*2add0*/  LDL.LU R179, [R1+0xab0] ;  /* 0x000ab00001b37983 */ /* 0x001f220000300800 */
        /* <DEDUP_REMOVED lines=10> */
[----:B------:R0:W-:Y:S04]  /*2ae80*/  STL [R1+0xae0], R177 ;  /* 0x000ae0b101007387 */ /* 0x0001e80000100800 */
[----:B0-----:R-:W4:Y:S04]  /*2ae90*/  LDL.LU R177, [R1+0xac4] ;  /* 0x000ac40001b17983 */ /* 0x001f280000300800 */
[----:B------:R-:W4:Y:S04]  /*2aea0*/  LDL.LU R252, [R1+0xa98] ;  /* 0x000a980001fc7983 */ /* 0x000f280000300800 */
[----:B------:R-:W4:Y:S01]  /*2aeb0*/  LDL.LU R184, [R1+0xa90] ;  /* 0x000a900001b87983 */ /* 0x000f220000300800 */
[----:B------:R-:W-:-:S05]  /*2aec0*/  IMAD.X R180, R180, 0x1, R6, P4 ;  /* 0x00000001b4b47824 */ /* 0x000fca00020e0606 */
[----:B------:R-:W-:Y:S04]  /*2aed0*/  STL [R1+0xb04], R180 ;  /* 0x000b04b401007387 */ /* 0x000fe80000100800 */
[----:B------:R-:W4:Y:S01]  /*2aee0*/  LDL.LU R183, [R1+0xab4] ;  /* 0x000ab40001b77983 */ /* 0x000f220000300800 */
[----:B------:R-:W-:-:S05]  /*2aef0*/  IADD3 R176, P4, R176, R7, RZ ;  /* 0x00000007b0b07210 */ /* 0x000fca0007f9e0ff */
[----:B------:R0:W-:Y:S01]  /*2af00*/  STL [R1+0xad8], R176 ;  /* 0x000ad8b001007387 */ /* 0x0001e20000100800 */
[--C-:B------:R-:W-:Y:S02]  /*2af10*/  IMAD.X R173, R173, 0x1, R6.reuse, P5 ;  /* 0x00000001adad7824 */ /* 0x100fe400028e0606 */
[----:B------:R-:W-:Y:S01]  /*2af20*/  IMAD.X R229, R229, 0x1, R6, P6 ;  /* 0x00000001e5e57824 */ /* 0x000fe200030e0606 */
[----:B0-----:R-:W4:Y:S01]  /*2af30*/  LDL.LU R176, [R1+0xa88] ;  /* 0x000a880001b07983 */ /* 0x001f220000300800 */
[----:B------:R-:W-:-:S03]  /*2af40*/  IADD3 R227, P5, R227, R7, RZ ;  /* 0x00000007e3e37210 */ /* 0x000fc60007fbe0ff */
[----:B------:R-:W4:Y:S04]  /*2af50*/  LDL.LU R180, [R1+0xaac] ;  /* 0x000aac0001b47983 */ /* 0x000f280000300800 */
        /* <DEDUP_REMOVED lines=10> */
[-C--:B--2---:R-:W-:Y:S01]  /*2b000*/  IADD3 R191, P1, R191, R7.reuse, RZ ;  /* 0x00000007bfbf7210 */ /* 0x084fe20007f3e0ff */
[----:B---3--:R-:W-:Y:S01]  /*2b010*/  IMAD.X R185, R185, 0x1, R6, P2 ;  /* 0x00000001b9b97824 */ /* 0x008fe200010e0606 */
[----:B------:R-:W-:-:S03]  /*2b020*/  IADD3 R182, P2, R182, R7, RZ ;  /* 0x00000007b6b67210 */ /* 0x000fc60007f5e0ff */
[----:B------:R0:W-:Y:S04]  /*2b030*/  STL [R1+0xac0], R191 ;  /* 0x000ac0bf01007387 */ /* 0x0001e80000100800 */
[----:B0-----:R-:W2:Y:S01]  /*2b040*/  LDL.LU R191, [R1+0xa70] ;  /* 0x000a700001bf7983 */ /* 0x001ea20000300800 */
[----:B----4-:R-:W-:-:S05]  /*2b050*/  IMAD.X R181, R181, 0x1, R6, P3 ;  /* 0x00000001b5b57824 */ /* 0x010fca00018e0606 */
[----:B------:R0:W-:Y:S04]  /*2b060*/  STL [R1+0xadc], R181 ;  /* 0x000adcb501007387 */ /* 0x0001e80000100800 */
[----:B------:R1:W-:Y:S01]  /*2b070*/  STL [R1+0xae4], R185 ;  /* 0x000ae4b901007387 */ /* 0x0003e20000100800 */
[----:B------:R-:W-:-:S03]  /*2b080*/  IADD3 R179, P3, R179, R7, RZ ;  /* 0x00000007b3b37210 */ /* 0x000fc60007f7e0ff */
[----:B0-----:R-:W3:Y:S04]  /*2b090*/  LDL.LU R181, [R1+0xa94] ;  /* 0x000a940001b57983 */ /* 0x001ee80000300800 */
[----:B------:R-:W-:Y:S04]  /*2b0a0*/  STL [R1+0xab8], R182 ;  /* 0x000ab8b601007387 */ /* 0x000fe80000100800 */
[----:B-1----:R-:W4:Y:S04]  /*2b0b0*/  LDL.LU R185, [R1+0xa68] ;  /* 0x000a680001b97983 */ /* 0x002f280000300800 */
[----:B------:R0:W-:Y:S01]  /*2b0c0*/  STL [R1+0xab0], R179 ;  /* 0x000ab0b301007387 */ /* 0x0001e20000100800 */
[----:B------:R-:W-:-:S03]  /*2b0d0*/  IMAD.X R5, R5, 0x1, R6, P1 ;  /* 0x0000000105057824 */ /* 0x000fc600008e0606 */
[----:B0-----:R-:W2:Y:S04]  /*2b0e0*/  LDL.LU R179, [R1+0xa8c] ;  /* 0x000a8c0001b37983 */ /* 0x001ea80000300800 */
        /* <DEDUP_REMOVED lines=12> */
[----:B------:R-:W-:Y:S04]  /*2b1b0*/  STL [R1+0xaa0], R251 ;  /* 0x000aa0fb01007387 */ /* 0x000fe80000100800 */
[----:B------:R0:W-:Y:S04]  /*2b1c0*/  STL [R1+0xabc], R5 ;  /* 0x000abc0501007387 */ /* 0x0001e80000100800 */
[----:B0-----:R-:W4:Y:S01]  /*2b1d0*/  LDL.LU R5, [R1+0x1318] ;  /* 0x0013180001057983 */ /* 0x001f220000300800 */
[-C--:B------:R-:W-:Y:S01]  /*2b1e0*/  IADD3 R252, P6, R252, R7.reuse, RZ ;  /* 0x00000007fcfc7210 */ /* 0x080fe20007fde0ff */
[----:B------:R-:W-:Y:S01]  /*2b1f0*/  IMAD.X R183, R183, 0x1, R6, P2 ;  /* 0x00000001b7b77824 */ /* 0x000fe200010e0606 */
[----:B------:R-:W-:-:S02]  /*2b200*/  IADD3 R184, P1, R184, R7, RZ ;  /* 0x00000007b8b87210 */ /* 0x000fc40007f3e0ff */
[----:B------:R-:W-:Y:S01]  /*2b210*/  IADD3 R176, P2, R176, R7, RZ ;  /* 0x00000007b0b07210 */ /* 0x000fe20007f5e0ff */
[----:B------:R-:W-:Y:S01]  /*2b220*/  STL [R1+0xa98], R252 ;  /* 0x000a98fc01007387 */ /* 0x000fe20000100800 */
[----:B------:R-:W-:-:S03]  /*2b230*/  IMAD.X R180, R180, 0x1, R6, P3 ;  /* 0x00000001b4b47824 */ /* 0x000fc600018e0606 */
[----:B------:R0:W-:Y:S04]  /*2b240*/  STL [R1+0xa88], R176 ;  /* 0x000a88b001007387 */ /* 0x0001e80000100800 */
[----:B------:R-:W-:Y:S04]  /*2b250*/  STL [R1+0xa90], R184 ;  /* 0x000a90b801007387 */ /* 0x000fe80000100800 */
[----:B0-----:R-:W4:Y:S04]  /*2b260*/  LDL.LU R176, [R1+0xa50] ;  /* 0x000a500001b07983 */ /* 0x001f280000300800 */
[----:B------:R-:W-:Y:S04]  /*2b270*/  STL [R1+0xab4], R183 ;  /* 0x000ab4b701007387 */ /* 0x000fe80000100800 */
[----:B------:R0:W-:Y:S04]  /*2b280*/  STL [R1+0xaac], R180 ;  /* 0x000aacb401007387 */ /* 0x0001e80000100800 */
[----:B0-----:R-:W4:Y:S01]  /*2b290*/  LDL.LU R180, [R1+0xa74] ;  /* 0x000a740001b47983 */ /* 0x001f220000300800 */
[----:B------:R-:W-:Y:S01]  /*2b2a0*/  IADD3 R173, P3, R173, R7, RZ ;  /* 0x00000007adad7210 */ /* 0x000fe20007f7e0ff */
[----:B------:R-:W-:-:S02]  /*2b2b0*/  IMAD.X R190, R190, 0x1, R6, P5 ;  /* 0x00000001bebe7824 */ /* 0x000fc400028e0606 */
[--C-:B---3--:R-:W-:Y:S02]  /*2b2c0*/  IMAD.X R181, R181, 0x1, R6.reuse, P6 ;  /* 0x00000001b5b57824 */ /* 0x108fe400030e0606 */
[--C-:B--2---:R-:W-:Y:S02]  /*2b2d0*/  IMAD.X R179, R179, 0x1, R6.reuse, P1 ;  /* 0x00000001b3b37824 */ /* 0x104fe400008e0606 */
[----:B----4-:R-:W-:-:S05]  /*2b2e0*/  IMAD.X R5, R5, 0x1, R6, P4 ;  /* 0x0000000105057824 */ /* 0x010fca00020e0606 */
[----:B------:R0:W-:Y:S02]  /*2b2f0*/  STL [R1+0xaa4], R5 ;  /* 0x000aa40501007387 */ /* 0x0001e40000100800 */
[----:B0-----:R-:W0:Y:S02]  /*2b300*/  LDC R5, c[0x0][0x23c] ;  /* 0x00008f00ff057b82 */ /* 0x001e240000000800 */
[----:B------:R1:W-:Y:S01]  /*2b310*/  STL [R1+0xa80], R173 ;  /* 0x000a80ad01007387 */ /* 0x0003e20000100800 */
[----:B------:R-:W-:-:S03]  /*2b320*/  IMAD.X R178, R178, 0x1, R6, P2 ;  /* 0x00000001b2b27824 */ /* 0x000fc600010e0606 */
[----:B-1----:R-:W2:Y:S01]  /*2b330*/  LDL.LU R173, [R1+0xa48] ;  /* 0x000a480001ad7983 */ /* 0x002ea20000300800 */
[----:B0-----:R-:W-:-:S04]  /*2b340*/  IMAD.SHL.U32 R5, R5, 0x100, RZ ;  /* 0x0000010005057824 */ /* 0x001fc800078e00ff */
[----:B------:R-:W-:-:S05]  /*2b350*/  IMAD.SHL.U32 R5, R5, 0x2, RZ ;  /* 0x0000000205057824 */ /* 0x000fca00078e00ff */
[-C--:B------:R-:W-:Y:S02]  /*2b360*/  IADD3 R172, P4, R172, R5.reuse, RZ ;  /* 0x00000005acac7210 */ /* 0x080fe40007f9e0ff */
[----:B------:R-:W-:-:S03]  /*2b370*/  IADD3 R191, P5, R191, R5, RZ ;  /* 0x00000005bfbf7210 */ /* 0x000fc60007fbe0ff */
[----:B------:R0:W-:Y:S01]  /*2b380*/  STL [R1+0xa78], R172 ;  /* 0x000a78ac01007387 */ /* 0x0001e20000100800 */
[-C--:B------:R-:W-:Y:S02]  /*2b390*/  IADD3 R185, P6, R185, R5.reuse, RZ ;  /* 0x00000005b9b97210 */ /* 0x080fe40007fde0ff */
[-C--:B------:R-:W-:Y:S01]  /*2b3a0*/  IADD3 R4, P2, R4, R5.reuse, RZ ;  /* 0x0000000504047210 */ /* 0x080fe20007f5e0ff */
[----:B0-----:R-:W3:Y:S04]  /*2b3b0*/  LDL.LU R172, [R1+0xa6c] ;  /* 0x000a6c0001ac7983 */ /* 0x001ee80000300800 */
[----:B------:R0:W-:Y:S01]  /*2b3c0*/  STL [R1+0xa9c], R190 ;  /* 0x000a9cbe01007387 */ /* 0x0001e20000100800 */
[----:B------:R-:W-:-:S03]  /*2b3d0*/  IADD3 R182, P1, R182, R5, RZ ;  /* 0x00000005b6b67210 */ /* 0x000fc60007f3e0ff */
[----:B0-----:R-:W4:Y:S04]  /*2b3e0*/  LDL.LU R190, [R1+0xa40] ;  /* 0x000a400001be7983 */ /* 0x001f280000300800 */
[----:B------:R-:W4:Y:S04]  /*2b3f0*/  LDL.LU R184, [R1+0xa64] ;  /* 0x000a640001b87983 */ /* 0x000f280000300800 */
[----:B------:R-:W4:Y:S04]  /*2b400*/  LDL.LU R183, [R1+0xa38] ;  /* 0x000a380001b77983 */ /* 0x000f280000300800 */
[----:B------:R0:W-:Y:S04]  /*2b410*/  STL [R1+0xa70], R191 ;  /* 0x000a70bf01007387 */ /* 0x0001e80000100800 */
[----:B0-----:R-:W4:Y:S04]  /*2b420*/  LDL.LU R191, [R1+0xa5c] ;  /* 0x000a5c0001bf7983 */ /* 0x001f280000300800 */
[----:B------:R0:W-:Y:S04]  /*2b430*/  STL [R1+0xa94], R181 ;  /* 0x000a94b501007387 */ /* 0x0001e80000100800 */
[----:B0-----:R-:W4:Y:S04]  /*2b440*/  LDL.LU R181, [R1+0xa30] ;  /* 0x000a300001b57983 */ /* 0x001f280000300800 */
[----:B------:R0:W-:Y:S04]  /*2b450*/  STL [R1+0xa8c], R179 ;  /* 0x000a8cb301007387 */ /* 0x0001e80000100800 */
[----:B0-----:R-:W4:Y:S04]  /*2b460*/  LDL.LU R179, [R1+0xa54] ;  /* 0x000a540001b37983 */ /* 0x001f280000300800 */
[----:B------:R-:W-:Y:S04]  /*2b470*/  STL [R1+0xa68], R185 ;  /* 0x000a68b901007387 */ /* 0x000fe80000100800 */
[----:B------:R0:W-:Y:S04]  /*2b480*/  STL [R1+0xa58], R4 ;  /* 0x000a580401007387 */ /* 0x0001e80000100800 */
[----:B------:R-:W-:Y:S04]  /*2b490*/  STL [R1+0xa60], R182 ;  /* 0x000a60b601007387 */ /* 0x000fe80000100800 */
[----:B0-----:R-:W2:Y:S04]  /*2b4a0*/  LDL.LU R4, [R1+0x1314] ;  /* 0x0013140001047983 */ /* 0x001ea80000300800 */
[----:B------:R0:W-:Y:S04]  /*2b4b0*/  STL [R1+0xa84], R178 ;  /* 0x000a84b201007387 */ /* 0x0001e80000100800 */
[----:B------:R-:W4:Y:S04]  /*2b4c0*/  LDL.LU R227, [R1+0xa28] ;  /* 0x000a280001e37983 */ /* 0x000f280000300800 */
[----:B------:R-:W4:Y:S01]  /*2b4d0*/  LDL.LU R229, [R1+0xa4c] ;  /* 0x000a4c0001e57983 */ /* 0x000f220000300800 */
[----:B------:R-:W-:Y:S01]  /*2b4e0*/  IMAD.X R177, R177, 0x1, R6, P3 ;  /* 0x00000001b1b17824 */ /* 0x000fe200018e0606 */
[----:B------:R-:W-:-:S02]  /*2b4f0*/  IADD3 R176, P3, R176, R5, RZ ;  /* 0x00000005b0b07210 */ /* 0x000fc40007f7e0ff */
[----:B0-----:R-:W4:Y:S04]  /*2b500*/  LDL.LU R178, [R1+0xa20] ;  /* 0x000a200001b27983 */ /* 0x001f280000300800 */
[----:B------:R-:W4:Y:S04]  /*2b510*/  LDL.LU R239, [R1+0xa44] ;  /* 0x000a440001ef7983 */ /* 0x000f280000300800 */
[----:B------:R-:W4:Y:S04]  /*2b520*/  LDL.LU R241, [R1+0xa18] ;  /* 0x000a180001f17983 */ /* 0x000f280000300800 */
[----:B------:R-:W4:Y:S04]  /*2b530*/  LDL.LU R251, [R1+0xa3c] ;  /* 0x000a3c0001fb7983 */ /* 0x000f280000300800 */
[----:B------:R0:W-:Y:S04]  /*2b540*/  STL [R1+0xa7c], R177 ;  /* 0x000a7cb101007387 */ /* 0x0001e80000100800 */
[----:B------:R-:W4:Y:S04]  /*2b550*/  LDL.LU R185, [R1+0xa10] ;  /* 0x000a100001b97983 */ /* 0x000f280000300800 */
[----:B0-----:R-:W4:Y:S04]  /*2b560*/  LDL.LU R177, [R1+0xa34] ;  /* 0x000a340001b17983 */ /* 0x001f280000300800 */
[----:B------:R-:W4:Y:S04]  /*2b570*/  LDL.LU R182, [R1+0xa08] ;  /* 0x000a080001b67983 */ /* 0x000f280000300800 */
[----:B------:R0:W-:Y:S04]  /*2b580*/  STL [R1+0xa50], R176 ;  /* 0x000a50b001007387 */ /* 0x0001e80000100800 */
[----:B0-----:R-:W4:Y:S01]  /*2b590*/  LDL.LU R176, [R1+0xa2c] ;  /* 0x000a2c0001b07983 */ /* 0x001f220000300800 */
[--C-:B--2---:R-:W-:Y:S01]  /*2b5a0*/  IMAD.X R180, R180, 0x1, R4.reuse, P4 ;  /* 0x00000001b4b47824 */ /* 0x104fe200020e0604 */
[----:B------:R-:W-:Y:S01]  /*2b5b0*/  IADD3 R173, P4, R173, R5, RZ ;  /* 0x00000005adad7210 */ /* 0x000fe20007f9e0ff */
[----:B---3--:R-:W-:-:S03]  /*2b5c0*/  IMAD.X R172, R172, 0x1, R4, P5 ;  /* 0x00000001acac7824 */ /* 0x008fc600028e0604 */
[----:B------:R0:W-:Y:S01]  /*2b5d0*/  STL [R1+0xa74], R180 ;  /* 0x000a74b401007387 */ /* 0x0001e20000100800 */
[----:B----4-:R-:W-:-:S03]  /*2b5e0*/  IADD3 R190, P5, R190, R5, RZ ;  /* 0x00000005bebe7210 */ /* 0x010fc60007fbe0ff */
[----:B0-----:R-:W2:Y:S04]  /*2b5f0*/  LDL.LU R180, [R1+0xa00] ;  /* 0x000a000001b47983 */ /* 0x001ea80000300800 */
[----:B------:R0:W-:Y:S04]  /*2b600*/  STL [R1+0xa48], R173 ;  /* 0x000a48ad01007387 */ /* 0x0001e80000100800 */
[----:B0-----:R-:W3:Y:S04]  /*2b610*/  LDL.LU R173, [R1+0xa24] ;  /* 0x000a240001ad7983 */ /* 0x001ee80000300800 */
[----:B------:R0:W-:Y:S01]  /*2b620*/  STL [R1+0xa6c], R172 ;  /* 0x000a6cac01007387 */ /* 0x0001e20000100800 */
[----:B------:R-:W-:-:S03]  /*2b630*/  IMAD.X R191, R191, 0x1, R4, P1 ;  /* 0x00000001bfbf7824 */ /* 0x000fc600008e0604 */
[----:B0-----:R-:W4:Y:S04]  /*2b640*/  LDL.LU R172, [R1+0x9f8] ;  /* 0x0009f80001ac7983 */ /* 0x001f280000300800 */
[----:B------:R0:W-:Y:S01]  /*2b650*/  STL [R1+0xa40], R190 ;  /* 0x000a40be01007387 */ /* 0x0001e20000100800 */
[----:B------:R-:W-:-:S03]  /*2b660*/  IMAD.X R184, R184, 0x1, R4, P6 ;  /* 0x00000001b8b87824 */ /* 0x000fc600030e0604 */
[----:B0-----:R-:W4:Y:S04]  /*2b670*/  LDL.LU R190, [R1+0xa1c] ;  /* 0x000a1c0001be7983 */ /* 0x001f280000300800 */
[----:B------:R0:W-:Y:S04]  /*2b680*/  STL [R1+0xa5c], R191 ;  /* 0x000a5cbf01007387 */ /* 0x0001e80000100800 */
[----:B------:R-:W-:Y:S04]  /*2b690*/  STL [R1+0xa64], R184 ;  /* 0x000a64b801007387 */ /* 0x000fe80000100800 */
[----:B0-----:R-:W4:Y:S01]  /*2b6a0*/  LDL.LU R191, [R1+0x9f0] ;  /* 0x0009f00001bf7983 */ /* 0x001f220000300800 */
[----:B------:R-:W-:-:S02]  /*2b6b0*/  IADD3 R183, P6, R183, R5, RZ ;  /* 0x00000005b7b77210 */ /* 0x000fc40007fde0ff */
[----:B------:R-:W-:-:S03]  /*2b6c0*/  IADD3 R181, P1, R181, R5, RZ ;  /* 0x00000005b5b57210 */ /* 0x000fc60007f3e0ff */
[----:B------:R-:W-:Y:S04]  /*2b6d0*/  STL [R1+0xa38], R183 ;  /* 0x000a38b701007387 */ /* 0x000fe80000100800 */
[----:B------:R-:W4:Y:S04]  /*2b6e0*/  LDL.LU R252, [R1+0xa14] ;  /* 0x000a140001fc7983 */ /* 0x000f280000300800 */
[----:B------:R0:W-:Y:S01]  /*2b6f0*/  STL [R1+0xa30], R181 ;  /* 0x000a30b501007387 */ /* 0x0001e20000100800 */
[--C-:B------:R-:W-:Y:S02]  /*2b700*/  IMAD.X R179, R179, 0x1, R4.reuse, P2 ;  /* 0x00000001b3b37824 */ /* 0x100fe400010e0604 */
[----:B------:R-:W-:Y:S01]  /*2b710*/  IMAD.X R229, R229, 0x1, R4, P3 ;  /* 0x00000001e5e57824 */ /* 0x000fe200018e0604 */
[----:B------:R-:W-:-:S02]  /*2b720*/  IADD3 R178, P3, R178, R5, RZ ;  /* 0x00000005b2b27210 */ /* 0x000fc40007f7e0ff */
[-C--:B------:R-:W-:Y:S01]  /*2b730*/  IADD3 R227, P2, R227, R5.reuse, RZ ;  /* 0x00000005e3e37210 */ /* 0x080fe20007f5e0ff */
[----:B0-----:R-:W4:Y:S04]  /*2b740*/  LDL.LU R181, [R1+0x9e8] ;  /* 0x0009e80001b57983 */ /* 0x001f280000300800 */
[----:B------:R-:W4:Y:S04]  /*2b750*/  LDL.LU R184, [R1+0xa0c] ;  /* 0x000a0c0001b87983 */ /* 0x000f280000300800 */
[----:B------:R-:W4:Y:S04]  /*2b760*/  LDL.LU R183, [R1+0x9e0] ;  /* 0x0009e00001b77983 */ /* 0x000f280000300800 */
[----:B------:R0:W-:Y:S01]  /*2b770*/  STL [R1+0xa54], R179 ;  /* 0x000a54b301007387 */ /* 0x0001e20000100800 */
[--C-:B------:R-:W-:Y:S01]  /*2b780*/  IMAD.X R239, R239, 0x1, R4.reuse, P4 ;  /* 0x00000001efef7824 */ /* 0x100fe200020e0604 */
[----:B------:R-:W-:Y:S01]  /*2b790*/  IADD3 R241, P4, R241, R5, RZ ;  /* 0x00000005f1f17210 */ /* 0x000fe20007f9e0ff */
[----:B------:R-:W-:-:S02]  /*2b7a0*/  IMAD.X R177, R177, 0x1, R4, P6 ;  /* 0x00000001b1b17824 */ /* 0x000fc400030e0604 */
[--C-:B------:R-:W-:Y:S01]  /*2b7b0*/  IMAD.X R251, R251, 0x1, R4.reuse, P5 ;  /* 0x00000001fbfb7824 */ /* 0x100fe200028e0604 */
[----:B0-----:R-:W4:Y:S04]  /*2b7c0*/  LDL.LU R179, [R1+0xa04] ;  /* 0x000a040001b37983 */ /* 0x001f280000300800 */
[----:B------:R0:W-:Y:S04]  /*2b7d0*/  STL [R1+0xa20], R178 ;  /* 0x000a20b201007387 */ /* 0x0001e80000100800 */
[----:B------:R-:W-:Y:S01]  /*2b7e0*/  STL [R1+0xa28], R227 ;  /* 0x000a28e301007387 */ /* 0x000fe20000100800 */
[----:B------:R-:W-:Y:S01]  /*2b7f0*/  IADD3 R185, P5, R185, R5, RZ ;  /* 0x00000005b9b97210 */ /* 0x000fe20007fbe0ff */
[----:B------:R-:W-:-:S02]  /*2b800*/  IMAD.X R176, R176, 0x1, R4, P1 ;  /* 0x00000001b0b07824 */ /* 0x000fc400008e0604 */
[----:B0-----:R-:W4:Y:S04]  /*2b810*/  LDL.LU R178, [R1+0x9d8] ;  /* 0x0009d80001b27983 */ /* 0x001f280000300800 */
[----:B------:R-:W-:Y:S04]  /*2b820*/  STL [R1+0xa4c], R229 ;  /* 0x000a4ce501007387 */ /* 0x000fe80000100800 */
[----:B------:R-:W-:Y:S04]  /*2b830*/  STL [R1+0xa44], R239 ;  /* 0x000a44ef01007387 */ /* 0x000fe80000100800 */
[----:B------:R-:W-:Y:S04]  /*2b840*/  STL [R1+0xa18], R241 ;  /* 0x000a18f101007387 */ /* 0x000fe80000100800 */
[----:B------:R0:W-:Y:S04]  /*2b850*/  STL [R1+0xa34], R177 ;  /* 0x000a34b101007387 */ /* 0x0001e80000100800 */
[----:B------:R-:W-:Y:S01]  /*2b860*/  STL [R1+0xa3c], R251 ;  /* 0x000a3cfb01007387 */ /* 0x000fe20000100800 */
[----:B------:R-:W-:-:S03]  /*2b870*/  IADD3 R182, P6, R182, R5, RZ ;  /* 0x00000005b6b67210 */ /* 0x000fc60007fde0ff */
[----:B0-----:R-:W4:Y:S04]  /*2b880*/  LDL.LU R177, [R1+0x9fc] ;  /* 0x0009fc0001b17983 */ /* 0x001f280000300800 */
[----:B------:R-:W-:Y:S04]  /*2b890*/  STL [R1+0xa10], R185 ;  /* 0x000a10b901007387 */ /* 0x000fe80000100800 */
[----:B------:R0:W-:Y:S04]  /*2b8a0*/  STL [R1+0xa2c], R176 ;  /* 0x000a2cb001007387 */ /* 0x0001e80000100800 */
[----:B0-----:R-:W4:Y:S04]  /*2b8b0*/  LDL.LU R176, [R1+0x9d0] ;  /* 0x0009d00001b07983 */ /* 0x001f280000300800 */
        /* <DEDUP_REMOVED lines=16> */
[----:B------:R0:W-:Y:S04]  /*2b9c0*/  STL [R1+0x9f0], R191 ;  /* 0x0009f0bf01007387 */ /* 0x0001e80000100800 */
[----:B0-----:R-:W4:Y:S01]  /*2b9d0*/  LDL.LU R191, [R1+0x9dc] ;  /* 0x0009dc0001bf7983 */ /* 0x001f220000300800 */
[--C-:B------:R-:W-:Y:S01]  /*2b9e0*/  IMAD.X R252, R252, 0x1, R4.reuse, P4 ;  /* 0x00000001fcfc7824 */ /* 0x100fe200020e0604 */
[-C--:B------:R-:W-:Y:S01]  /*2b9f0*/  IADD3 R181, P4, R181, R5.reuse, RZ ;  /* 0x00000005b5b57210 */ /* 0x080fe20007f9e0ff */
[----:B------:R-:W-:Y:S01]  /*2ba00*/  IMAD.X R184, R184, 0x1, R4, P5 ;  /* 0x00000001b8b87824 */ /* 0x000fe200028e0604 */
[----:B------:R-:W-:-:S03]  /*2ba10*/  IADD3 R183, P5, R183, R5, RZ ;  /* 0x00000005b7b77210 */ /* 0x000fc60007fbe0ff */
[----:B------:R0:W-:Y:S01]  /*2ba20*/  STL [R1+0x9e8], R181 ;  /* 0x0009e8b501007387 */ /* 0x0001e20000100800 */
[----:B------:R-:W-:-:S03]  /*2ba30*/  IMAD.X R179, R179, 0x1, R4, P6 ;  /* 0x00000001b3b37824 */ /* 0x000fc600030e0604 */
[----:B0-----:R-:W4:Y:S04]  /*2ba40*/  LDL.LU R181, [R1+0x9b0] ;  /* 0x0009b00001b57983 */ /* 0x001f280000300800 */
[----:B------:R-:W-:Y:S04]  /*2ba50*/  STL [R1+0xa14], R252 ;  /* 0x000a14fc01007387 */ /* 0x000fe80000100800 */
[----:B------:R-:W4:Y:S04]  /*2ba60*/  LDL.LU R227, [R1+0x9d4] ;  /* 0x0009d40001e37983 */ /* 0x000f280000300800 */
[----:B------:R-:W-:Y:S04]  /*2ba70*/  STL [R1+0xa0c], R184 ;  /* 0x000a0cb801007387 */ /* 0x000fe80000100800 */
[----:B------:R-:W4:Y:S04]  /*2ba80*/  LDL.LU R229, [R1+0x9a8] ;  /* 0x0009a80001e57983 */ /* 0x000f280000300800 */
[----:B------:R-:W-:Y:S04]  /*2ba90*/  STL [R1+0x9e0], R183 ;  /* 0x0009e0b701007387 */ /* 0x000fe80000100800 */
[----:B------:R0:W-:Y:S01]  /*2baa0*/  STL [R1+0xa04], R179 ;  /* 0x000a04b301007387 */ /* 0x0001e20000100800 */
[----:B------:R-:W-:-:S03]  /*2bab0*/  IADD3 R178, P6, R178, R5, RZ ;  /* 0x00000005b2b27210 */ /* 0x000fc60007fde0ff */
[----:B0-----:R-:W4:Y:S04]  /*2bac0*/  LDL.LU R179, [R1+0x9cc] ;  /* 0x0009cc0001b37983 */ /* 0x001f280000300800 */
[----:B------:R-:W4:Y:S04]  /*2bad0*/  LDL.LU R239, [R1+0x9a0] ;  /* 0x0009a00001ef7983 */ /* 0x000f280000300800 */
[----:B------:R-:W4:Y:S04]  /*2bae0*/  LDL.LU R241, [R1+0x9c4] ;  /* 0x0009c40001f17983 */ /* 0x000f280000300800 */
[----:B------:R-:W4:Y:S04]  /*2baf0*/  LDL.LU R251, [R1+0x998] ;  /* 0x0009980001fb7983 */ /* 0x000f280000300800 */
[----:B------:R0:W-:Y:S04]  /*2bb00*/  STL [R1+0x9d8], R178 ;  /* 0x0009d8b201007387 */ /* 0x0001e80000100800 */
[----:B------:R-:W4:Y:S01]  /*2bb10*/  LDL.LU R184, [R1+0x9bc] ;  /* 0x0009bc0001b87983 */ /* 0x000f220000300800 */
[----:B------:R-:W-:-:S03]  /*2bb20*/  IMAD.X R177, R177, 0x1, R4, P1 ;  /* 0x00000001b1b17824 */ /* 0x000fc600008e0604 */
[----:B0-----:R-:W4:Y:S04]  /*2bb30*/  LDL.LU R178, [R1+0x990] ;  /* 0x0009900001b27983 */ /* 0x001f280000300800 */
[----:B------:R-:W4:Y:S04]  /*2bb40*/  LDL.LU R183, [R1+0x9b4] ;  /* 0x0009b40001b77983 */ /* 0x000f280000300800 */
[----:B------:R0:W-:Y:S01]  /*2bb50*/  STL [R1+0x9fc], R177 ;  /* 0x0009fcb101007387 */ /* 0x0001e20000100800 */
[----:B------:R-:W-:-:S03]  /*2bb60*/  IADD3 R176, P1, R176, R5, RZ ;  /* 0x00000005b0b07210 */ /* 0x000fc60007f3e0ff */
[----:B0-----:R-:W4:Y:S04]  /*2bb70*/  LDL.LU R177, [R1+0x988] ;  /* 0x0009880001b17983 */ /* 0x001f280000300800 */
[----:B------:R0:W-:Y:S04]  /*2bb80*/  STL [R1+0x9d0], R176 ;  /* 0x0009d0b001007387 */ /* 0x0001e80000100800 */
[----:B0-----:R-:W4:Y:S01]  /*2bb90*/  LDL.LU R176, [R1+0x9ac] ;  /* 0x0009ac0001b07983 */ /* 0x001f220000300800 */
[----:B--2---:R-:W-:-:S05]  /*2bba0*/  IMAD.X R180, R180, 0x1, R4, P2 ;  /* 0x00000001b4b47824 */ /* 0x004fca00010e0604 */
[----:B------:R0:W-:Y:S01]  /*2bbb0*/  STL [R1+0x9f4], R180 ;  /* 0x0009f4b401007387 */ /* 0x0001e20000100800 */
[----:B---3--:R-:W-:-:S03]  /*2bbc0*/  IADD3 R173, P2, R173, R5, RZ ;  /* 0x00000005adad7210 */ /* 0x008fc60007f5e0ff */
[----:B0-----:R-:W2:Y:S04]  /*2bbd0*/  LDL.LU R180, [R1+0x980] ;  /* 0x0009800001b47983 */ /* 0x001ea80000300800 */
[----:B------:R0:W-:Y:S01]  /*2bbe0*/  STL [R1+0x9c8], R173 ;  /* 0x0009c8ad01007387 */ /* 0x0001e20000100800 */
[----:B----4-:R-:W-:-:S03]  /*2bbf0*/  IMAD.X R172, R172, 0x1, R4, P3 ;  /* 0x00000001acac7824 */ /* 0x010fc600018e0604 */
[----:B0-----:R-:W3:Y:S04]  /*2bc00*/  LDL.LU R173, [R1+0x9a4] ;  /* 0x0009a40001ad7983 */ /* 0x001ee80000300800 */
[----:B------:R0:W-:Y:S01]  /*2bc10*/  STL [R1+0x9ec], R172 ;  /* 0x0009ecac01007387 */ /* 0x0001e20000100800 */
[--C-:B------:R-:W-:Y:S01]  /*2bc20*/  IMAD.X R182, R182, 0x1, R4.reuse, P4 ;  /* 0x00000001b6b67824 */ /* 0x100fe200020e0604 */
        /* <DEDUP_REMOVED lines=9> */
[----:B------:R0:W-:Y:S04]  /*2bcc0*/  STL [R1+0x9dc], R191 ;  /* 0x0009dcbf01007387 */ /* 0x0001e80000100800 */
[----:B0-----:R-:W4:Y:S04]  /*2bcd0*/  LDL.LU R191, [R1+0x994] ;  /* 0x0009940001bf7983 */ /* 0x001f280000300800 */
[----:B------:R-:W4:Y:S01]  /*2bce0*/  LDL.LU R185, [R1+0x968] ;  /* 0x0009680001b97983 */ /* 0x000f220000300800 */
[----:B------:R-:W-:-:S03]  /*2bcf0*/  IADD3 R181, P5, R181, R5, RZ ;  /* 0x00000005b5b57210 */ /* 0x000fc60007fbe0ff */
[----:B------:R-:W4:Y:S01]  /*2bd00*/  LDL.LU R182, [R1+0x98c] ;  /* 0x00098c0001b67983 */ /* 0x000f220000300800 */
[--C-:B------:R-:W-:Y:S01]  /*2bd10*/  IMAD.X R227, R227, 0x1, R4.reuse, P6 ;  /* 0x00000001e3e37824 */ /* 0x100fe200030e0604 */
[-C--:B------:R-:W-:Y:S02]  /*2bd20*/  IADD3 R229, P6, R229, R5.reuse, RZ ;  /* 0x00000005e5e57210 */ /* 0x080fe40007fde0ff */
[----:B------:R0:W-:Y:S04]  /*2bd30*/  STL [R1+0x9b0], R181 ;  /* 0x0009b0b501007387 */ /* 0x0001e80000100800 */
[----:B0-----:R-:W4:Y:S01]  /*2bd40*/  LDL.LU R181, [R1+0x960] ;  /* 0x0009600001b57983 */ /* 0x001f220000300800 */
[--C-:B------:R-:W-:Y:S01]  /*2bd50*/  IMAD.X R179, R179, 0x1, R4.reuse, P1 ;  /* 0x00000001b3b37824 */ /* 0x100fe200008e0604 */
[-C--:B------:R-:W-:Y:S01]  /*2bd60*/  IADD3 R239, P1, R239, R5.reuse, RZ ;  /* 0x00000005efef7210 */ /* 0x080fe20007f3e0ff */
[----:B------:R-:W-:Y:S01]  /*2bd70*/  IMAD.X R241, R241, 0x1, R4, P2 ;  /* 0x00000001f1f17824 */ /* 0x000fe200010e0604 */
[----:B------:R-:W-:-:S02]  /*2bd80*/  IADD3 R251, P2, R251, R5, RZ ;  /* 0x00000005fbfb7210 */ /* 0x000fc40007f5e0ff */
[----:B------:R0:W-:Y:S01]  /*2bd90*/  STL [R1+0x9cc], R179 ;  /* 0x0009ccb301007387 */ /* 0x0001e20000100800 */
[----:B------:R-:W-:-:S03]  /*2bda0*/  IMAD.X R184, R184, 0x1, R4, P3 ;  /* 0x00000001b8b87824 */ /* 0x000fc600018e0604 */
[----:B------:R-:W-:Y:S01]  /*2bdb0*/  STL [R1+0x9d4], R227 ;  /* 0x0009d4e301007387 */ /* 0x000fe20000100800 */
[----:B------:R-:W-:-:S03]  /*2bdc0*/  IADD3 R178, P3, R178, R5, RZ ;  /* 0x00000005b2b27210 */ /* 0x000fc60007f7e0ff */
[----:B0-----:R-:W4:Y:S04]  /*2bdd0*/  LDL.LU R179, [R1+0x984] ;  /* 0x0009840001b37983 */ /* 0x001f280000300800 */
[----:B------:R-:W-:Y:S04]  /*2bde0*/  STL [R1+0x9a8], R229 ;  /* 0x0009a8e501007387 */ /* 0x000fe80000100800 */
[----:B------:R-:W-:Y:S04]  /*2bdf0*/  STL [R1+0x9a0], R239 ;  /* 0x0009a0ef01007387 */ /* 0x000fe80000100800 */
[----:B------:R-:W-:Y:S01]  /*2be00*/  STL [R1+0x9c4], R241 ;  /* 0x0009c4f101007387 */ /* 0x000fe20000100800 */
[----:B------:R-:W-:-:S03]  /*2be10*/  IMAD.X R183, R183, 0x1, R4, P4 ;  /* 0x00000001b7b77824 */ /* 0x000fc600020e0604 */
[----:B------:R0:W-:Y:S04]  /*2be20*/  STL [R1+0x990], R178 ;  /* 0x000990b201007387 */ /* 0x0001e80000100800 */
[----:B------:R-:W-:Y:S01]  /*2be30*/  STL [R1+0x998], R251 ;  /* 0x000998fb01007387 */ /* 0x000fe20000100800 */
[----:B------:R-:W-:-:S03]  /*2be40*/  IADD3 R177, P4, R177, R5, RZ ;  /* 0x00000005b1b17210 */ /* 0x000fc60007f9e0ff */
[----:B0-----:R-:W4:Y:S04]  /*2be50*/  LDL.LU R178, [R1+0x958] ;  /* 0x0009580001b27983 */ /* 0x001f280000300800 */
[----:B------:R-:W-:Y:S04]  /*2be60*/  STL [R1+0x9bc], R184 ;  /* 0x0009bcb801007387 */ /* 0x000fe80000100800 */
[----:B------:R0:W-:Y:S01]  /*2be70*/  STL [R1+0x988], R177 ;  /* 0x000988b101007387 */ /* 0x0001e20000100800 */
[----:B------:R-:W-:-:S03]  /*2be80*/  IMAD.X R176, R176, 0x1, R4, P5 ;  /* 0x00000001b0b07824 */ /* 0x000fc600028e0604 */
[----:B0-----:R-:W4:Y:S04]  /*2be90*/  LDL.LU R177, [R1+0x97c] ;  /* 0x00097c0001b17983 */ /* 0x001f280000300800 */
        /* <DEDUP_REMOVED lines=12> */
[----:B------:R0:W-:Y:S01]  /*2bf60*/  STL [R1+0x978], R172 ;  /* 0x000978ac01007387 */ /* 0x0001e20000100800 */
[----:B------:R-:W-:-:S03]  /*2bf70*/  IMAD.X R190, R190, 0x1, R4, P1 ;  /* 0x00000001bebe7824 */ /* 0x000fc600008e0604 */
[----:B0-----:R-:W4:Y:S04]  /*2bf80*/  LDL.LU R172, [R1+0x964] ;  /* 0x0009640001ac7983 */ /* 0x001f280000300800 */
[----:B------:R0:W-:Y:S01]  /*2bf90*/  STL [R1+0x99c], R190 ;  /* 0x00099cbe01007387 */ /* 0x0001e20000100800 */
[----:B------:R-:W-:-:S03]  /*2bfa0*/  IMAD.X R191, R191, 0x1, R4, P2 ;  /* 0x00000001bfbf7824 */ /* 0x000fc600010e0604 */
[----:B0-----:R-:W4:Y:S04]  /*2bfb0*/  LDL.LU R190, [R1+0x938] ;  /* 0x0009380001be7983 */ /* 0x001f280000300800 */
[----:B------:R0:W-:Y:S04]  /*2bfc0*/  STL [R1+0x994], R191 ;  /* 0x000994bf01007387 */ /* 0x0001e80000100800 */
[----:B0-----:R-:W4:Y:S01]  /*2bfd0*/  LDL.LU R191, [R1+0x95c] ;  /* 0x00095c0001bf7983 */ /* 0x001f220000300800 */
[-C--:B------:R-:W-:Y:S02]  /*2bfe0*/  IADD3 R252, P1, R252, R5.reuse, RZ ;  /* 0x00000005fcfc7210 */ /* 0x080fe40007f3e0ff */
[-C--:B------:R-:W-:Y:S01]  /*2bff0*/  IADD3 R185, P2, R185, R5.reuse, RZ ;  /* 0x00000005b9b97210 */ /* 0x080fe20007f5e0ff */
[--C-:B------:R-:W-:Y:S01]  /*2c000*/  IMAD.X R182, R182, 0x1, R4.reuse, P3 ;  /* 0x00000001b6b67824 */ /* 0x100fe200018e0604 */
[----:B------:R-:W-:Y:S01]  /*2c010*/  IADD3 R181, P3, R181, R5, RZ ;  /* 0x00000005b5b57210 */ /* 0x000fe20007f7e0ff */
[----:B------:R-:W-:Y:S04]  /*2c020*/  STL [R1+0x970], R252 ;  /* 0x000970fc01007387 */ /* 0x000fe80000100800 */
[----:B------:R-:W4:Y:S04]  /*2c030*/  LDL.LU R227, [R1+0x930] ;  /* 0x0009300001e37983 */ /* 0x000f280000300800 */
[----:B------:R-:W-:Y:S04]  /*2c040*/  STL [R1+0x968], R185 ;  /* 0x000968b901007387 */ /* 0x000fe80000100800 */
[----:B------:R-:W4:Y:S04]  /*2c050*/  LDL.LU R229, [R1+0x954] ;  /* 0x0009540001e57983 */ /* 0x000f280000300800 */
[----:B------:R-:W-:Y:S04]  /*2c060*/  STL [R1+0x98c], R182 ;  /* 0x00098cb601007387 */ /* 0x000fe80000100800 */
[----:B------:R0:W-:Y:S01]  /*2c070*/  STL [R1+0x960], R181 ;  /* 0x000960b501007387 */ /* 0x0001e20000100800 */
[----:B------:R-:W-:-:S03]  /*2c080*/  IMAD.X R179, R179, 0x1, R4, P4 ;  /* 0x00000001b3b37824 */ /* 0x000fc600020e0604 */
[----:B0-----:R-:W4:Y:S04]  /*2c090*/  LDL.LU R181, [R1+0x928] ;  /* 0x0009280001b57983 */ /* 0x001f280000300800 */
[----:B------:R-:W4:Y:S04]  /*2c0a0*/  LDL.LU R239, [R1+0x94c] ;  /* 0x00094c0001ef7983 */ /* 0x000f280000300800 */
[----:B------:R-:W4:Y:S04]  /*2c0b0*/  LDL.LU R241, [R1+0x920] ;  /* 0x0009200001f17983 */ /* 0x000f280000300800 */
[----:B------:R-:W4:Y:S04]  /*2c0c0*/  LDL.LU R251, [R1+0x944] ;  /* 0x0009440001fb7983 */ /* 0x000f280000300800 */
[----:B------:R0:W-:Y:S04]  /*2c0d0*/  STL [R1+0x984], R179 ;  /* 0x000984b301007387 */ /* 0x0001e80000100800 */
[----:B------:R-:W4:Y:S01]  /*2c0e0*/  LDL.LU R185, [R1+0x918] ;  /* 0x0009180001b97983 */ /* 0x000f220000300800 */
[----:B------:R-:W-:-:S03]  /*2c0f0*/  IADD3 R178, P4, R178, R5, RZ ;  /* 0x00000005b2b27210 */ /* 0x000fc60007f9e0ff */
[----:B0-----:R-:W4:Y:S04]  /*2c100*/  LDL.LU R179, [R1+0x93c] ;  /* 0x00093c0001b37983 */ /* 0x001f280000300800 */
[----:B------:R-:W4:Y:S04]  /*2c110*/  LDL.LU R182, [R1+0x910] ;  /* 0x0009100001b67983 */ /* 0x000f280000300800 */
[----:B------:R0:W-:Y:S01]  /*2c120*/  STL [R1+0x958], R178 ;  /* 0x000958b201007387 */ /* 0x0001e20000100800 */
[----:B------:R-:W-:-:S03]  /*2c130*/  IMAD.X R177, R177, 0x1, R4, P5 ;  /* 0x00000001b1b17824 */ /* 0x000fc600028e0604 */
[----:B0-----:R-:W4:Y:S04]  /*2c140*/  LDL.LU R178, [R1+0x934] ;  /* 0x0009340001b27983 */ /* 0x001f280000300800 */
[----:B------:R0:W-:Y:S01]  /*2c150*/  STL [R1+0x97c], R177 ;  /* 0x00097cb101007387 */ /* 0x0001e20000100800 */
[----:B------:R-:W-:-:S03]  /*2c160*/  IADD3 R176, P5, R176, R5, RZ ;  /* 0x00000005b0b07210 */ /* 0x000fc60007fbe0ff */
[----:B0-----:R-:W4:Y:S04]  /*2c170*/  LDL.LU R177, [R1+0x908] ;  /* 0x0009080001b17983 */ /* 0x001f280000300800 */
[----:B------:R0:W-:Y:S04]  /*2c180*/  STL [R1+0x950], R176 ;  /* 0x000950b001007387 */ /* 0x0001e80000100800 */
[----:B0-----:R-:W4:Y:S01]  /*2c190*/  LDL.LU R176, [R1+0x92c] ;  /* 0x00092c0001b07983 */ /* 0x001f220000300800 */
[----:B--2---:R-:W-:-:S05]  /*2c1a0*/  IMAD.X R180, R180, 0x1, R4, P6 ;  /* 0x00000001b4b47824 */ /* 0x004fca00030e0604 */
[----:B------:R0:W-:Y:S01]  /*2c1b0*/  STL [R1+0x974], R180 ;  /* 0x000974b401007387 */ /* 0x0001e20000100800 */
[-C--:B---3--:R-:W-:Y:S01]  /*2c1c0*/  IADD3 R173, P6, R173, R5.reuse, RZ ;  /* 0x00000005adad7210 */ /* 0x088fe20007fde0ff */
[--C-:B----4-:R-:W-:Y:S02]  /*2c1d0*/  IMAD.X R184, R184, 0x1, R4.reuse, P1 ;  /* 0x00000001b8b87824 */ /* 0x110fe400008e0604 */
[----:B0-----:R-:W2:Y:S04]  /*2c1e0*/  LDL.LU R180, [R1+0x900] ;  /* 0x0009000001b47983 */ /* 0x001ea80000300800 */
[----:B------:R0:W-:Y:S01]  /*2c1f0*/  STL [R1+0x948], R173 ;  /* 0x000948ad01007387 */ /* 0x0001e20000100800 */
[----:B------:R-:W-:Y:S01]  /*2c200*/  IADD3 R183, P1, R183, R5, RZ ;  /* 0x00000005b7b77210 */ /* 0x000fe20007f3e0ff */
[----:B------:R-:W-:-:S02]  /*2c210*/  IMAD.X R172, R172, 0x1, R4, P2 ;  /* 0x00000001acac7824 */ /* 0x000fc400010e0604 */
[----:B0-----:R-:W3:Y:S04]  /*2c220*/  LDL.LU R173, [R1+0x924] ;  /* 0x0009240001ad7983 */ /* 0x001ee80000300800 */
[----:B------:R0:W-:Y:S04]  /*2c230*/  STL [R1+0x964], R172 ;  /* 0x000964ac01007387 */ /* 0x0001e80000100800 */
[----:B------:R-:W-:Y:S01]  /*2c240*/  STL [R1+0x96c], R184 ;  /* 0x00096cb801007387 */ /* 0x000fe20000100800 */
[----:B------:R-:W-:-:S03]  /*2c250*/  IADD3 R190, P2, R190, R5, RZ ;  /* 0x00000005bebe7210 */ /* 0x000fc60007f5e0ff */
[----:B0-----:R-:W4:Y:S04]  /*2c260*/  LDL.LU R172, [R1+0x8f8] ;  /* 0x0008f80001ac7983 */ /* 0x001f280000300800 */
[----:B------:R-:W-:Y:S04]  /*2c270*/  STL [R1+0x940], R183 ;  /* 0x000940b701007387 */ /* 0x000fe80000100800 */
[----:B------:R-:W4:Y:S04]  /*2c280*/  LDL.LU R252, [R1+0x91c] ;  /* 0x00091c0001fc7983 */ /* 0x000f280000300800 */
[----:B------:R0:W-:Y:S01]  /*2c290*/  STL [R1+0x938], R190 ;  /* 0x000938be01007387 */ /* 0x0001e20000100800 */
[----:B------:R-:W-:-:S03]  /*2c2a0*/  IMAD.X R191, R191, 0x1, R4, P3 ;  /* 0x00000001bfbf7824 */ /* 0x000fc600018e0604 */
[----:B0-----:R-:W4:Y:S04]  /*2c2b0*/  LDL.LU R190, [R1+0x8f0] ;  /* 0x0008f00001be7983 */ /* 0x001f280000300800 */
[----:B------:R-:W4:Y:S04]  /*2c2c0*/  LDL.LU R184, [R1+0x914] ;  /* 0x0009140001b87983 */ /* 0x000f280000300800 */
[----:B------:R-:W4:Y:S04]  /*2c2d0*/  LDL.LU R183, [R1+0x8e8] ;  /* 0x0008e80001b77983 */ /* 0x000f280000300800 */
[----:B------:R0:W-:Y:S04]  /*2c2e0*/  STL [R1+0x95c], R191 ;  /* 0x00095cbf01007387 */ /* 0x0001e80000100800 */
[----:B0-----:R-:W4:Y:S01]  /*2c2f0*/  LDL.LU R191, [R1+0x90c] ;  /* 0x00090c0001bf7983 */ /* 0x001f220000300800 */
[----:B------:R-:W-:Y:S01]  /*2c300*/  IMAD.X R229, R229, 0x1, R4, P4 ;  /* 0x00000001e5e57824 */ /* 0x000fe200020e0604 */
[----:B------:R-:W-:-:S02]  /*2c310*/  IADD3 R227, P3, R227, R5, RZ ;  /* 0x00000005e3e37210 */ /* 0x000fc40007f7e0ff */
[-C--:B------:R-:W-:Y:S01]  /*2c320*/  IADD3 R181, P4, R181, R5.reuse, RZ ;  /* 0x00000005b5b57210 */ /* 0x080fe20007f9e0ff */
[--C-:B------:R-:W-:Y:S01]  /*2c330*/  IMAD.X R239, R239, 0x1, R4.reuse, P5 ;  /* 0x00000001efef7824 */ /* 0x100fe200028e0604 */
[-C--:B------:R-:W-:Y:S01]  /*2c340*/  IADD3 R241, P5, R241, R5.reuse, RZ ;  /* 0x00000005f1f17210 */ /* 0x080fe20007fbe0ff */
[--C-:B------:R-:W-:Y:S02]  /*2c350*/  IMAD.X R251, R251, 0x1, R4.reuse, P6 ;  /* 0x00000001fbfb7824 */ /* 0x100fe400030e0604 */
        /* <DEDUP_REMOVED lines=16> */
[----:B0-----:R-:W4:Y:S04]  /*2c460*/  LDL.LU R178, [R1+0x8d8] ;  /* 0x0008d80001b27983 */ /* 0x001f280000300800 */
        /* <DEDUP_REMOVED lines=16> */
[--C-:B------:R-:W-:Y:S01]  /*2c570*/  IMAD.X R252, R252, 0x1, R4.reuse, P5 ;  /* 0x00000001fcfc7824 */ /* 0x100fe200028e0604 */
[----:B------:R-:W-:Y:S02]  /*2c580*/  IADD3 R190, P5, R190, R5, RZ ;  /* 0x00000005bebe7210 */ /* 0x000fe40007fbe0ff */
[----:B0-----:R-:W4:Y:S01]  /*2c590*/  LDL.LU R172, [R1+0x8e4] ;  /* 0x0008e40001ac7983 */ /* 0x001f220000300800 */
[----:B------:R-:W-:-:S03]  /*2c5a0*/  IMAD.X R184, R184, 0x1, R4, P6 ;  /* 0x00000001b8b87824 */ /* 0x000fc600030e0604 */
[----:B------:R0:W-:Y:S01]  /*2c5b0*/  STL [R1+0x8f0], R190 ;  /* 0x0008f0be01007387 */ /* 0x0001e20000100800 */
[-C--:B------:R-:W-:Y:S01]  /*2c5c0*/  IADD3 R183, P6, R183, R5.reuse, RZ ;  /* 0x00000005b7b77210 */ /* 0x080fe20007fde0ff */
[----:B------:R-:W-:Y:S02]  /*2c5d0*/  IMAD.X R191, R191, 0x1, R4, P1 ;  /* 0x00000001bfbf7824 */ /* 0x000fe400008e0604 */
[----:B0-----:R-:W4:Y:S04]  /*2c5e0*/  LDL.LU R190, [R1+0x8b8] ;  /* 0x0008b80001be7983 */ /* 0x001f280000300800 */
[----:B------:R-:W-:Y:S04]  /*2c5f0*/  STL [R1+0x91c], R252 ;  /* 0x00091cfc01007387 */ /* 0x000fe80000100800 */
[----:B------:R-:W4:Y:S04]  /*2c600*/  LDL.LU R227, [R1+0x8dc] ;  /* 0x0008dc0001e37983 */ /* 0x000f280000300800 */
[----:B------:R-:W-:Y:S04]  /*2c610*/  STL [R1+0x914], R184 ;  /* 0x000914b801007387 */ /* 0x000fe80000100800 */
[----:B------:R-:W4:Y:S04]  /*2c620*/  LDL.LU R229, [R1+0x8b0] ;  /* 0x0008b00001e57983 */ /* 0x000f280000300800 */
[----:B------:R-:W-:Y:S04]  /*2c630*/  STL [R1+0x8e8], R183 ;  /* 0x0008e8b701007387 */ /* 0x000fe80000100800 */
[----:B------:R0:W-:Y:S04]  /*2c640*/  STL [R1+0x90c], R191 ;  /* 0x00090cbf01007387 */ /* 0x0001e80000100800 */
[----:B0-----:R-:W4:Y:S01]  /*2c650*/  LDL.LU R191, [R1+0x8d4] ;  /* 0x0008d40001bf7983 */ /* 0x001f220000300800 */
[----:B------:R-:W-:-:S03]  /*2c660*/  IADD3 R181, P1, R181, R5, RZ ;  /* 0x00000005b5b57210 */ /* 0x000fc60007f3e0ff */
        /* <DEDUP_REMOVED lines=19> */
[--C-:B--2---:R-:W-:Y:S02]  /*2c7a0*/  IMAD.X R180, R180, 0x1, R4.reuse, P4 ;  /* 0x00000001b4b47824 */ /* 0x104fe400020e0604 */
[----:B---3--:R-:W-:Y:S01]  /*2c7b0*/  IMAD.X R182, R182, 0x1, R4, P5 ;  /* 0x00000001b6b67824 */ /* 0x008fe200028e0604 */
[----:B------:R-:W-:-:S02]  /*2c7c0*/  IADD3 R185, P4, R185, R5, RZ ;  /* 0x00000005b9b97210 */ /* 0x000fc40007f9e0ff */
[----:B------:R0:W-:Y:S01]  /*2c7d0*/  STL [R1+0x8f4], R180 ;  /* 0x0008f4b401007387 */ /* 0x0001e20000100800 */
[----:B----4-:R-:W-:-:S03]  /*2c7e0*/  IADD3 R173, P5, R173, R5, RZ ;  /* 0x00000005adad7210 */ /* 0x010fc60007fbe0ff */
[----:B0-----:R-:W2:Y:S04]  /*2c7f0*/  LDL.LU R180, [R1+0x880] ;  /* 0x0008800001b47983 */ /* 0x001ea80000300800 */
[----:B------:R0:W-:Y:S04]  /*2c800*/  STL [R1+0x8c0], R173 ;  /* 0x0008c0ad01007387 */ /* 0x0001e80000100800 */
[----:B------:R-:W-:Y:S01]  /*2c810*/  STL [R1+0x8c8], R185 ;  /* 0x0008c8b901007387 */ /* 0x000fe20000100800 */
[----:B------:R-:W-:-:S03]  /*2c820*/  IMAD.X R172, R172, 0x1, R4, P6 ;  /* 0x00000001acac7824 */ /* 0x000fc600030e0604 */
[----:B0-----:R-:W3:Y:S04]  /*2c830*/  LDL.LU R173, [R1+0x8a4] ;  /* 0x0008a40001ad7983 */ /* 0x001ee80000300800 */
[----:B------:R-:W-:Y:S04]  /*2c840*/  STL [R1+0x8ec], R182 ;  /* 0x0008ecb601007387 */ /* 0x000fe80000100800 */
[----:B------:R-:W4:Y:S04]  /*2c850*/  LDL.LU R252, [R1+0x878] ;  /* 0x0008780001fc7983 */ /* 0x000f280000300800 */
        /* <DEDUP_REMOVED lines=15> */
[--C-:B------:R-:W-:Y:S01]  /*2c950*/  IMAD.X R184, R184, 0x1, R4.reuse, P4 ;  /* 0x00000001b8b87824 */ /* 0x100fe200020e0604 */
[-C--:B------:R-:W-:Y:S02]  /*2c960*/  IADD3 R181, P4, R181, R5.reuse, RZ ;  /* 0x00000005b5b57210 */ /* 0x080fe40007f9e0ff */
[----:B------:R-:W-:Y:S01]  /*2c970*/  IADD3 R251, P3, R251, R5, RZ ;  /* 0x00000005fbfb7210 */ /* 0x000fe20007f7e0ff */
[----:B------:R-:W-:Y:S04]  /*2c980*/  STL [R1+0x8b0], R229 ;  /* 0x0008b0e501007387 */ /* 0x000fe80000100800 */
[----:B------:R-:W-:Y:S01]  /*2c990*/  STL [R1+0x8a8], R239 ;  /* 0x0008a8ef01007387 */ /* 0x000fe20000100800 */
[----:B------:R-:W-:-:S03]  /*2c9a0*/  IMAD.X R183, R183, 0x1, R4, P5 ;  /* 0x00000001b7b77824 */ /* 0x000fc600028e0604 */
[----:B------:R-:W-:Y:S04]  /*2c9b0*/  STL [R1+0x8cc], R241 ;  /* 0x0008ccf101007387 */ /* 0x000fe80000100800 */
[----:B------:R0:W-:Y:S01]  /*2c9c0*/  STL [R1+0x898], R181 ;  /* 0x000898b501007387 */ /* 0x0001e20000100800 */
[----:B------:R-:W-:-:S03]  /*2c9d0*/  IADD3 R179, P5, R179, R5, RZ ;  /* 0x00000005b3b37210 */ /* 0x000fc60007fbe0ff */
[----:B------:R-:W-:Y:S04]  /*2c9e0*/  STL [R1+0x8a0], R251 ;  /* 0x0008a0fb01007387 */ /* 0x000fe80000100800 */
[----:B0-----:R-:W4:Y:S04]  /*2c9f0*/  LDL.LU R181, [R1+0x860] ;  /* 0x0008600001b57983 */ /* 0x001f280000300800 */
[----:B------:R-:W-:Y:S01]  /*2ca00*/  STL [R1+0x8c4], R184 ;  /* 0x0008c4b801007387 */ /* 0x000fe20000100800 */
[----:B------:R-:W-:-:S03]  /*2ca10*/  IMAD.X R178, R178, 0x1, R4, P6 ;  /* 0x00000001b2b27824 */ /* 0x000fc600030e0604 */
[----:B------:R0:W-:Y:S04]  /*2ca20*/  STL [R1+0x890], R179 ;  /* 0x000890b301007387 */ /* 0x0001e80000100800 */
[----:B0-----:R-:W4:Y:S04]  /*2ca30*/  LDL.LU R179, [R1+0x884] ;  /* 0x0008840001b37983 */ /* 0x001f280000300800 */
[----:B------:R-:W-:Y:S01]  /*2ca40*/  STL [R1+0x8bc], R183 ;  /* 0x0008bcb701007387 */ /* 0x000fe20000100800 */
[----:B------:R-:W-:-:S03]  /*2ca50*/  IADD3 R177, P6, R177, R5, RZ ;  /* 0x00000005b1b17210 */ /* 0x000fc60007fde0ff */
[----:B------:R0:W-:Y:S04]  /*2ca60*/  STL [R1+0x8b4], R178 ;  /* 0x0008b4b201007387 */ /* 0x0001e80000100800 */
[----:B0-----:R-:W4:Y:S01]  /*2ca70*/  LDL.LU R178, [R1+0x858] ;  /* 0x0008580001b27983 */ /* 0x001f220000300800 */
[----:B------:R-:W-:-:S03]  /*2ca80*/  IMAD.X R176, R176, 0x1, R4, P1 ;  /* 0x00000001b0b07824 */ /* 0x000fc600008e0604 */
[----:B------:R0:W-:Y:S04]  /*2ca90*/  STL [R1+0x888], R177 ;  /* 0x000888b101007387 */ /* 0x0001e80000100800 */
        /* <DEDUP_REMOVED lines=9> */
[----:B------:R0:W-:Y:S01]  /*2cb30*/  STL [R1+0x8a4], R173 ;  /* 0x0008a4ad01007387 */ /* 0x0001e20000100800 */
[-C--:B----4-:R-:W-:Y:S01]  /*2cb40*/  IADD3 R252, P2, R252, R5.reuse, RZ ;  /* 0x00000005fcfc7210 */ /* 0x090fe20007f5e0ff */
[----:B------:R-:W-:Y:S02]  /*2cb50*/  IMAD.X R172, R172, 0x1, R4, P3 ;  /* 0x00000001acac7824 */ /* 0x000fe400018e0604 */
[----:B0-----:R-:W3:Y:S01]  /*2cb60*/  LDL.LU R173, [R1+0x840] ;  /* 0x0008400001ad7983 */ /* 0x001ee20000300800 */
[----:B------:R-:W-:-:S03]  /*2cb70*/  IADD3 R185, P3, R185, R5, RZ ;  /* 0x00000005b9b97210 */ /* 0x000fc60007f7e0ff */
[----:B------:R0:W-:Y:S01]  /*2cb80*/  STL [R1+0x89c], R172 ;  /* 0x00089cac01007387 */ /* 0x0001e20000100800 */
[--C-:B------:R-:W-:Y:S01]  /*2cb90*/  IMAD.X R182, R182, 0x1, R4.reuse, P4 ;  /* 0x00000001b6b67824 */ /* 0x100fe200020e0604 */
[----:B------:R-:W-:Y:S02]  /*2cba0*/  IADD3 R190, P4, R190, R5, RZ ;  /* 0x00000005bebe7210 */ /* 0x000fe40007f9e0ff */
        /* <DEDUP_REMOVED lines=8> */
[----:B------:R-:W-:-:S03]  /*2cc30*/  IMAD.X R191, R191, 0x1, R4, P5 ;  /* 0x00000001bfbf7824 */ /* 0x000fc600028e0604 */
[----:B------:R-:W4:Y:S04]  /*2cc40*/  LDL.LU R239, [R1+0x854] ;  /* 0x0008540001ef7983 */ /* 0x000f280000300800 */
[----:B------:R-:W4:Y:S04]  /*2cc50*/  LDL.LU R241, [R1+0x828] ;  /* 0x0008280001f17983 */ /* 0x000f280000300800 */
[----:B------:R-:W4:Y:S04]  /*2cc60*/  LDL.LU R251, [R1+0x84c] ;  /* 0x00084c0001fb7983 */ /* 0x000f280000300800 */
[----:B------:R0:W-:Y:S04]  /*2cc70*/  STL [R1+0x88c], R191 ;  /* 0x00088cbf01007387 */ /* 0x0001e80000100800 */
[----:B------:R-:W4:Y:S04]  /*2cc80*/  LDL.LU R185, [R1+0x820] ;  /* 0x0008200001b97983 */ /* 0x000f280000300800 */
[----:B0-----:R-:W4:Y:S04]  /*2cc90*/  LDL.LU R191, [R1+0x844] ;  /* 0x0008440001bf7983 */ /* 0x001f280000300800 */
[----:B------:R-:W4:Y:S01]  /*2cca0*/  LDL.LU R182, [R1+0x818] ;  /* 0x0008180001b67983 */ /* 0x000f220000300800 */
[----:B------:R-:W-:-:S05]  /*2ccb0*/  IADD3 R181, P5, R181, R5, RZ ;  /* 0x00000005b5b57210 */ /* 0x000fca0007fbe0ff */
        /* <DEDUP_REMOVED lines=12> */
[----:B------:R0:W-:Y:S01]  /*2cd80*/  STL [R1+0x850], R176 ;  /* 0x000850b001007387 */ /* 0x0001e20000100800 */
[--C-:B------:R-:W-:Y:S01]  /*2cd90*/  IMAD.X R184, R184, 0x1, R4.reuse, P2 ;  /* 0x00000001b8b87824 */ /* 0x100fe200010e0604 */
[----:B------:R-:W-:Y:S02]  /*2cda0*/  IADD3 R183, P2, R183, R5, RZ ;  /* 0x00000005b7b77210 */ /* 0x000fe40007f5e0ff */
[----:B0-----:R-:W4:Y:S01]  /*2cdb0*/  LDL.LU R176, [R1+0x82c] ;  /* 0x00082c0001b07983 */ /* 0x001f220000300800 */
[----:B--2---:R-:W-:-:S05]  /*2cdc0*/  IMAD.X R180, R180, 0x1, R4, P3 ;  /* 0x00000001b4b47824 */ /* 0x004fca00018e0604 */
[----:B------:R0:W-:Y:S04]  /*2cdd0*/  STL [R1+0x86c], R180 ;  /* 0x00086cb401007387 */ /* 0x0001e80000100800 */
[----:B------:R-:W-:Y:S01]  /*2cde0*/  STL [R1+0x874], R184 ;  /* 0x000874b801007387 */ /* 0x000fe20000100800 */
[----:B---3--:R-:W-:-:S03]  /*2cdf0*/  IADD3 R173, P3, R173, R5, RZ ;  /* 0x00000005adad7210 */ /* 0x008fc60007f7e0ff */
[----:B0-----:R-:W2:Y:S04]  /*2ce00*/  LDL.LU R180, [R1+0x800] ;  /* 0x0008000001b47983 */ /* 0x001ea80000300800 */
[----:B------:R-:W-:Y:S04]  /*2ce10*/  STL [R1+0x848], R183 ;  /* 0x000848b701007387 */ /* 0x000fe80000100800 */
[----:B------:R-:W3:Y:S04]  /*2ce20*/  LDL.LU R252, [R1+0x824] ;  /* 0x0008240001fc7983 */ /* 0x000ee80000300800 */
[----:B------:R0:W-:Y:S01]  /*2ce30*/  STL [R1+0x840], R173 ;  /* 0x000840ad01007387 */ /* 0x0001e20000100800 */
[----:B----4-:R-:W-:-:S03]  /*2ce40*/  IMAD.X R172, R172, 0x1, R4, P4 ;  /* 0x00000001acac7824 */ /* 0x010fc600020e0604 */
[----:B0-----:R-:W4:Y:S04]  /*2ce50*/  LDL.LU R173, [R1+0x7f8] ;  /* 0x0007f80001ad7983 */ /* 0x001f280000300800 */
[----:B------:R-:W4:Y:S01]  /*2ce60*/  LDL.LU R184, [R1+0x81c] ;  /* 0x00081c0001b87983 */ /* 0x000f220000300800 */
[----:B------:R-:W-:-:S03]  /*2ce70*/  IMAD.X R229, R229, 0x1, R4, P5 ;  /* 0x00000001e5e57824 */ /* 0x000fc600028e0604 */
[----:B------:R-:W4:Y:S04]  /*2ce80*/  LDL.LU R183, [R1+0x7f0] ;  /* 0x0007f00001b77983 */ /* 0x000f280000300800 */
[----:B------:R0:W-:Y:S01]  /*2ce90*/  STL [R1+0x864], R172 ;  /* 0x000864ac01007387 */ /* 0x0001e20000100800 */
[-C--:B------:R-:W-:Y:S02]  /*2cea0*/  IADD3 R227, P4, R227, R5.reuse, RZ ;  /* 0x00000005e3e37210 */ /* 0x080fe40007f9e0ff */
[-C--:B------:R-:W-:Y:S01]  /*2ceb0*/  IADD3 R190, P5, R190, R5.reuse, RZ ;  /* 0x00000005bebe7210 */ /* 0x080fe20007fbe0ff */
[----:B0-----:R-:W4:Y:S04]  /*2cec0*/  LDL.LU R172, [R1+0x814] ;  /* 0x0008140001ac7983 */ /* 0x001f280000300800 */
[----:B------:R0:W-:Y:S04]  /*2ced0*/  STL [R1+0x830], R190 ;  /* 0x000830be01007387 */ /* 0x0001e80000100800 */
[----:B------:R-:W-:Y:S01]  /*2cee0*/  STL [R1+0x838], R227 ;  /* 0x000838e301007387 */ /* 0x000fe20000100800 */
[--C-:B------:R-:W-:Y:S01]  /*2cef0*/  IMAD.X R239, R239, 0x1, R4.reuse, P6 ;  /* 0x00000001efef7824 */ /* 0x100fe200030e0604 */
[----:B------:R-:W-:Y:S01]  /*2cf00*/  IADD3 R241, P6, R241, R5, RZ ;  /* 0x00000005f1f17210 */ /* 0x000fe20007fde0ff */
[--C-:B------:R-:W-:Y:S01]  /*2cf10*/  IMAD.X R251, R251, 0x1, R4.reuse, P1 ;  /* 0x00000001fbfb7824 */ /* 0x100fe200008e0604 */
[----:B0-----:R-:W4:Y:S01]  /*2cf20*/  LDL.LU R190, [R1+0x7e8] ;  /* 0x0007e80001be7983 */ /* 0x001f220000300800 */
[----:B------:R-:W-:-:S03]  /*2cf30*/  IMAD.X R191, R191, 0x1, R4, P2 ;  /* 0x00000001bfbf7824 */ /* 0x000fc600010e0604 */
[----:B------:R-:W-:Y:S04]  /*2cf40*/  STL [R1+0x85c], R229 ;  /* 0x00085ce501007387 */ /* 0x000fe80000100800 */
[----:B------:R-:W-:Y:S04]  /*2cf50*/  STL [R1+0x854], R239 ;  /* 0x000854ef01007387 */ /* 0x000fe80000100800 */
[----:B------:R-:W-:Y:S04]  /*2cf60*/  STL [R1+0x828], R241 ;  /* 0x000828f101007387 */ /* 0x000fe80000100800 */
[----:B------:R0:W-:Y:S04]  /*2cf70*/  STL [R1+0x844], R191 ;  /* 0x000844bf01007387 */ /* 0x0001e80000100800 */
[----:B------:R-:W-:Y:S04]  /*2cf80*/  STL [R1+0x84c], R251 ;  /* 0x00084cfb01007387 */ /* 0x000fe80000100800 */
[----:B0-----:R-:W4:Y:S01]  /*2cf90*/  LDL.LU R191, [R1+0x80c] ;  /* 0x00080c0001bf7983 */ /* 0x001f220000300800 */
[----:B------:R-:W-:-:S02]  /*2cfa0*/  IADD3 R185, P1, R185, R5, RZ ;  /* 0x00000005b9b97210 */ /* 0x000fc40007f3e0ff */
[-C--:B------:R-:W-:Y:S01]  /*2cfb0*/  IADD3 R182, P2, R182, R5.reuse, RZ ;  /* 0x00000005b6b67210 */ /* 0x080fe20007f5e0ff */
[----:B------:R-:W-:Y:S02]  /*2cfc0*/  IMAD.X R181, R181, 0x1, R4, P3 ;  /* 0x00000001b5b57824 */ /* 0x000fe400018e0604 */
        /* <DEDUP_REMOVED lines=27> */
[----:B------:R-:W-:Y:S01]  /*2d180*/  STL [R1+0x824], R252 ;  /* 0x000824fc01007387 */ /* 0x000fe20000100800 */
[----:B------:R-:W-:-:S03]  /*2d190*/  IMAD.X R172, R172, 0x1, R4, P2 ;  /* 0x00000001acac7824 */ /* 0x000fc600010e0604 */
        /* <DEDUP_REMOVED lines=15> */
[----:B------:R0:W-:Y:S04]  /*2d290*/  STL [R1+0x80c], R191 ;  /* 0x00080cbf01007387 */ /* 0x0001e80000100800 */
[----:B0-----:R-:W4:Y:S01]  /*2d2a0*/  LDL.LU R191, [R1+0x798] ;  /* 0x0007980001bf7983 */ /* 0x001f220000300800 */
        /* <DEDUP_REMOVED lines=16> */
[----:B------:R-:W-:Y:S04]  /*2d3b0*/  STL [R1+0x7d0], R185 ;  /* 0x0007d0b901007387 */ /* 0x000fe80000100800 */
[----:B0-----:R-:W4:Y:S04]  /*2d3c0*/  LDL.LU R176, [R1+0x7ac] ;  /* 0x0007ac0001b07983 */ /* 0x001f280000300800 */
[----:B------:R-:W-:Y:S04]  /*2d3d0*/  STL [R1+0x7f4], R182 ;  /* 0x0007f4b601007387 */ /* 0x000fe80000100800 */
[----:B------:R-:W4:Y:S01]  /*2d3e0*/  LDL.LU R252, [R1+0x780] ;  /* 0x0007800001fc7983 */ /* 0x000f220000300800 */
[----:B--2---:R-:W-:-:S05]  /*2d3f0*/  IMAD.X R180, R180, 0x1, R4, P1 ;  /* 0x00000001b4b47824 */ /* 0x004fca00008e0604 */
[----:B------:R0:W-:Y:S01]  /*2d400*/  STL [R1+0x7ec], R180 ;  /* 0x0007ecb401007387 */ /* 0x0001e20000100800 */
[----:B---3--:R-:W-:-:S03]  /*2d410*/  IADD3 R173, P1, R173, R5, RZ ;  /* 0x00000005adad7210 */ /* 0x008fc60007f3e0ff */
[----:B0-----:R-:W2:Y:S04]  /*2d420*/  LDL.LU R180, [R1+0x7a4] ;  /* 0x0007a40001b47983 */ /* 0x001ea80000300800 */
[----:B------:R-:W3:Y:S04]  /*2d430*/  LDL.LU R185, [R1+0x778] ;  /* 0x0007780001b97983 */ /* 0x000ee80000300800 */
[----:B------:R-:W3:Y:S04]  /*2d440*/  LDL.LU R182, [R1+0x79c] ;  /* 0x00079c0001b67983 */ /* 0x000ee80000300800 */
[----:B------:R0:W-:Y:S01]  /*2d450*/  STL [R1+0x7c0], R173 ;  /* 0x0007c0ad01007387 */ /* 0x0001e20000100800 */
[----:B----4-:R-:W-:Y:S01]  /*2d460*/  IMAD.X R227, R227, 0x1, R4, P2 ;  /* 0x00000001e3e37824 */ /* 0x010fe200010e0604 */
[----:B------:R-:W-:-:S02]  /*2d470*/  IADD3 R229, P2, R229, R5, RZ ;  /* 0x00000005e5e57210 */ /* 0x000fc40007f5e0ff */
[----:B0-----:R-:W4:Y:S01]  /*2d480*/  LDL.LU R173, [R1+0x770] ;  /* 0x0007700001ad7983 */ /* 0x001f220000300800 */
[--C-:B------:R-:W-:Y:S01]  /*2d490*/  IMAD.X R172, R172, 0x1, R4.reuse, P3 ;  /* 0x00000001acac7824 */ /* 0x100fe200018e0604 */
[-C--:B------:R-:W-:Y:S01]  /*2d4a0*/  IADD3 R239, P3, R239, R5.reuse, RZ ;  /* 0x00000005efef7210 */ /* 0x080fe20007f7e0ff */
[--C-:B------:R-:W-:Y:S01]  /*2d4b0*/  IMAD.X R241, R241, 0x1, R4.reuse, P4 ;  /* 0x00000001f1f17824 */ /* 0x100fe200020e0604 */
[----:B------:R-:W-:Y:S02]  /*2d4c0*/  IADD3 R251, P4, R251, R5, RZ ;  /* 0x00000005fbfb7210 */ /* 0x000fe40007f9e0ff */
[----:B------:R0:W-:Y:S01]  /*2d4d0*/  STL [R1+0x7dc], R172 ;  /* 0x0007dcac01007387 */ /* 0x0001e20000100800 */
[----:B------:R-:W-:-:S03]  /*2d4e0*/  IMAD.X R184, R184, 0x1, R4, P5 ;  /* 0x00000001b8b87824 */ /* 0x000fc600028e0604 */
[----:B------:R-:W-:Y:S01]  /*2d4f0*/  STL [R1+0x7e4], R227 ;  /* 0x0007e4e301007387 */ /* 0x000fe20000100800 */
[----:B------:R-:W-:-:S03]  /*2d500*/  IADD3 R190, P5, R190, R5, RZ ;  /* 0x00000005bebe7210 */ /* 0x000fc60007fbe0ff */
[----:B0-----:R-:W4:Y:S04]  /*2d510*/  LDL.LU R172, [R1+0x794] ;  /* 0x0007940001ac7983 */ /* 0x001f280000300800 */
[----:B------:R-:W-:Y:S04]  /*2d520*/  STL [R1+0x7b8], R229 ;  /* 0x0007b8e501007387 */ /* 0x000fe80000100800 */
[----:B------:R-:W-:Y:S04]  /*2d530*/  STL [R1+0x7b0], R239 ;  /* 0x0007b0ef01007387 */ /* 0x000fe80000100800 */
[----:B------:R-:W-:Y:S04]  /*2d540*/  STL [R1+0x7d4], R241 ;  /* 0x0007d4f101007387 */ /* 0x000fe80000100800 */
[----:B------:R0:W-:Y:S04]  /*2d550*/  STL [R1+0x7a0], R190 ;  /* 0x0007a0be01007387 */ /* 0x0001e80000100800 */
[----:B------:R-:W-:Y:S01]  /*2d560*/  STL [R1+0x7a8], R251 ;  /* 0x0007a8fb01007387 */ /* 0x000fe20000100800 */
[----:B------:R-:W-:Y:S01]  /*2d570*/  IMAD.X R183, R183, 0x1, R4, P6 ;  /* 0x00000001b7b77824 */ /* 0x000fe200030e0604 */
[----:B------:R-:W-:-:S02]  /*2d580*/  IADD3 R191, P6, R191, R5, RZ ;  /* 0x00000005bfbf7210 */ /* 0x000fc40007fde0ff */
[----:B0-----:R-:W4:Y:S04]  /*2d590*/  LDL.LU R190, [R1+0x768] ;  /* 0x0007680001be7983 */ /* 0x001f280000300800 */
[----:B------:R-:W-:Y:S04]  /*2d5a0*/  STL [R1+0x7cc], R184 ;  /* 0x0007ccb801007387 */ /* 0x000fe80000100800 */
[----:B------:R0:W-:Y:S04]  /*2d5b0*/  STL [R1+0x798], R191 ;  /* 0x000798bf01007387 */ /* 0x0001e80000100800 */
[----:B0-----:R-:W4:Y:S01]  /*2d5c0*/  LDL.LU R191, [R1+0x78c] ;  /* 0x00078c0001bf7983 */ /* 0x001f220000300800 */
[----:B------:R-:W-:-:S03]  /*2d5d0*/  IMAD.X R181, R181, 0x1, R4, P1 ;  /* 0x00000001b5b57824 */ /* 0x000fc600008e0604 */
        /* <DEDUP_REMOVED lines=18> */
[--C-:B--2---:R-:W-:Y:S01]  /*2d700*/  IMAD.X R180, R180, 0x1, R4.reuse, P4 ;  /* 0x00000001b4b47824 */ /* 0x104fe200020e0604 */
[----:B---3--:R-:W-:Y:S01]  /*2d710*/  IADD3 R185, P4, R185, R5, RZ ;  /* 0x00000005b9b97210 */ /* 0x008fe20007f9e0ff */
[----:B------:R-:W-:-:S03]  /*2d720*/  IMAD.X R182, R182, 0x1, R4, P5 ;  /* 0x00000001b6b67824 */ /* 0x000fc600028e0604 */
[----:B------:R0:W-:Y:S01]  /*2d730*/  STL [R1+0x7a4], R180 ;  /* 0x0007a4b401007387 */ /* 0x0001e20000100800 */
[----:B----4-:R-:W-:-:S03]  /*2d740*/  IADD3 R173, P5, R173, R5, RZ ;  /* 0x00000005adad7210 */ /* 0x010fc60007fbe0ff */
[----:B0-----:R-:W2:Y:S04]  /*2d750*/  LDL.LU R180, [R1+0x76c] ;  /* 0x00076c0001b47983 */ /* 0x001ea80000300800 */
[----:B------:R-:W-:Y:S04]  /*2d760*/  STL [R1+0x780], R252 ;  /* 0x000780fc01007387 */ /* 0x000fe80000100800 */
[----:B------:R-:W3:Y:S04]  /*2d770*/  LDL.LU R227, [R1+0x740] ;  /* 0x0007400001e37983 */ /* 0x000ee80000300800 */
        /* <DEDUP_REMOVED lines=25> */
[----:B0-----:R-:W4:Y:S01]  /*2d910*/  LDL.LU R179, [R1+0x710] ;  /* 0x0007100001b37983 */ /* 0x001f220000300800 */
[--C-:B------:R-:W-:Y:S01]  /*2d920*/  IMAD.X R184, R184, 0x1, R4.reuse, P3 ;  /* 0x00000001b8b87824 */ /* 0x100fe200018e0604 */
[----:B------:R-:W-:Y:S02]  /*2d930*/  IADD3 R183, P3, R183, R5, RZ ;  /* 0x00000005b7b77210 */ /* 0x000fe40007f7e0ff */
[----:B------:R0:W-:Y:S01]  /*2d940*/  STL [R1+0x758], R178 ;  /* 0x000758b201007387 */ /* 0x0001e20000100800 */
[----:B------:R-:W-:-:S03]  /*2d950*/  IMAD.X R177, R177, 0x1, R4, P4 ;  /* 0x00000001b1b17824 */ /* 0x000fc600020e0604 */
[----:B0-----:R-:W4:Y:S04]  /*2d960*/  LDL.LU R178, [R1+0x734] ;  /* 0x0007340001b27983 */ /* 0x001f280000300800 */
[----:B------:R0:W-:Y:S04]  /*2d970*/  STL [R1+0x774], R177 ;  /* 0x000774b101007387 */ /* 0x0001e80000100800 */
[----:B------:R-:W-:Y:S01]  /*2d980*/  STL [R1+0x77c], R184 ;  /* 0x00077cb801007387 */ /* 0x000fe20000100800 */
[----:B------:R-:W-:-:S03]  /*2d990*/  IADD3 R176, P4, R176, R5, RZ ;  /* 0x00000005b0b07210 */ /* 0x000fc60007f9e0ff */
[----:B0-----:R-:W4:Y:S04]  /*2d9a0*/  LDL.LU R177, [R1+0x708] ;  /* 0x0007080001b17983 */ /* 0x001f280000300800 */
[----:B------:R-:W-:Y:S04]  /*2d9b0*/  STL [R1+0x750], R183 ;  /* 0x000750b701007387 */ /* 0x000fe80000100800 */
[----:B------:R-:W4:Y:S04]  /*2d9c0*/  LDL.LU R252, [R1+0x72c] ;  /* 0x00072c0001fc7983 */ /* 0x000f280000300800 */
[----:B------:R0:W-:Y:S04]  /*2d9d0*/  STL [R1+0x748], R176 ;  /* 0x000748b001007387 */ /* 0x0001e80000100800 */
[----:B0-----:R-:W4:Y:S04]  /*2d9e0*/  LDL.LU R176, [R1+0x700] ;  /* 0x0007000001b07983 */ /* 0x001f280000300800 */
[----:B------:R-:W4:Y:S04]  /*2d9f0*/  LDL.LU R184, [R1+0x724] ;  /* 0x0007240001b87983 */ /* 0x000f280000300800 */
[----:B------:R-:W4:Y:S01]  /*2da00*/  LDL.LU R183, [R1+0x6f8] ;  /* 0x0006f80001b77983 */ /* 0x000f220000300800 */
[--C-:B--2---:R-:W-:Y:S01]  /*2da10*/  IMAD.X R180, R180, 0x1, R4.reuse, P5 ;  /* 0x00000001b4b47824 */ /* 0x104fe200028e0604 */
[----:B---3--:R-:W-:Y:S01]  /*2da20*/  IADD3 R227, P5, R227, R5, RZ ;  /* 0x00000005e3e37210 */ /* 0x008fe20007fbe0ff */
[----:B----4-:R-:W-:-:S03]  /*2da30*/  IMAD.X R229, R229, 0x1, R4, P6 ;  /* 0x00000001e5e57824 */ /* 0x010fc600030e0604 */
[----:B------:R0:W-:Y:S04]  /*2da40*/  STL [R1+0x76c], R180 ;  /* 0x00076cb401007387 */ /* 0x0001e80000100800 */
[----:B0-----:R-:W2:Y:S01]  /*2da50*/  LDL.LU R180, [R1+0x71c] ;  /* 0x00071c0001b47983 */ /* 0x001ea20000300800 */
        /* <DEDUP_REMOVED lines=8> */
[----:B0-----:R-:W3:Y:S04]  /*2dae0*/  LDL.LU R173, [R1+0x6f0] ;  /* 0x0006f00001ad7983 */ /* 0x001ee80000300800 */
[----:B------:R-:W-:Y:S04]  /*2daf0*/  STL [R1+0x764], R229 ;  /* 0x000764e501007387 */ /* 0x000fe80000100800 */
[----:B------:R-:W-:Y:S04]  /*2db00*/  STL [R1+0x75c], R239 ;  /* 0x00075cef01007387 */ /* 0x000fe80000100800 */
[----:B------:R-:W-:Y:S04]  /*2db10*/  STL [R1+0x730], R241 ;  /* 0x000730f101007387 */ /* 0x000fe80000100800 */
[----:B------:R0:W-:Y:S04]  /*2db20*/  STL [R1+0x74c], R172 ;  /* 0x00074cac01007387 */ /* 0x0001e80000100800 */
[----:B------:R-:W-:Y:S01]  /*2db30*/  STL [R1+0x754], R251 ;  /* 0x000754fb01007387 */ /* 0x000fe20000100800 */
[----:B------:R-:W-:-:S03]  /*2db40*/  IMAD.X R190, R190, 0x1, R4, P4 ;  /* 0x00000001bebe7824 */ /* 0x000fc600020e0604 */
[----:B0-----:R-:W4:Y:S04]  /*2db50*/  LDL.LU R172, [R1+0x714] ;  /* 0x0007140001ac7983 */ /* 0x001f280000300800 */
[----:B------:R-:W-:Y:S04]  /*2db60*/  STL [R1+0x728], R185 ;  /* 0x000728b901007387 */ /* 0x000fe80000100800 */
[----:B------:R0:W-:Y:S01]  /*2db70*/  STL [R1+0x744], R190 ;  /* 0x000744be01007387 */ /* 0x0001e20000100800 */
[-C--:B------:R-:W-:Y:S02]  /*2db80*/  IADD3 R182, P3, R182, R5.reuse, RZ ;  /* 0x00000005b6b67210 */ /* 0x080fe40007f7e0ff */
[----:B------:R-:W-:Y:S01]  /*2db90*/  IADD3 R191, P4, R191, R5, RZ ;  /* 0x00000005bfbf7210 */ /* 0x000fe20007f9e0ff */
[----:B0-----:R-:W4:Y:S04]  /*2dba0*/  LDL.LU R190, [R1+0x6e8] ;  /* 0x0006e80001be7983 */ /* 0x001f280000300800 */
        /* <DEDUP_REMOVED lines=20> */
[----:B------:R0:W-:Y:S01]  /*2dcf0*/  STL [R1+0x700], R176 ;  /* 0x000700b001007387 */ /* 0x0001e20000100800 */
[----:B------:R-:W-:-:S03]  /*2dd00*/  IADD3 R183, P2, R183, R5, RZ ;  /* 0x00000005b7b77210 */ /* 0x000fc60007f5e0ff */
[----:B0-----:R-:W4:Y:S04]  /*2dd10*/  LDL.LU R176, [R1+0x6c8] ;  /* 0x0006c80001b07983 */ /* 0x001f280000300800 */
[----:B------:R-:W-:Y:S04]  /*2dd20*/  STL [R1+0x72c], R252 ;  /* 0x00072cfc01007387 */ /* 0x000fe80000100800 */
[----:B------:R-:W4:Y:S04]  /*2dd30*/  LDL.LU R227, [R1+0x6ec] ;  /* 0x0006ec0001e37983 */ /* 0x000f280000300800 */
[----:B------:R-:W-:Y:S04]  /*2dd40*/  STL [R1+0x724], R184 ;  /* 0x000724b801007387 */ /* 0x000fe80000100800 */
[----:B------:R-:W4:Y:S04]  /*2dd50*/  LDL.LU R229, [R1+0x6c0] ;  /* 0x0006c00001e57983 */ /* 0x000f280000300800 */
[----:B------:R-:W-:Y:S01]  /*2dd60*/  STL [R1+0x6f8], R183 ;  /* 0x0006f8b701007387 */ /* 0x000fe20000100800 */
[----:B--2---:R-:W-:-:S05]  /*2dd70*/  IMAD.X R180, R180, 0x1, R4, P3 ;  /* 0x00000001b4b47824 */ /* 0x004fca00018e0604 */
[----:B------:R0:W-:Y:S04]  /*2dd80*/  STL [R1+0x71c], R180 ;  /* 0x00071cb401007387 */ /* 0x0001e80000100800 */
[----:B0-----:R-:W2:Y:S01]  /*2dd90*/  LDL.LU R180, [R1+0x6e4] ;  /* 0x0006e40001b47983 */ /* 0x001ea20000300800 */
[----:B---3--:R-:W-:-:S03]  /*2dda0*/  IADD3 R173, P3, R173, R5, RZ ;  /* 0x00000005adad7210 */ /* 0x008fc60007f7e0ff */
[----:B------:R-:W3:Y:S04]  /*2ddb0*/  LDL.LU R239, [R1+0x6b8] ;  /* 0x0006b80001ef7983 */ /* 0x000ee80000300800 */
[----:B------:R-:W3:Y:S04]  /*2ddc0*/  LDL.LU R241, [R1+0x6dc] ;  /* 0x0006dc0001f17983 */ /* 0x000ee80000300800 */
[----:B------:R-:W3:Y:S04]  /*2ddd0*/  LDL.LU R251, [R1+0x6b0] ;  /* 0x0006b00001fb7983 */ /* 0x000ee80000300800 */
[----:B------:R0:W-:Y:S04]  /*2dde0*/  STL [R1+0x6f0], R173 ;  /* 0x0006f0ad01007387 */ /* 0x0001e80000100800 */
[----:B------:R-:W3:Y:S01]  /*2ddf0*/  LDL.LU R184, [R1+0x6d4] ;  /* 0x0006d40001b87983 */ /* 0x000ee20000300800 */
[----:B----4-:R-:W-:-:S03]  /*2de00*/  IMAD.X R172, R172, 0x1, R4, P4 ;  /* 0x00000001acac7824 */ /* 0x010fc600020e0604 */
        /* <DEDUP_REMOVED lines=8> */
[----:B------:R0:W-:Y:S04]  /*2de90*/  STL [R1+0x70c], R191 ;  /* 0x00070cbf01007387 */ /* 0x0001e80000100800 */
[----:B0-----:R-:W4:Y:S01]  /*2dea0*/  LDL.LU R191, [R1+0x698] ;  /* 0x0006980001bf7983 */ /* 0x001f220000300800 */
[----:B------:R-:W-:-:S05]  /*2deb0*/  IADD3 R181, P5, R181, R5, RZ ;  /* 0x00000005b5b57210 */ /* 0x000fca0007fbe0ff */
[----:B------:R0:W-:Y:S01]  /*2dec0*/  STL [R1+0x6e0], R181 ;  /* 0x0006e0b501007387 */ /* 0x0001e20000100800 */
[--C-:B------:R-:W-:Y:S02]  /*2ded0*/  IMAD.X R179, R179, 0x1, R4.reuse, P6 ;  /* 0x00000001b3b37824 */ /* 0x100fe400030e0604 */
[----:B------:R-:W-:Y:S01]  /*2dee0*/  IMAD.X R182, R182, 0x1, R4, P1 ;  /* 0x00000001b6b67824 */ /* 0x000fe200008e0604 */
[----:B0-----:R-:W4:Y:S01]  /*2def0*/  LDL.LU R181, [R1+0x6bc] ;  /* 0x0006bc0001b57983 */ /* 0x001f220000300800 */
[----:B------:R-:W-:-:S03]  /*2df00*/  IADD3 R185, P6, R185, R5, RZ ;  /* 0x00000005b9b97210 */ /* 0x000fc60007fde0ff */
        /* <DEDUP_REMOVED lines=9> */
[----:B------:R0:W-:Y:S01]  /*2dfa0*/  STL [R1+0x6f4], R177 ;  /* 0x0006f4b101007387 */ /* 0x0001e20000100800 */
[----:B------:R-:W-:-:S03]  /*2dfb0*/  IADD3 R176, P2, R176, R5, RZ ;  /* 0x00000005b0b07210 */ /* 0x000fc60007f5e0ff */
[----:B0-----:R-:W4:Y:S04]  /*2dfc0*/  LDL.LU R177, [R1+0x6ac] ;  /* 0x0006ac0001b17983 */ /* 0x001f280000300800 */
[----:B------:R-:W4:Y:S04]  /*2dfd0*/  LDL.LU R185, [R1+0x680] ;  /* 0x0006800001b97983 */ /* 0x000f280000300800 */
[----:B------:R-:W4:Y:S01]  /*2dfe0*/  LDL.LU R182, [R1+0x6a4] ;  /* 0x0006a40001b67983 */ /* 0x000f220000300800 */
[----:B------:R-:W-:-:S03]  /*2dff0*/  IMAD.X R227, R227, 0x1, R4, P3 ;  /* 0x00000001e3e37824 */ /* 0x000fc600018e0604 */
[----:B------:R0:W-:Y:S01]  /*2e000*/  STL [R1+0x6c8], R176 ;  /* 0x0006c8b001007387 */ /* 0x0001e20000100800 */
[----:B------:R-:W-:-:S03]  /*2e010*/  IADD3 R229, P3, R229, R5, RZ ;  /* 0x00000005e5e57210 */ /* 0x000fc60007f7e0ff */
[----:B0-----:R-:W4:Y:S01]  /*2e020*/  LDL.LU R176, [R1+0x678] ;  /* 0x0006780001b07983 */ /* 0x001f220000300800 */
[--C-:B--2---:R-:W-:Y:S01]  /*2e030*/  IMAD.X R180, R180, 0x1, R4.reuse, P4 ;  /* 0x00000001b4b47824 */ /* 0x104fe200020e0604 */
[----:B---3--:R-:W-:Y:S01]  /*2e040*/  IADD3 R239, P4, R239, R5, RZ ;  /* 0x00000005efef7210 */ /* 0x008fe20007f9e0ff */
[----:B------:R-:W-:-:S03]  /*2e050*/  IMAD.X R241, R241, 0x1, R4, P5 ;  /* 0x00000001f1f17824 */ /* 0x000fc600028e0604 */
[----:B------:R0:W-:Y:S01]  /*2e060*/  STL [R1+0x6e4], R180 ;  /* 0x0006e4b401007387 */ /* 0x0001e20000100800 */
[----:B------:R-:W-:-:S03]  /*2e070*/  IMAD.X R184, R184, 0x1, R4, P6 ;  /* 0x00000001b8b87824 */ /* 0x000fc600030e0604 */
[----:B------:R-:W-:Y:S01]  /*2e080*/  STL [R1+0x6ec], R227 ;  /* 0x0006ece301007387 */ /* 0x000fe20000100800 */
[----:B------:R-:W-:-:S03]  /*2e090*/  IADD3 R251, P5, R251, R5, RZ ;  /* 0x00000005fbfb7210 */ /* 0x000fc60007fbe0ff */
[----:B0-----:R-:W2:Y:S01]  /*2e0a0*/  LDL.LU R180, [R1+0x69c] ;  /* 0x00069c0001b47983 */ /* 0x001ea20000300800 */
[----:B----4-:R-:W-:-:S03]  /*2e0b0*/  IADD3 R173, P6, R173, R5, RZ ;  /* 0x00000005adad7210 */ /* 0x010fc60007fde0ff */
[----:B------:R-:W-:Y:S04]  /*2e0c0*/  STL [R1+0x6c0], R229 ;  /* 0x0006c0e501007387 */ /* 0x000fe80000100800 */
[----:B------:R-:W-:Y:S04]  /*2e0d0*/  STL [R1+0x6b8], R239 ;  /* 0x0006b8ef01007387 */ /* 0x000fe80000100800 */
[----:B------:R-:W-:Y:S01]  /*2e0e0*/  STL [R1+0x6dc], R241 ;  /* 0x0006dcf101007387 */ /* 0x000fe20000100800 */
[----:B------:R-:W-:-:S03]  /*2e0f0*/  IMAD.X R183, R183, 0x1, R4, P1 ;  /* 0x00000001b7b77824 */ /* 0x000fc600008e0604 */
[----:B------:R0:W-:Y:S04]  /*2e100*/  STL [R1+0x6a8], R173 ;  /* 0x0006a8ad01007387 */ /* 0x0001e80000100800 */
[----:B------:R-:W-:Y:S01]  /*2e110*/  STL [R1+0x6b0], R251 ;  /* 0x0006b0fb01007387 */ /* 0x000fe20000100800 */
[----:B------:R-:W-:-:S03]  /*2e120*/  IADD3 R172, P1, R172, R5, RZ ;  /* 0x00000005acac7210 */ /* 0x000fc60007f3e0ff */
[----:B0-----:R-:W3:Y:S04]  /*2e130*/  LDL.LU R173, [R1+0x670] ;  /* 0x0006700001ad7983 */ /* 0x001ee80000300800 */
[----:B------:R-:W-:Y:S04]  /*2e140*/  STL [R1+0x6d4], R184 ;  /* 0x0006d4b801007387 */ /* 0x000fe80000100800 */
[----:B------:R0:W-:Y:S01]  /*2e150*/  STL [R1+0x6a0], R172 ;  /* 0x0006a0ac01007387 */ /* 0x0001e20000100800 */
[----:B------:R-:W-:-:S03]  /*2e160*/  IMAD.X R190, R190, 0x1, R4, P2 ;  /* 0x00000001bebe7824 */ /* 0x000fc600010e0604 */
[----:B0-----:R-:W4:Y:S04]  /*2e170*/  LDL.LU R172, [R1+0x694] ;  /* 0x0006940001ac7983 */ /* 0x001f280000300800 */
        /* <DEDUP_REMOVED lines=16> */
[-C--:B------:R-:W-:Y:S01]  /*2e280*/  IADD3 R252, P4, R252, R5.reuse, RZ ;  /* 0x00000005fcfc7210 */ /* 0x080fe20007f9e0ff */
[--C-:B------:R-:W-:Y:S02]  /*2e290*/  IMAD.X R177, R177, 0x1, R4.reuse, P5 ;  /* 0x00000001b1b17824 */ /* 0x100fe400028e0604 */
[----:B0-----:R-:W4:Y:S01]  /*2e2a0*/  LDL.LU R178, [R1+0x650] ;  /* 0x0006500001b27983 */ /* 0x001f220000300800 */
[----:B------:R-:W-:Y:S01]  /*2e2b0*/  IADD3 R185, P5, R185, R5, RZ ;  /* 0x00000005b9b97210 */ /* 0x000fe20007fbe0ff */
[----:B------:R-:W-:-:S02]  /*2e2c0*/  IMAD.X R182, R182, 0x1, R4, P6 ;  /* 0x00000001b6b67824 */ /* 0x000fc400030e0604 */
[----:B------:R0:W-:Y:S01]  /*2e2d0*/  STL [R1+0x6ac], R177 ;  /* 0x0006acb101007387 */ /* 0x0001e20000100800 */
[----:B------:R-:W-:-:S03]  /*2e2e0*/  IADD3 R176, P6, R176, R5, RZ ;  /* 0x00000005b0b07210 */ /* 0x000fc60007fde0ff */
[----:B0-----:R-:W4:Y:S04]  /*2e2f0*/  LDL.LU R177, [R1+0x674] ;  /* 0x0006740001b17983 */ /* 0x001f280000300800 */
[----:B------:R-:W-:Y:S04]  /*2e300*/  STL [R1+0x688], R252 ;  /* 0x000688fc01007387 */ /* 0x000fe80000100800 */
[----:B------:R-:W4:Y:S04]  /*2e310*/  LDL.LU R227, [R1+0x648] ;  /* 0x0006480001e37983 */ /* 0x000f280000300800 */
[----:B------:R-:W-:Y:S04]  /*2e320*/  STL [R1+0x680], R185 ;  /* 0x000680b901007387 */ /* 0x000fe80000100800 */
[----:B------:R-:W4:Y:S04]  /*2e330*/  LDL.LU R229, [R1+0x66c] ;  /* 0x00066c0001e57983 */ /* 0x000f280000300800 */
[----:B------:R-:W-:Y:S04]  /*2e340*/  STL [R1+0x6a4], R182 ;  /* 0x0006a4b601007387 */ /* 0x000fe80000100800 */
[----:B------:R0:W-:Y:S04]  /*2e350*/  STL [R1+0x678], R176 ;  /* 0x000678b001007387 */ /* 0x0001e80000100800 */
[----:B0-----:R-:W4:Y:S04]  /*2e360*/  LDL.LU R176, [R1+0x640] ;  /* 0x0006400001b07983 */ /* 0x001f280000300800 */
[----:B------:R-:W4:Y:S04]  /*2e370*/  LDL.LU R239, [R1+0x664] ;  /* 0x0006640001ef7983 */ /* 0x000f280000300800 */
[----:B------:R-:W4:Y:S04]  /*2e380*/  LDL.LU R241, [R1+0x638] ;  /* 0x0006380001f17983 */ /* 0x000f280000300800 */
[----:B------:R-:W4:Y:S01]  /*2e390*/  LDL.LU R251, [R1+0x65c] ;  /* 0x00065c0001fb7983 */ /* 0x000f220000300800 */
[----:B--2---:R-:W-:-:S05]  /*2e3a0*/  IMAD.X R180, R180, 0x1, R4, P1 ;  /* 0x00000001b4b47824 */ /* 0x004fca00008e0604 */
[----:B------:R0:W-:Y:S04]  /*2e3b0*/  STL [R1+0x69c], R180 ;  /* 0x00069cb401007387 */ /* 0x0001e80000100800 */
[----:B------:R-:W2:Y:S04]  /*2e3c0*/  LDL.LU R185, [R1+0x630] ;  /* 0x0006300001b97983 */ /* 0x000ea80000300800 */
[----:B0-----:R-:W2:Y:S01]  /*2e3d0*/  LDL.LU R180, [R1+0x654] ;  /* 0x0006540001b47983 */ /* 0x001ea20000300800 */
[----:B---3--:R-:W-:-:S03]  /*2e3e0*/  IADD3 R173, P1, R173, R5, RZ ;  /* 0x00000005adad7210 */ /* 0x008fc60007f3e0ff */
[----:B------:R-:W3:Y:S04]  /*2e3f0*/  LDL.LU R182, [R1+0x628] ;  /* 0x0006280001b67983 */ /* 0x000ee80000300800 */
[----:B------:R0:W-:Y:S01]  /*2e400*/  STL [R1+0x670], R173 ;  /* 0x000670ad01007387 */ /* 0x0001e20000100800 */
[----:B----4-:R-:W-:-:S03]  /*2e410*/  IMAD.X R172, R172, 0x1, R4, P2 ;  /* 0x00000001acac7824 */ /* 0x010fc600010e0604 */
[----:B0-----:R-:W4:Y:S04]  /*2e420*/  LDL.LU R173, [R1+0x64c] ;  /* 0x00064c0001ad7983 */ /* 0x001f280000300800 */
        /* <DEDUP_REMOVED lines=8> */
[-C--:B------:R-:W-:Y:S01]  /*2e4b0*/  IADD3 R181, P3, R181, R5.reuse, RZ ;  /* 0x00000005b5b57210 */ /* 0x080fe20007f7e0ff */
[----:B------:R-:W-:Y:S01]  /*2e4c0*/  IMAD.X R184, R184, 0x1, R4, P4 ;  /* 0x00000001b8b87824 */ /* 0x000fe200020e0604 */
[----:B------:R-:W-:-:S03]  /*2e4d0*/  IADD3 R183, P4, R183, R5, RZ ;  /* 0x00000005b7b77210 */ /* 0x000fc60007f9e0ff */
        /* <DEDUP_REMOVED lines=12> */
[----:B------:R-:W4:Y:S01]  /*2e5a0*/  LDL.LU R184, [R1+0x62c] ;  /* 0x00062c0001b87983 */ /* 0x000f220000300800 */
[----:B------:R-:W-:-:S03]  /*2e5b0*/  IMAD.X R229, R229, 0x1, R4, P1 ;  /* 0x00000001e5e57824 */ /* 0x000fc600008e0604 */
[----:B------:R-:W4:Y:S01]  /*2e5c0*/  LDL.LU R183, [R1+0x600] ;  /* 0x0006000001b77983 */ /* 0x000f220000300800 */
[----:B------:R-:W-:-:S03]  /*2e5d0*/  IADD3 R227, P6, R227, R5, RZ ;  /* 0x00000005e3e37210 */ /* 0x000fc60007fde0ff */
[----:B------:R0:W-:Y:S01]  /*2e5e0*/  STL [R1+0x674], R177 ;  /* 0x000674b101007387 */ /* 0x0001e20000100800 */
[----:B------:R-:W-:-:S03]  /*2e5f0*/  IADD3 R176, P1, R176, R5, RZ ;  /* 0x00000005b0b07210 */ /* 0x000fc60007f3e0ff */
[----:B0-----:R-:W4:Y:S01]  /*2e600*/  LDL.LU R177, [R1+0x624] ;  /* 0x0006240001b17983 */ /* 0x001f220000300800 */
[--C-:B------:R-:W-:Y:S01]  /*2e610*/  IMAD.X R239, R239, 0x1, R4.reuse, P2 ;  /* 0x00000001efef7824 */ /* 0x100fe200010e0604 */
[----:B------:R-:W-:Y:S02]  /*2e620*/  IADD3 R241, P2, R241, R5, RZ ;  /* 0x00000005f1f17210 */ /* 0x000fe40007f5e0ff */
[----:B------:R0:W-:Y:S04]  /*2e630*/  STL [R1+0x640], R176 ;  /* 0x000640b001007387 */ /* 0x0001e80000100800 */
[----:B------:R-:W-:Y:S01]  /*2e640*/  STL [R1+0x648], R227 ;  /* 0x000648e301007387 */ /* 0x000fe20000100800 */
[----:B------:R-:W-:-:S03]  /*2e650*/  IMAD.X R251, R251, 0x1, R4, P3 ;  /* 0x00000001fbfb7824 */ /* 0x000fc600018e0604 */
[----:B0-----:R-:W4:Y:S04]  /*2e660*/  LDL.LU R176, [R1+0x5f8] ;  /* 0x0005f80001b07983 */ /* 0x001f280000300800 */
[----:B------:R-:W-:Y:S04]  /*2e670*/  STL [R1+0x66c], R229 ;  /* 0x00066ce501007387 */ /* 0x000fe80000100800 */
[----:B------:R-:W-:Y:S04]  /*2e680*/  STL [R1+0x664], R239 ;  /* 0x000664ef01007387 */ /* 0x000fe80000100800 */
[----:B------:R-:W-:Y:S01]  /*2e690*/  STL [R1+0x638], R241 ;  /* 0x000638f101007387 */ /* 0x000fe20000100800 */
[-C--:B--2---:R-:W-:Y:S01]  /*2e6a0*/  IADD3 R185, P3, R185, R5.reuse, RZ ;  /* 0x00000005b9b97210 */ /* 0x084fe20007f7e0ff */
[----:B------:R-:W-:Y:S01]  /*2e6b0*/  IMAD.X R180, R180, 0x1, R4, P4 ;  /* 0x00000001b4b47824 */ /* 0x000fe200020e0604 */
[----:B---3--:R-:W-:-:S04]  /*2e6c0*/  IADD3 R182, P4, R182, R5, RZ ;  /* 0x00000005b6b67210 */ /* 0x008fc80007f9e0ff */
[----:B------:R0:W-:Y:S04]  /*2e6d0*/  STL [R1+0x654], R180 ;  /* 0x000654b401007387 */ /* 0x0001e80000100800 */
[----:B------:R-:W-:Y:S04]  /*2e6e0*/  STL [R1+0x65c], R251 ;  /* 0x00065cfb01007387 */ /* 0x000fe80000100800 */
[----:B0-----:R-:W2:Y:S01]  /*2e6f0*/  LDL.LU R180, [R1+0x61c] ;  /* 0x00061c0001b47983 */ /* 0x001ea20000300800 */
[----:B----4-:R-:W-:-:S03]  /*2e700*/  IMAD.X R173, R173, 0x1, R4, P5 ;  /* 0x00000001adad7824 */ /* 0x010fc600028e0604 */
[----:B------:R-:W-:Y:S04]  /*2e710*/  STL [R1+0x630], R185 ;  /* 0x000630b901007387 */ /* 0x000fe80000100800 */
[----:B------:R0:W-:Y:S01]  /*2e720*/  STL [R1+0x64c], R173 ;  /* 0x00064cad01007387 */ /* 0x0001e20000100800 */
[----:B------:R-:W-:-:S03]  /*2e730*/  IADD3 R172, P5, R172, R5, RZ ;  /* 0x00000005acac7210 */ /* 0x000fc60007fbe0ff */
[----:B0-----:R-:W3:Y:S04]  /*2e740*/  LDL.LU R173, [R1+0x5f0] ;  /* 0x0005f00001ad7983 */ /* 0x001ee80000300800 */
[----:B------:R-:W-:Y:S04]  /*2e750*/  STL [R1+0x628], R182 ;  /* 0x000628b601007387 */ /* 0x000fe80000100800 */
[----:B------:R0:W-:Y:S01]  /*2e760*/  STL [R1+0x620], R172 ;  /* 0x000620ac01007387 */ /* 0x0001e20000100800 */
[----:B------:R-:W-:-:S03]  /*2e770*/  IMAD.X R190, R190, 0x1, R4, P6 ;  /* 0x00000001bebe7824 */ /* 0x000fc600030e0604 */
[----:B0-----:R-:W4:Y:S04]  /*2e780*/  LDL.LU R172, [R1+0x614] ;  /* 0x0006140001ac7983 */ /* 0x001f280000300800 */
        /* <DEDUP_REMOVED lines=15> */
[--C-:B------:R-:W-:Y:S01]  /*2e880*/  IMAD.X R184, R184, 0x1, R4.reuse, P3 ;  /* 0x00000001b8b87824 */ /* 0x100fe200018e0604 */
[----:B------:R-:W-:Y:S02]  /*2e890*/  IADD3 R183, P3, R183, R5, RZ ;  /* 0x00000005b7b77210 */ /* 0x000fe40007f7e0ff */
[----:B------:R0:W-:Y:S04]  /*2e8a0*/  STL [R1+0x608], R178 ;  /* 0x000608b201007387 */ /* 0x0001e80000100800 */
[----:B0-----:R-:W4:Y:S04]  /*2e8b0*/  LDL.LU R178, [R1+0x5d0] ;  /* 0x0005d00001b27983 */ /* 0x001f280000300800 */
        /* <DEDUP_REMOVED lines=13> */
[----:B------:R-:W4:Y:S04]  /*2e990*/  LDL.LU R184, [R1+0x5dc] ;  /* 0x0005dc0001b87983 */ /* 0x000f280000300800 */
[----:B0-----:R-:W4:Y:S04]  /*2e9a0*/  LDL.LU R176, [R1+0x5b0] ;  /* 0x0005b00001b07983 */ /* 0x001f280000300800 */
[----:B------:R-:W4:Y:S01]  /*2e9b0*/  LDL.LU R183, [R1+0x5d4] ;  /* 0x0005d40001b77983 */ /* 0x000f220000300800 */
[----:B--2---:R-:W-:-:S05]  /*2e9c0*/  IMAD.X R180, R180, 0x1, R4, P5 ;  /* 0x00000001b4b47824 */ /* 0x004fca00028e0604 */
[----:B------:R0:W-:Y:S04]  /*2e9d0*/  STL [R1+0x61c], R180 ;  /* 0x00061cb401007387 */ /* 0x0001e80000100800 */
[----:B0-----:R-:W2:Y:S01]  /*2e9e0*/  LDL.LU R180, [R1+0x5a8] ;  /* 0x0005a80001b47983 */ /* 0x001ea20000300800 */
[----:B---3--:R-:W-:-:S05]  /*2e9f0*/  IADD3 R173, P5, R173, R5, RZ ;  /* 0x00000005adad7210 */ /* 0x008fca0007fbe0ff */
[----:B------:R0:W-:Y:S01]  /*2ea00*/  STL [R1+0x5f0], R173 ;  /* 0x0005f0ad01007387 */ /* 0x0001e20000100800 */
[----:B----4-:R-:W-:-:S03]  /*2ea10*/  IMAD.X R172, R172, 0x1, R4, P6 ;  /* 0x00000001acac7824 */ /* 0x010fc600030e0604 */
[----:B0-----:R-:W3:Y:S04]  /*2ea20*/  LDL.LU R173, [R1+0x5cc] ;  /* 0x0005cc0001ad7983 */ /* 0x001ee80000300800 */
        /* <DEDUP_REMOVED lines=8> */
[----:B------:R-:W-:Y:S01]  /*2eab0*/  IMAD.X R182, R182, 0x1, R4, P2 ;  /* 0x00000001b6b67824 */ /* 0x000fe200010e0604 */
[----:B------:R-:W-:-:S02]  /*2eac0*/  IADD3 R185, P1, R185, R5, RZ ;  /* 0x00000005b9b97210 */ /* 0x000fc40007f3e0ff */
[----:B------:R-:W-:-:S05]  /*2ead0*/  IADD3 R181, P2, R181, R5, RZ ;  /* 0x00000005b5b57210 */ /* 0x000fca0007f5e0ff */
        /* <DEDUP_REMOVED lines=9> */
[----:B------:R-:W4:Y:S01]  /*2eb70*/  LDL.LU R185, [R1+0x588] ;  /* 0x0005880001b97983 */ /* 0x000f220000300800 */
[----:B------:R-:W-:-:S03]  /*2eb80*/  IMAD.X R227, R227, 0x1, R4, P4 ;  /* 0x00000001e3e37824 */ /* 0x000fc600020e0604 */
[----:B------:R-:W4:Y:S04]  /*2eb90*/  LDL.LU R182, [R1+0x5ac] ;  /* 0x0005ac0001b67983 */ /* 0x000f280000300800 */
[----:B------:R0:W-:Y:S01]  /*2eba0*/  STL [R1+0x5d0], R178 ;  /* 0x0005d0b201007387 */ /* 0x0001e20000100800 */
[-C--:B------:R-:W-:Y:S01]  /*2ebb0*/  IADD3 R229, P4, R229, R5.reuse, RZ ;  /* 0x00000005e5e57210 */ /* 0x080fe20007f9e0ff */
[--C-:B------:R-:W-:Y:S02]  /*2ebc0*/  IMAD.X R177, R177, 0x1, R4.reuse, P5 ;  /* 0x00000001b1b17824 */ /* 0x100fe400028e0604 */
[----:B0-----:R-:W4:Y:S01]  /*2ebd0*/  LDL.LU R178, [R1+0x580] ;  /* 0x0005800001b27983 */ /* 0x001f220000300800 */
[----:B------:R-:W-:Y:S01]  /*2ebe0*/  IADD3 R239, P5, R239, R5, RZ ;  /* 0x00000005efef7210 */ /* 0x000fe20007fbe0ff */
[----:B------:R-:W-:-:S02]  /*2ebf0*/  IMAD.X R241, R241, 0x1, R4, P6 ;  /* 0x00000001f1f17824 */ /* 0x000fc400030e0604 */
[----:B------:R0:W-:Y:S01]  /*2ec00*/  STL [R1+0x5ec], R177 ;  /* 0x0005ecb101007387 */ /* 0x0001e20000100800 */
[----:B------:R-:W-:-:S03]  /*2ec10*/  IMAD.X R184, R184, 0x1, R4, P1 ;  /* 0x00000001b8b87824 */ /* 0x000fc600008e0604 */
[----:B------:R-:W-:Y:S01]  /*2ec20*/  STL [R1+0x5f4], R227 ;  /* 0x0005f4e301007387 */ /* 0x000fe20000100800 */
[-C--:B------:R-:W-:Y:S02]  /*2ec30*/  IADD3 R251, P6, R251, R5.reuse, RZ ;  /* 0x00000005fbfb7210 */ /* 0x080fe40007fde0ff */
[----:B------:R-:W-:Y:S01]  /*2ec40*/  IADD3 R176, P1, R176, R5, RZ ;  /* 0x00000005b0b07210 */ /* 0x000fe20007f3e0ff */
[----:B0-----:R-:W4:Y:S04]  /*2ec50*/  LDL.LU R177, [R1+0x5a4] ;  /* 0x0005a40001b17983 */ /* 0x001f280000300800 */
[----:B------:R-:W-:Y:S04]  /*2ec60*/  STL [R1+0x5c8], R229 ;  /* 0x0005c8e501007387 */ /* 0x000fe80000100800 */
[----:B------:R-:W-:Y:S01]  /*2ec70*/  STL [R1+0x5c0], R239 ;  /* 0x0005c0ef01007387 */ /* 0x000fe20000100800 */
[----:B------:R-:W-:-:S03]  /*2ec80*/  IMAD.X R183, R183, 0x1, R4, P2 ;  /* 0x00000001b7b77824 */ /* 0x000fc600010e0604 */
[----:B------:R-:W-:Y:S04]  /*2ec90*/  STL [R1+0x5e4], R241 ;  /* 0x0005e4f101007387 */ /* 0x000fe80000100800 */
[----:B------:R0:W-:Y:S04]  /*2eca0*/  STL [R1+0x5b0], R176 ;  /* 0x0005b0b001007387 */ /* 0x0001e80000100800 */
[----:B------:R-:W-:Y:S04]  /*2ecb0*/  STL [R1+0x5b8], R251 ;  /* 0x0005b8fb01007387 */ /* 0x000fe80000100800 */
[----:B0-----:R-:W4:Y:S04]  /*2ecc0*/  LDL.LU R176, [R1+0x578] ;  /* 0x0005780001b07983 */ /* 0x001f280000300800 */
[----:B------:R-:W-:Y:S01]  /*2ecd0*/  STL [R1+0x5dc], R184 ;  /* 0x0005dcb801007387 */ /* 0x000fe20000100800 */
[----:B--2---:R-:W-:-:S05]  /*2ece0*/  IADD3 R180, P2, R180, R5, RZ ;  /* 0x00000005b4b47210 */ /* 0x004fca0007f5e0ff */
[----:B------:R0:W-:Y:S04]  /*2ecf0*/  STL [R1+0x5a8], R180 ;  /* 0x0005a8b401007387 */ /* 0x0001e80000100800 */
[----:B0-----:R-:W2:Y:S01]  /*2ed00*/  LDL.LU R180, [R1+0x59c] ;  /* 0x00059c0001b47983 */ /* 0x001ea20000300800 */
[----:B---3--:R-:W-:-:S03]  /*2ed10*/  IMAD.X R173, R173, 0x1, R4, P3 ;  /* 0x00000001adad7824 */ /* 0x008fc600018e0604 */
[----:B------:R-:W-:Y:S04]  /*2ed20*/  STL [R1+0x5d4], R183 ;  /* 0x0005d4b701007387 */ /* 0x000fe80000100800 */
[----:B------:R0:W-:Y:S01]  /*2ed30*/  STL [R1+0x5cc], R173 ;  /* 0x0005ccad01007387 */ /* 0x0001e20000100800 */
[----:B----4-:R-:W-:-:S03]  /*2ed40*/  IADD3 R172, P3, R172, R5, RZ ;  /* 0x00000005acac7210 */ /* 0x010fc60007f7e0ff */
[----:B0-----:R-:W3:Y:S04]  /*2ed50*/  LDL.LU R173, [R1+0x570] ;  /* 0x0005700001ad7983 */ /* 0x001ee80000300800 */
        /* <DEDUP_REMOVED lines=13> */
[--C-:B------:R-:W-:Y:S01]  /*2ee30*/  IMAD.X R179, R179, 0x1, R4.reuse, P6 ;  /* 0x00000001b3b37824 */ /* 0x100fe200030e0604 */
[----:B------:R-:W-:Y:S02]  /*2ee40*/  IADD3 R185, P6, R185, R5, RZ ;  /* 0x00000005b9b97210 */ /* 0x000fe40007fde0ff */
[----:B0-----:R-:W4:Y:S04]  /*2ee50*/  LDL.LU R181, [R1+0x558] ;  /* 0x0005580001b57983 */ /* 0x001f280000300800 */
[----:B------:R0:W-:Y:S01]  /*2ee60*/  STL [R1+0x5b4], R179 ;  /* 0x0005b4b301007387 */ /* 0x0001e20000100800 */
[----:B------:R-:W-:-:S03]  /*2ee70*/  IMAD.X R182, R182, 0x1, R4, P1 ;  /* 0x00000001b6b67824 */ /* 0x000fc600008e0604 */
[----:B0-----:R-:W4:Y:S04]  /*2ee80*/  LDL.LU R179, [R1+0x57c] ;  /* 0x00057c0001b37983 */ /* 0x001f280000300800 */
[----:B------:R-:W-:Y:S01]  /*2ee90*/  STL [R1+0x590], R252 ;  /* 0x000590fc01007387 */ /* 0x000fe20000100800 */
[----:B------:R-:W-:-:S03]  /*2eea0*/  IADD3 R178, P1, R178, R5, RZ ;  /* 0x00000005b2b27210 */ /* 0x000fc60007f3e0ff */
        /* <DEDUP_REMOVED lines=15> */
[----:B------:R0:W-:Y:S04]  /*2efa0*/  STL [R1+0x578], R176 ;  /* 0x000578b001007387 */ /* 0x0001e80000100800 */
[----:B0-----:R-:W4:Y:S01]  /*2efb0*/  LDL.LU R176, [R1+0x554] ;  /* 0x0005540001b07983 */ /* 0x001f220000300800 */
        /* <DEDUP_REMOVED lines=11> */
[--C-:B------:R-:W-:Y:S02]  /*2f070*/  IMAD.X R184, R184, 0x1, R4.reuse, P5 ;  /* 0x00000001b8b87824 */ /* 0x100fe400028e0604 */
[----:B------:R-:W-:Y:S01]  /*2f080*/  IMAD.X R191, R191, 0x1, R4, P6 ;  /* 0x00000001bfbf7824 */ /* 0x000fe200030e0604 */
        /* <DEDUP_REMOVED lines=9> */
[----:B------:R-:W-:-:S03]  /*2f120*/  IMAD.X R179, R179, 0x1, R4, P1 ;  /* 0x00000001b3b37824 */ /* 0x000fc600008e0604 */
[----:B0-----:R-:W4:Y:S01]  /*2f130*/  LDL.LU R181, [R1+0x510] ;  /* 0x0005100001b57983 */ /* 0x001f220000300800 */
[----:B------:R-:W-:-:S03]  /*2f140*/  IMAD.X R229, R229, 0x1, R4, P2 ;  /* 0x00000001e5e57824 */ /* 0x000fc600010e0604 */
[----:B------:R-:W4:Y:S04]  /*2f150*/  LDL.LU R184, [R1+0x534] ;  /* 0x0005340001b87983 */ /* 0x000f280000300800 */
[----:B------:R-:W4:Y:S01]  /*2f160*/  LDL.LU R183, [R1+0x508] ;  /* 0x0005080001b77983 */ /* 0x000f220000300800 */
[----:B------:R-:W-:-:S03]  /*2f170*/  IADD3 R227, P1, R227, R5, RZ ;  /* 0x00000005e3e37210 */ /* 0x000fc60007f3e0ff */
[----:B------:R0:W-:Y:S01]  /*2f180*/  STL [R1+0x57c], R179 ;  /* 0x00057cb301007387 */ /* 0x0001e20000100800 */
[-C--:B------:R-:W-:Y:S01]  /*2f190*/  IADD3 R178, P2, R178, R5.reuse, RZ ;  /* 0x00000005b2b27210 */ /* 0x080fe20007f5e0ff */
[----:B------:R-:W-:Y:S02]  /*2f1a0*/  IMAD.X R239, R239, 0x1, R4, P3 ;  /* 0x00000001efef7824 */ /* 0x000fe400018e0604 */
[----:B0-----:R-:W4:Y:S04]  /*2f1b0*/  LDL.LU R179, [R1+0x52c] ;  /* 0x00052c0001b37983 */ /* 0x001f280000300800 */
[----:B------:R0:W-:Y:S01]  /*2f1c0*/  STL [R1+0x548], R178 ;  /* 0x000548b201007387 */ /* 0x0001e20000100800 */
[----:B------:R-:W-:-:S03]  /*2f1d0*/  IADD3 R241, P3, R241, R5, RZ ;  /* 0x00000005f1f17210 */ /* 0x000fc60007f7e0ff */
[----:B------:R-:W-:Y:S01]  /*2f1e0*/  STL [R1+0x550], R227 ;  /* 0x000550e301007387 */ /* 0x000fe20000100800 */
[--C-:B------:R-:W-:Y:S01]  /*2f1f0*/  IMAD.X R251, R251, 0x1, R4.reuse, P4 ;  /* 0x00000001fbfb7824 */ /* 0x100fe200020e0604 */
[----:B------:R-:W-:Y:S02]  /*2f200*/  IADD3 R185, P4, R185, R5, RZ ;  /* 0x00000005b9b97210 */ /* 0x000fe40007f9e0ff */
[----:B0-----:R-:W4:Y:S01]  /*2f210*/  LDL.LU R178, [R1+0x500] ;  /* 0x0005000001b27983 */ /* 0x001f220000300800 */
[----:B------:R-:W-:-:S03]  /*2f220*/  IMAD.X R177, R177, 0x1, R4, P5 ;  /* 0x00000001b1b17824 */ /* 0x000fc600028e0604 */
        /* <DEDUP_REMOVED lines=9> */
[----:B------:R0:W-:Y:S04]  /*2f2c0*/  STL [R1+0x554], R176 ;  /* 0x000554b001007387 */ /* 0x0001e80000100800 */
[----:B0-----:R-:W4:Y:S04]  /*2f2d0*/  LDL.LU R176, [R1+0x4f8] ;  /* 0x0004f80001b07983 */ /* 0x001f280000300800 */
        /* <DEDUP_REMOVED lines=52> */
[----:B0-----:R-:W3:Y:S01]  /*2f620*/  LDL.LU R173, [R1+0x4cc] ;  /* 0x0004cc0001ad7983 */ /* 0x001ee20000300800 */
        /* <DEDUP_REMOVED lines=13> */
[----:B------:R-:W4:Y:S04]  /*2f700*/  LDL.LU R185, [R1+0x490] ;  /* 0x0004900001b97983 */ /* 0x000f280000300800 */
[----:B------:R-:W4:Y:S01]  /*2f710*/  LDL.LU R182, [R1+0x4b4] ;  /* 0x0004b40001b67983 */ /* 0x000f220000300800 */
[----:B------:R-:W-:Y:S01]  /*2f720*/  IADD3 R181, P4, R181, R5, RZ ;  /* 0x00000005b5b57210 */ /* 0x000fe20007f9e0ff */
[----:B------:R-:W-:-:S04]  /*2f730*/  IMAD.X R227, R227, 0x1, R4, P5 ;  /* 0x00000001e3e37824 */ /* 0x000fc800028e0604 */
[----:B------:R0:W-:Y:S01]  /*2f740*/  STL [R1+0x4d8], R181 ;  /* 0x0004d8b501007387 */ /* 0x0001e20000100800 */
[----:B------:R-:W-:-:S03]  /*2f750*/  IADD3 R229, P5, R229, R5, RZ ;  /* 0x00000005e5e57210 */ /* 0x000fc60007fbe0ff */
        /* <DEDUP_REMOVED lines=11> */
[----:B------:R-:W-:Y:S01]  /*2f810*/  STL [R1+0x4c8], R239 ;  /* 0x0004c8ef01007387 */ /* 0x000fe20000100800 */
[----:B------:R-:W-:-:S03]  /*2f820*/  IMAD.X R183, R183, 0x1, R4, P3 ;  /* 0x00000001b7b77824 */ /* 0x000fc600018e0604 */
[----:B------:R-:W-:Y:S04]  /*2f830*/  STL [R1+0x4ec], R241 ;  /* 0x0004ecf101007387 */ /* 0x000fe80000100800 */
        /* <DEDUP_REMOVED lines=31> */
[----:B------:R-:W-:Y:S01]  /*2fa30*/  STL [R1+0x498], R252 ;  /* 0x000498fc01007387 */ /* 0x000fe20000100800 */
[----:B------:R-:W-:-:S03]  /*2fa40*/  IADD3 R181, P2, R181, R5, RZ ;  /* 0x00000005b5b57210 */ /* 0x000fc60007f5e0ff */
[----:B------:R-:W4:Y:S04]  /*2fa50*/  LDL.LU R227, [R1+0x458] ;  /* 0x0004580001e37983 */ /* 0x000f280000300800 */
[----:B------:R-:W-:Y:S04]  /*2fa60*/  STL [R1+0x490], R185 ;  /* 0x000490b901007387 */ /* 0x000fe80000100800 */
[----:B------:R-:W4:Y:S04]  /*2fa70*/  LDL.LU R229, [R1+0x47c] ;  /* 0x00047c0001e57983 */ /* 0x000f280000300800 */
[----:B------:R0:W-:Y:S04]  /*2fa80*/  STL [R1+0x4b4], R182 ;  /* 0x0004b4b601007387 */ /* 0x0001e80000100800 */
[----:B0-----:R-:W4:Y:S04]  /*2fa90*/  LDL.LU R182, [R1+0x450] ;  /* 0x0004500001b67983 */ /* 0x001f280000300800 */
[----:B------:R-:W-:Y:S01]  /*2faa0*/  STL [R1+0x488], R181 ;  /* 0x000488b501007387 */ /* 0x000fe20000100800 */
        /* <DEDUP_REMOVED lines=20> */
[-C--:B---3--:R-:W-:Y:S01]  /*2fbf0*/  IADD3 R173, P5, R173, R5.reuse, RZ ;  /* 0x00000005adad7210 */ /* 0x088fe20007fbe0ff */
[----:B----4-:R-:W-:Y:S01]  /*2fc00*/  IMAD.X R184, R184, 0x1, R4, P6 ;  /* 0x00000001b8b87824 */ /* 0x010fe200030e0604 */
[----:B------:R-:W-:-:S03]  /*2fc10*/  IADD3 R183, P6, R183, R5, RZ ;  /* 0x00000005b7b77210 */ /* 0x000fc60007fde0ff */
[----:B------:R0:W-:Y:S01]  /*2fc20*/  STL [R1+0x470], R173 ;  /* 0x000470ad01007387 */ /* 0x0001e20000100800 */
[----:B------:R-:W-:-:S03]  /*2fc30*/  IMAD.X R172, R172, 0x1, R4, P1 ;  /* 0x00000001acac7824 */ /* 0x000fc600008e0604 */
        /* <DEDUP_REMOVED lines=19> */
[----:B------:R0:W-:Y:S04]  /*2fd70*/  STL [R1+0x450], R182 ;  /* 0x000450b601007387 */ /* 0x0001e80000100800 */
        /* <DEDUP_REMOVED lines=10> */
[----:B------:R-:W-:-:S03]  /*2fe20*/  IADD3 R181, P6, R181, R5, RZ ;  /* 0x00000005b5b57210 */ /* 0x000fc60007fde0ff */
[----:B0-----:R-:W4:Y:S01]  /*2fe30*/  LDL.LU R179, [R1+0x42c] ;  /* 0x00042c0001b37983 */ /* 0x001f220000300800 */
[----:B------:R-:W-:-:S03]  /*2fe40*/  IMAD.X R178, R178, 0x1, R4, P1 ;  /* 0x00000001b2b27824 */ /* 0x000fc600008e0604 */
        /* <DEDUP_REMOVED lines=13> */
[----:B------:R0:W-:Y:S04]  /*2ff20*/  STL [R1+0x428], R180 ;  /* 0x000428b401007387 */ /* 0x0001e80000100800 */
[----:B0-----:R-:W2:Y:S01]  /*2ff30*/  LDL.LU R180, [R1+0x3e8] ;  /* 0x0003e80001b47983 */ /* 0x001ea20000300800 */
[----:B---3--:R-:W-:-:S05]  /*2ff40*/  IMAD.X R173, R173, 0x1, R4, P3 ;  /* 0x00000001adad7824 */ /* 0x008fca00018e0604 */
[----:B------:R0:W-:Y:S01]  /*2ff50*/  STL [R1+0x44c], R173 ;  /* 0x00044cad01007387 */ /* 0x0001e20000100800 */
[----:B----4-:R-:W-:-:S03]  /*2ff60*/  IADD3 R172, P3, R172, R5, RZ ;  /* 0x00000005acac7210 */ /* 0x010fc60007f7e0ff */
[----:B0-----:R-:W3:Y:S01]  /*2ff70*/  LDL.LU R173, [R1+0x40c] ;  /* 0x00040c0001ad7983 */ /* 0x001ee20000300800 */
[----:B------:R-:W-:-:S03]  /*2ff80*/  IMAD.X R185, R185, 0x1, R4, P4 ;  /* 0x00000001b9b97824 */ /* 0x000fc600020e0604 */
[----:B------:R0:W-:Y:S01]  /*2ff90*/  STL [R1+0x420], R172 ;  /* 0x000420ac01007387 */ /* 0x0001e20000100800 */
[-C--:B------:R-:W-:Y:S01]  /*2ffa0*/  IADD3 R190, P4, R190, R5.reuse, RZ ;  /* 0x00000005bebe7210 */ /* 0x080fe20007f9e0ff */
[----:B------:R-:W-:Y:S02]  /*2ffb0*/  IMAD.X R184, R184, 0x1, R4, P5 ;  /* 0x00000001b8b87824 */ /* 0x000fe400028e0604 */
[----:B0-----:R-:W4:Y:S04]  /*2ffc0*/  LDL.LU R172, [R1+0x3e0] ;  /* 0x0003e00001ac7983 */ /* 0x001f280000300800 */
[----:B------:R0:W-:Y:S01]  /*2ffd0*/  STL [R1+0x418], R190 ;  /* 0x000418be01007387 */ /* 0x0001e20000100800 */
[----:B------:R-:W-:-:S03]  /*2ffe0*/  IADD3 R183, P5, R183, R5, RZ ;  /* 0x00000005b7b77210 */ /* 0x000fc60007fbe0ff */
[----:B0-----:R-:W4:Y:S04]  /*2fff0*/  LDL.LU R190, [R1+0x3d8] ;  /* 0x0003d80001be7983 */ /* 0x001f280000300800 */
[----:B------:R-:W-:Y:S01]  /*30000*/  STL [R1+0x444], R185 ;  /* 0x000444b901007387 */ /* 0x000fe20000100800 */
[----:B------:R-:W-:-:S03]  /*30010*/  IMAD.X R191, R191, 0x1, R4, P6 ;  /* 0x00000001bfbf7824 */ /* 0x000fc600030e0604 */
        /* <DEDUP_REMOVED lines=12> */
[----:B------:R-:W-:Y:S01]  /*300e0*/  IMAD.X R179, R179, 0x1, R4, P1 ;  /* 0x00000001b3b37824 */ /* 0x000fe200008e0604 */
[----:B------:R-:W-:-:S02]  /*300f0*/  IADD3 R16, P1, R16, R5, RZ ;  /* 0x0000000510107210 */ /* 0x000fc40007f3e0ff */
[----:B0-----:R-:W4:Y:S04]  /*30100*/  LDL.LU R182, [R1+0x3dc] ;  /* 0x0003dc0001b67983 */ /* 0x001f280000300800 */
[----:B------:R0:W-:Y:S04]  /*30110*/  STL [R1+0x42c], R179 ;  /* 0x00042cb301007387 */ /* 0x0001e80000100800 */
        /* <DEDUP_REMOVED lines=9> */
[----:B------:R-:W-:Y:S01]  /*301b0*/  IADD3 R181, P3, R181, R5, RZ ;  /* 0x00000005b5b57210 */ /* 0x000fe20007f7e0ff */
[--C-:B------:R-:W-:Y:S01]  /*301c0*/  IMAD.X R239, R239, 0x1, R4.reuse, P4 ;  /* 0x00000001efef7824 */ /* 0x100fe200020e0604 */
[----:B0-----:R-:W4:Y:S04]  /*301d0*/  LDL.LU R177, [R1+0x3a8] ;  /* 0x0003a80001b17983 */ /* 0x001f280000300800 */
[----:B------:R0:W-:Y:S01]  /*301e0*/  STL [R1+0x41c], R176 ;  /* 0x00041cb001007387 */ /* 0x0001e20000100800 */
[----:B------:R-:W-:-:S03]  /*301f0*/  IMAD.X R10, R10, 0x1, R4, P6 ;  /* 0x000000010a0a7824 */ /* 0x000fc600030e0604 */
[----:B0-----:R-:W4:Y:S04]  /*30200*/  LDL.LU R176, [R1+0x3cc] ;  /* 0x0003cc0001b07983 */ /* 0x001f280000300800 */
[----:B------:R0:W-:Y:S01]  /*30210*/  STL [R1+0x3f0], R181 ;  /* 0x0003f0b501007387 */ /* 0x0001e20000100800 */
[----:B------:R-:W-:-:S03]  /*30220*/  IMAD.X R9, R9, 0x1, R4, P1 ;  /* 0x0000000109097824 */ /* 0x000fc600008e0604 */
[----:B0-----:R-:W4:Y:S01]  /*30230*/  LDL.LU R181, [R1+0x3a0] ;  /* 0x0003a00001b57983 */ /* 0x001f220000300800 */
[----:B------:R-:W-:Y:S02]  /*30240*/  R2UR UR49, R165 ;  /* 0x00000000a53172ca */ /* 0x000fe400000e0000 */
[----:B------:R-:W-:-:S13]  /*30250*/  R2UR UR48, R164 ;  /* 0x00000000a43072ca */ /* 0x000fda00000e0000 */
[----:B------:R-:W-:Y:S01]  /*30260*/  HGMMA.64x128x16.F32.BF16 R88, gdesc[UR48].tnspA, R88 ;  /* 0x21e00000305879f0 */ /* 0x000fe20008701858 */
[----:B------:R-:W-:Y:S01]  /*30270*/  UMOV UR56, UR54 ;  /* 0x0000003600387c82 */ /* 0x000fe20008000000 */
[----:B------:R-:W-:Y:S01]  /*30280*/  UMOV UR57, UR55 ;  /* 0x0000003700397c82 */ /* 0x000fe20008000000 */
[----:B------:R-:W-:Y:S02]  /*30290*/  R2UR UR55, R157 ;  /* 0x000000009d3772ca */ /* 0x000fe400000e0000 */
[----:B------:R-:W-:Y:S02]  /*302a0*/  R2UR UR54, R156 ;  /* 0x000000009c3672ca */ /* 0x000fe400000e0000 */
[----:B------:R-:W-:Y:S02]  /*302b0*/  MOV R158, UR49 ;  /* 0x00000031009e7c02 */ /* 0x000fe40008000f00 */
[----:B------:R-:W-:Y:S02]  /*302c0*/  MOV R159, UR48 ;  /* 0x00000030009f7c02 */ /* 0x000fe40008000f00 */
[----:B--2---:R-:W-:Y:S01]  /*302d0*/  IADD3 R180, P4, R180, R5, RZ ;  /* 0x00000005b4b47210 */ /* 0x004fe20007f9e0ff */
[----:B---3--:R-:W-:-:S04]  /*302e0*/  IMAD.X R173, R173, 0x1, R4, P5 ;  /* 0x00000001adad7824 */ /* 0x008fc800028e0604 */
[----:B------:R0:W-:Y:S04]  /*302f0*/  STL [R1+0x3e8], R180 ;  /* 0x0003e8b401007387 */ /* 0x0001e80000100800 */
[----:B------:R-:W-:Y:S01]  /*30300*/  STL [R1+0x414], R239 ;  /* 0x000414ef01007387 */ /* 0x000fe20000100800 */
[-C--:B----4-:R-:W-:Y:S02]  /*30310*/  IADD3 R190, P6, R190, R5.reuse, RZ ;  /* 0x00000005bebe7210 */ /* 0x090fe40007fde0ff */
[-C--:B------:R-:W-:Y:S01]  /*30320*/  IADD3 R172, P5, R172, R5.reuse, RZ ;  /* 0x00000005acac7210 */ /* 0x080fe20007fbe0ff */
[----:B0-----:R-:W2:Y:S04]  /*30330*/  LDL.LU R180, [R1+0x3c4] ;  /* 0x0003c40001b47983 */ /* 0x001ea80000300800 */
[----:B------:R0:W-:Y:S01]  /*30340*/  STL [R1+0x40c], R173 ;  /* 0x00040cad01007387 */ /* 0x0001e20000100800 */
[----:B------:R-:W-:Y:S01]  /*30350*/  IMAD.X R251, R251, 0x1, R4, P2 ;  /* 0x00000001fbfb7824 */ /* 0x000fe200010e0604 */
[----:B------:R-:W-:-:S02]  /*30360*/  IADD3 R241, P1, R241, R5, RZ ;  /* 0x00000005f1f17210 */ /* 0x000fc40007f3e0ff */
[----:B------:R-:W-:Y:S02]  /*30370*/  MOV R156, UR51 ;  /* 0x00000033009c7c02 */ /* 0x000fe40008000f00 */
[----:B------:R-:W-:Y:S01]  /*30380*/  MOV R157, UR50 ;  /* 0x00000032009d7c02 */ /* 0x000fe20008000f00 */
[----:B------:R-:W-:Y:S01]  /*30390*/  HGMMA.64x128x16.F32.BF16 R88, gdesc[UR52].tnspA, R88 ;  /* 0x21e00000345879f0 */ /* 0x000fe20008701858 */
[----:B0-----:R-:W3:Y:S04]  /*303a0*/  LDL.LU R173, [R1+0x398] ;  /* 0x0003980001ad7983 */ /* 0x001ee80000300800 */
[----:B------:R0:W-:Y:S04]  /*303b0*/  STL [R1+0x404], R10 ;  /* 0x0004040a01007387 */ /* 0x0001e80000100800 */
[----:B------:R1:W-:Y:S01]  /*303c0*/  STL [R1+0x3e0], R172 ;  /* 0x0003e0ac01007387 */ /* 0x0003e20000100800 */
[----:B------:R-:W-:-:S03]  /*303d0*/  IADD3 R191, P2, R191, R5, RZ ;  /* 0x00000005bfbf7210 */ /* 0x000fc60007f5e0ff */
[----:B0-----:R-:W4:Y:S04]  /*303e0*/  LDL.LU R10, [R1+0x130c] ;  /* 0x00130c00010a7983 */ /* 0x001f280000300800 */
[----:B-1----:R-:W4:Y:S04]  /*303f0*/  LDL.LU R172, [R1+0x3bc] ;  /* 0x0003bc0001ac7983 */ /* 0x002f280000300800 */
[----:B------:R0:W-:Y:S04]  /*30400*/  STL [R1+0x3fc], R9 ;  /* 0x0003fc0901007387 */ /* 0x0001e80000100800 */
[----:B------:R1:W-:Y:S04]  /*30410*/  STL [R1+0x3d8], R190 ;  /* 0x0003d8be01007387 */ /* 0x0003e80000100800 */
[----:B0-----:R-:W4:Y:S04]  /*30420*/  LDL.LU R9, [R1+0x1308] ;  /* 0x0013080001097983 */ /* 0x001f280000300800 */
[----:B-1----:R-:W4:Y:S04]  /*30430*/  LDL.LU R190, [R1+0x390] ;  /* 0x0003900001be7983 */ /* 0x002f280000300800 */
[----:B------:R0:W-:Y:S04]  /*30440*/  STL [R1+0x3c8], R191 ;  /* 0x0003c8bf01007387 */ /* 0x0001e80000100800 */
[----:B------:R-:W-:Y:S04]  /*30450*/  STL [R1+0x3d0], R241 ;  /* 0x0003d0f101007387 */ /* 0x000fe80000100800 */
[----:B0-----:R-:W4:Y:S01]  /*30460*/  LDL.LU R191, [R1+0x3b4] ;  /* 0x0003b40001bf7983 */ /* 0x001f220000300800 */
[----:B------:R-:W-:Y:S01]  /*30470*/  UIADD3.64 UR48, UR4, 0x780, URZ ;  /* 0x0000078004307897 */ /* 0x000fe2000fffe03f */
[----:B------:R-:W-:Y:S01]  /*30480*/  UMOV UR50, UR58 ;  /* 0x0000003a00327c82 */ /* 0x000fe20008000000 */
[----:B------:R-:W-:-:S07]  /*30490*/  UMOV UR51, UR59 ;  /* 0x0000003b00337c82 */ /* 0x000fce0008000000 */
[----:B------:R-:W-:Y:S01]  /*304a0*/  HGMMA.64x128x16.F32.BF16 R24, gdesc[UR48].tnspA, R24 ;  /* 0x21e00000301879f0 */ /* 0x000fe20008701818 */
[----:B------:R-:W-:Y:S02]  /*304b0*/  MOV R154, UR9 ;  /* 0x00000009009a7c02 */ /* 0x000fe40008000f00 */
[----:B------:R-:W-:Y:S01]  /*304c0*/  MOV R155, UR8 ;  /* 0x00000008009b7c02 */ /* 0x000fe20008000f00 */
[----:B------:R-:W-:Y:S01]  /*304d0*/  UIADD3.64 UR8, UR4, 0x800, URZ ;  /* 0x0000080004087897 */ /* 0x000fe2000fffe03f */
[----:B------:R-:W-:Y:S02]  /*304e0*/  MOV R152, UR11 ;  /* 0x0000000b00987c02 */ /* 0x000fe40008000f00 */
[----:B------:R-:W-:Y:S01]  /*304f0*/  MOV R153, UR10 ;  /* 0x0000000a00997c02 */ /* 0x000fe20008000f00 */
[----:B------:R-:W-:Y:S01]  /*30500*/  UMOV UR10, UR6 ;  /* 0x00000006000a7c82 */ /* 0x000fe20008000000 */
[----:B------:R-:W-:Y:S01]  /*30510*/  UMOV UR11, UR7 ;  /* 0x00000007000b7c82 */ /* 0x000fe20008000000 */
[--C-:B------:R-:W-:Y:S01]  /*30520*/  IMAD.X R252, R252, 0x1, R4.reuse, P3 ;  /* 0x00000001fcfc7824 */ /* 0x100fe200018e0604 */
[-C--:B------:R-:W-:Y:S01]  /*30530*/  IADD3 R185, P3, R185, R5.reuse, RZ ;  /* 0x00000005b9b97210 */ /* 0x080fe20007f7e0ff */
[----:B------:R-:W-:Y:S01]  /*30540*/  IMAD.X R184, R184, 0x1, R4, P4 ;  /* 0x00000001b8b87824 */ /* 0x000fe200020e0604 */
[----:B------:R-:W-:Y:S01]  /*30550*/  STL [R1+0x3f4], R251 ;  /* 0x0003f4fb01007387 */ /* 0x000fe20000100800 */
[----:B------:R-:W-:-:S03]  /*30560*/  IADD3 R183, P4, R183, R5, RZ ;  /* 0x00000005b7b77210 */ /* 0x000fc60007f9e0ff */
[----:B------:R-:W-:Y:S01]  /*30570*/  STL [R1+0x3ec], R252 ;  /* 0x0003ecfc01007387 */ /* 0x000fe20000100800 */
[----:B------:R-:W-:-:S03]  /*30580*/  IMAD.X R182, R182, 0x1, R4, P5 ;  /* 0x00000001b6b67824 */ /* 0x000fc600028e0604 */
[----:B------:R-:W-:Y:S04]  /*30590*/  STL [R1+0x3c0], R185 ;  /* 0x0003c0b901007387 */ /* 0x000fe80000100800 */
[----:B------:R-:W4:Y:S01]  /*305a0*/  LDL.LU R227, [R1+0x3ac] ;  /* 0x0003ac0001e37983 */ /* 0x000f220000300800 */
[----:B------:R-:W-:-:S03]  /*305b0*/  IADD3 R179, P5, R179, R5, RZ ;  /* 0x00000005b3b37210 */ /* 0x000fc60007fbe0ff */
[----:B------:R-:W-:Y:S04]  /*305c0*/  STL [R1+0x3e4], R184 ;  /* 0x0003e4b801007387 */ /* 0x000fe80000100800 */
[----:B------:R-:W-:Y:S04]  /*305d0*/  STL [R1+0x3b8], R183 ;  /* 0x0003b8b701007387 */ /* 0x000fe80000100800 */
[----:B------:R-:W4:Y:S01]  /*305e0*/  LDL.LU R229, [R1+0x3a4] ;  /* 0x0003a40001e57983 */ /* 0x000f220000300800 */
[----:B------:R-:W-:-:S03]  /*305f0*/  IMAD.X R178, R178, 0x1, R4, P6 ;  /* 0x00000001b2b27824 */ /* 0x000fc600030e0604 */
[----:B------:R-:W-:Y:S04]  /*30600*/  STL [R1+0x3dc], R182 ;  /* 0x0003dcb601007387 */ /* 0x000fe80000100800 */
[----:B------:R0:W-:Y:S01]  /*30610*/  STL [R1+0x3b0], R179 ;  /* 0x0003b0b301007387 */ /* 0x0001e20000100800 */
[-C--:B------:R-:W-:Y:S01]  /*30620*/  IADD3 R177, P6, R177, R5.reuse, RZ ;  /* 0x00000005b1b17210 */ /* 0x080fe20007fde0ff */
[----:B------:R-:W-:Y:S02]  /*30630*/  IMAD.X R176, R176, 0x1, R4, P1 ;  /* 0x00000001b0b07824 */ /* 0x000fe400008e0604 */
[----:B0-----:R-:W4:Y:S04]  /*30640*/  LDL.LU R179, [R1+0x378] ;  /* 0x0003780001b37983 */ /* 0x001f280000300800 */
[----:B------:R0:W-:Y:S04]  /*30650*/  STL [R1+0x3d4], R178 ;  /* 0x0003d4b201007387 */ /* 0x0001e80000100800 */
[----:B0-----:R-:W4:Y:S04]  /*30660*/  LDL.LU R178, [R1+0x39c] ;  /* 0x00039c0001b27983 */ /* 0x001f280000300800 */
[----:B------:R0:W-:Y:S01]  /*30670*/  STL [R1+0x3a8], R177 ;  /* 0x0003a8b101007387 */ /* 0x0001e20000100800 */
[----:B------:R-:W-:-:S03]  /*30680*/  IADD3 R181, P1, R181, R5, RZ ;  /* 0x00000005b5b57210 */ /* 0x000fc60007f3e0ff */
[----:B0-----:R-:W4:Y:S04]  /*30690*/  LDL.LU R177, [R1+0x370] ;  /* 0x0003700001b17983 */ /* 0x001f280000300800 */
[----:B------:R0:W-:Y:S04]  /*306a0*/  STL [R1+0x3cc], R176 ;  /* 0x0003ccb001007387 */ /* 0x0001e80000100800 */
[----:B0-----:R-:W4:Y:S04]  /*306b0*/  LDL.LU R176, [R1+0x394] ;  /* 0x0003940001b07983 */ /* 0x001f280000300800 */
[----:B------:R-:W4:Y:S04]  /*306c0*/  LDL.LU R239, [R1+0x368] ;  /* 0x0003680001ef7983 */ /* 0x000f280000300800 */
[----:B------:R-:W4:Y:S04]  /*306d0*/  LDL.LU R241, [R1+0x38c] ;  /* 0x00038c0001f17983 */ /* 0x000f280000300800 */
[----:B------:R-:W4:Y:S01]  /*306e0*/  LDL.LU R251, [R1+0x360] ;  /* 0x0003600001fb7983 */ /* 0x000f220000300800 */
[----:B------:R-:W-:Y:S03]  /*306f0*/  HGMMA.64x128x16.F32.BF16 R24, gdesc[UR8].tnspA, R24 ;  /* 0x21e00000081879f0 */ /* 0x000fe60008701818 */
[----:B------:R-:W-:Y:S04]  /*30700*/  STL [R1+0x3a0], R181 ;  /* 0x0003a0b501007387 */ /* 0x000fe80000100800 */
[----:B------:R-:W4:Y:S04]  /*30710*/  LDL.LU R252, [R1+0x358] ;  /* 0x0003580001fc7983 */ /* 0x000f280000300800 */
[----:B------:R-:W4:Y:S01]  /*30720*/  LDL.LU R185, [R1+0x350] ;  /* 0x0003500001b97983 */ /* 0x000f220000300800 */
[----:B------:R-:W-:-:S02]  /*30730*/  MOV R162, UR53 ;  /* 0x0000003500a27c02 */ /* 0x000fc40008000f00 */
[----:B------:R-:W-:Y:S01]  /*30740*/  MOV R163, UR52 ;  /* 0x0000003400a37c02 */ /* 0x000fe20008000f00 */
[----:B------:R-:W-:Y:S02]  /*30750*/  UIADD3.64 UR52, UR4, 0x880, URZ ;  /* 0x0000088004347897 */ /* 0x000fe4000fffe03f */
[----:B------:R-:W-:Y:S01]  /*30760*/  UIADD3.64 UR50, UR6, 0x2, URZ ;  /* 0x0000000206327897 */ /* 0x000fe2000fffe03f */
[----:B------:R-:W-:Y:S02]  /*30770*/  MOV R160, UR55 ;  /* 0x0000003700a07c02 */ /* 0x000fe40008000f00 */
[----:B------:R-:W-:-:S04]  /*30780*/  MOV R161, UR54 ;  /* 0x0000003600a17c02 */ /* 0x000fc80008000f00 */
[----:B------:R-:W-:Y:S01]  /*30790*/  UMOV UR54, UR50 ;  /* 0x0000003200367c82 */ /* 0x000fe20008000000 */
[----:B------:R-:W-:Y:S02]  /*307a0*/  UMOV UR55, UR51 ;  /* 0x0000003300377c82 */ /* 0x000fe40008000000 */
[----:B------:R-:W-:Y:S01]  /*307b0*/  HGMMA.64x128x16.F32.BF16 R24, gdesc[UR52].tnspA, R24 ;  /* 0x21e00000341879f0 */ /* 0x000fe20008701818 */
[----:B--2---:R-:W-:-:S05]  /*307c0*/  IMAD.X R180, R180, 0x1, R4, P2 ;  /* 0x00000001b4b47824 */ /* 0x004fca00010e0604 */
[----:B------:R-:W-:Y:S01]  /*307d0*/  STL [R1+0x3c4], R180 ;  /* 0x0003c4b401007387 */ /* 0x000fe20000100800 */
[----:B---3--:R-:W-:-:S05]  /*307e0*/  IADD3 R173, P2, R173, R5, RZ ;  /* 0x00000005adad7210 */ /* 0x008fca0007f5e0ff */
[----:B------:R0:W-:Y:S01]  /*307f0*/  STL [R1+0x398], R173 ;  /* 0x000398ad01007387 */ /* 0x0001e20000100800 */
[----:B----4-:R-:W-:-:S03]  /*30800*/  IMAD.X R172, R172, 0x1, R4, P3 ;  /* 0x00000001acac7824 */ /* 0x010fc600018e0604 */
[----:B0-----:R-:W2:Y:S04]  /*30810*/  LDL.LU R173, [R1+0x374] ;  /* 0x0003740001ad7983 */ /* 0x001ea80000300800 */
[----:B------:R0:W-:Y:S01]  /*30820*/  STL [R1+0x3bc], R172 ;  /* 0x0003bcac01007387 */ /* 0x0001e20000100800 */
[----:B------:R-:W-:-:S03]  /*30830*/  IADD3 R190, P3, R190, R5, RZ ;  /* 0x00000005bebe7210 */ /* 0x000fc60007f7e0ff */
[----:B0-----:R-:W3:Y:S04]  /*30840*/  LDL.LU R172, [R1+0x348] ;  /* 0x0003480001ac7983 */ /* 0x001ee80000300800 */
[----:B------:R-:W4:Y:S04]  /*30850*/  LDL.LU R184, [R1+0x36c] ;  /* 0x00036c0001b87983 */ /* 0x000f280000300800 */
[----:B------:R-:W4:Y:S04]  /*30860*/  LDL.LU R183, [R1+0x340] ;  /* 0x0003400001b77983 */ /* 0x000f280000300800 */
[----:B------:R0:W-:Y:S01]  /*30870*/  STL [R1+0x390], R190 ;  /* 0x000390be01007387 */ /* 0x0001e20000100800 */
[----:B------:R-:W-:-:S03]  /*30880*/  IMAD.X R191, R191, 0x1, R4, P4 ;  /* 0x00000001bfbf7824 */ /* 0x000fc600020e0604 */
[----:B0-----:R-:W4:Y:S04]  /*30890*/  LDL.LU R190, [R1+0x364] ;  /* 0x0003640001be7983 */ /* 0x001f280000300800 */
        /* <DEDUP_REMOVED lines=8> */
[----:B------:R-:W-:Y:S01]  /*30920*/  UIADD3.64 UR48, UR4, 0x900, URZ ;  /* 0x0000090004307897 */ /* 0x000fe2000fffe03f */
[----:B------:R-:W-:Y:S01]  /*30930*/  UMOV UR50, UR56 ;  /* 0x0000003800327c82 */ /* 0x000fe20008000000 */
[----:B------:R-:W-:-:S07]  /*30940*/  UMOV UR51, UR57 ;  /* 0x0000003900337c82 */ /* 0x000fce0008000000 */
[----:B------:R-:W-:Y:S01]  /*30950*/  HGMMA.64x128x16.F32.BF16 R24, gdesc[UR48].tnspA, R24 ;  /* 0x21e00000301879f0 */ /* 0x000fe20008701818 */
[----:B------:R-:W-:Y:S02]  /*30960*/  R2UR UR11, R152 ;  /* 0x00000000980b72ca */ /* 0x000fe400000e0000 */
[----:B------:R-:W-:Y:S01]  /*30970*/  R2UR UR10, R153 ;  /* 0x00000000990a72ca */ /* 0x000fe200000e0000 */
[----:B------:R-:W-:-:S10]  /*30980*/  UIADD3.64 UR52, UR4, 0x980, URZ ;  /* 0x0000098004347897 */ /* 0x000fd4000fffe03f */
[----:B------:R-:W-:Y:S02]  /*30990*/  UMOV UR55, UR11 ;  /* 0x0000000b00377c82 */ /* 0x000fe40008000000 */
[----:B------:R-:W-:Y:S01]  /*309a0*/  UMOV UR54, UR10 ;  /* 0x0000000a00367c82 */ /* 0x000fe20008000000 */
[--C-:B------:R-:W-:Y:S01]  /*309b0*/  IMAD.X R227, R227, 0x1, R4.reuse, P5 ;  /* 0x00000001e3e37824 */ /* 0x100fe200028e0604 */
[-C--:B------:R-:W-:Y:S01]  /*309c0*/  IADD3 R17, P5, R17, R5.reuse, RZ ;  /* 0x0000000511117210 */ /* 0x080fe20007fbe0ff */
[--C-:B------:R-:W-:Y:S01]  /*309d0*/  IMAD.X R229, R229, 0x1, R4.reuse, P6 ;  /* 0x00000001e5e57824 */ /* 0x100fe200030e0604 */
[-C--:B------:R-:W-:Y:S01]  /*309e0*/  IADD3 R179, P6, R179, R5.reuse, RZ ;  /* 0x00000005b3b37210 */ /* 0x080fe20007fde0ff */
[----:B------:R-:W-:Y:S02]  /*309f0*/  IMAD.X R178, R178, 0x1, R4, P1 ;  /* 0x00000001b2b27824 */ /* 0x000fe400008e0604 */
[----:B------:R0:W-:Y:S01]  /*30a00*/  STL [R1+0x380], R17 ;  /* 0x0003801101007387 */ /* 0x0001e20000100800 */
[----:B------:R-:W-:-:S03]  /*30a10*/  IADD3 R177, P1, R177, R5, RZ ;  /* 0x00000005b1b17210 */ /* 0x000fc60007f3e0ff */
[----:B0-----:R-:W4:Y:S04]  /*30a20*/  LDL.LU R17, [R1+0x1300] ;  /* 0x0013000001117983 */ /* 0x001f280000300800 */
[----:B------:R-:W-:Y:S04]  /*30a30*/  STL [R1+0x3ac], R227 ;  /* 0x0003ace301007387 */ /* 0x000fe80000100800 */
[----:B------:R0:W-:Y:S01]  /*30a40*/  STL [R1+0x378], R179 ;  /* 0x000378b301007387 */ /* 0x0001e20000100800 */
[--C-:B------:R-:W-:Y:S02]  /*30a50*/  IMAD.X R176, R176, 0x1, R4.reuse, P2 ;  /* 0x00000001b0b07824 */ /* 0x100fe400010e0604 */
[--C-:B------:R-:W-:Y:S01]  /*30a60*/  IMAD.X R19, R19, 0x1, R4.reuse, P4 ;  /* 0x0000000113137824 */ /* 0x100fe200020e0604 */
[-C--:B------:R-:W-:Y:S01]  /*30a70*/  IADD3 R239, P2, R239, R5.reuse, RZ ;  /* 0x00000005efef7210 */ /* 0x080fe20007f5e0ff */
[--C-:B------:R-:W-:Y:S01]  /*30a80*/  IMAD.X R241, R241, 0x1, R4.reuse, P3 ;  /* 0x00000001f1f17824 */ /* 0x100fe200018e0604 */
[----:B0-----:R-:W4:Y:S04]  /*30a90*/  LDL.LU R179, [R1+0x328] ;  /* 0x0003280001b37983 */ /* 0x001f280000300800 */
[----:B------:R-:W-:Y:S04]  /*30aa0*/  STL [R1+0x3a4], R229 ;  /* 0x0003a4e501007387 */ /* 0x000fe80000100800 */
[----:B------:R0:W-:Y:S01]  /*30ab0*/  STL [R1+0x39c], R178 ;  /* 0x00039cb201007387 */ /* 0x0001e20000100800 */
[----:B------:R-:W-:Y:S01]  /*30ac0*/  IADD3 R251, P3, R251, R5, RZ ;  /* 0x00000005fbfb7210 */ /* 0x000fe20007f7e0ff */
[----:B------:R-:W-:-:S02]  /*30ad0*/  IMAD.X R13, R13, 0x1, R4, P5 ;  /* 0x000000010d0d7824 */ /* 0x000fc400028e0604 */
[----:B0-----:R-:W4:Y:S04]  /*30ae0*/  LDL.LU R178, [R1+0x34c] ;  /* 0x00034c0001b27983 */ /* 0x001f280000300800 */
[----:B------:R0:W-:Y:S04]  /*30af0*/  STL [R1+0x370], R177 ;  /* 0x000370b101007387 */ /* 0x0001e80000100800 */
[----:B0-----:R-:W4:Y:S04]  /*30b00*/  LDL.LU R177, [R1+0x320] ;  /* 0x0003200001b17983 */ /* 0x001f280000300800 */
[----:B------:R0:W-:Y:S04]  /*30b10*/  STL [R1+0x394], R176 ;  /* 0x000394b001007387 */ /* 0x0001e80000100800 */
[----:B0-----:R-:W4:Y:S01]  /*30b20*/  LDL.LU R176, [R1+0x344] ;  /* 0x0003440001b07983 */ /* 0x001f220000300800 */
[----:B------:R-:W-:Y:S03]  /*30b30*/  HGMMA.64x128x16.F32.BF16 R24, gdesc[UR52].tnspA, R24 ;  /* 0x21e00000341879f0 */ /* 0x000fe60008701818 */
[----:B------:R-:W-:Y:S04]  /*30b40*/  STL [R1+0x368], R239 ;  /* 0x000368ef01007387 */ /* 0x000fe80000100800 */
[----:B------:R0:W-:Y:S04]  /*30b50*/  STL [R1+0x384], R19 ;  /* 0x0003841301007387 */ /* 0x0001e80000100800 */
[----:B------:R-:W-:Y:S01]  /*30b60*/  STL [R1+0x38c], R241 ;  /* 0x00038cf101007387 */ /* 0x000fe20000100800 */
[----:B------:R-:W-:-:S02]  /*30b70*/  IADD3 R252, P4, R252, R5, RZ ;  /* 0x00000005fcfc7210 */ /* 0x000fc40007f9e0ff */
[----:B------:R-:W-:Y:S01]  /*30b80*/  IADD3 R185, P5, R185, R5, RZ ;  /* 0x00000005b9b97210 */ /* 0x000fe20007fbe0ff */
[----:B0-----:R-:W4:Y:S04]  /*30b90*/  LDL.LU R19, [R1+0x12fc] ;  /* 0x0012fc0001137983 */ /* 0x001f280000300800 */
[----:B------:R-:W-:Y:S04]  /*30ba0*/  STL [R1+0x360], R251 ;  /* 0x000360fb01007387 */ /* 0x000fe80000100800 */
[----:B------:R0:W-:Y:S04]  /*30bb0*/  STL [R1+0x37c], R13 ;  /* 0x00037c0d01007387 */ /* 0x0001e80000100800 */
[----:B0-----:R-:W4:Y:S04]  /*30bc0*/  LDL.LU R13, [R1+0x12f8] ;  /* 0x0012f800010d7983 */ /* 0x001f280000300800 */
[----:B------:R-:W-:Y:S01]  /*30bd0*/  STL [R1+0x358], R252 ;  /* 0x000358fc01007387 */ /* 0x000fe20000100800 */
[----:B------:R-:W-:Y:S01]  /*30be0*/  UIADD3.64 UR48, UR4, 0xa00, URZ ;  /* 0x00000a0004307897 */ /* 0x000fe2000fffe03f */
[----:B------:R-:W-:Y:S01]  /*30bf0*/  UMOV UR50, UR14 ;  /* 0x0000000e00327c82 */ /* 0x000fe20008000000 */
[----:B------:R-:W-:-:S07]  /*30c00*/  UMOV UR51, UR15 ;  /* 0x0000000f00337c82 */ /* 0x000fce0008000000 */
[----:B------:R-:W-:Y:S01]  /*30c10*/  HGMMA.64x128x16.F32.BF16 R24, gdesc[UR48].tnspA, R24 ;  /* 0x21e00000301879f0 */ /* 0x000fe20008701818 */
[----:B--2---:R-:W-:-:S05]  /*30c20*/  IMAD.X R173, R173, 0x1, R4, P6 ;  /* 0x00000001adad7824 */ /* 0x004fca00030e0604 */
[----:B------:R0:W-:Y:S01]  /*30c30*/  STL [R1+0x374], R173 ;  /* 0x000374ad01007387 */ /* 0x0001e20000100800 */
[-C--:B---3--:R-:W-:Y:S01]  /*30c40*/  IADD3 R172, P6, R172, R5.reuse, RZ ;  /* 0x00000005acac7210 */ /* 0x088fe20007fde0ff */
[--C-:B----4-:R-:W-:Y:S02]  /*30c50*/  IMAD.X R184, R184, 0x1, R4.reuse, P1 ;  /* 0x00000001b8b87824 */ /* 0x110fe400008e0604 */
[----:B0-----:R-:W2:Y:S04]  /*30c60*/  LDL.LU R173, [R1+0x318] ;  /* 0x0003180001ad7983 */ /* 0x001ea80000300800 */
[----:B------:R-:W-:Y:S04]  /*30c70*/  STL [R1+0x350], R185 ;  /* 0x000350b901007387 */ /* 0x000fe80000100800 */
[----:B------:R0:W-:Y:S01]  /*30c80*/  STL [R1+0x348], R172 ;  /* 0x000348ac01007387 */ /* 0x0001e20000100800 */
[----:B------:R-:W-:Y:S01]  /*30c90*/  IADD3 R183, P1, R183, R5, RZ ;  /* 0x00000005b7b77210 */ /* 0x000fe20007f3e0ff */
[----:B------:R-:W-:-:S02]  /*30ca0*/  IMAD.X R190, R190, 0x1, R4, P2 ;  /* 0x00000001bebe7824 */ /* 0x000fc400010e0604 */
[----:B0-----:R-:W3:Y:S04]  /*30cb0*/  LDL.LU R172, [R1+0x33c] ;  /* 0x00033c0001ac7983 */ /* 0x001ee80000300800 */
        /* <DEDUP_REMOVED lines=9> */
[----:B------:R0:W-:Y:S01]  /*30d50*/  STL [R1+0x338], R182 ;  /* 0x000338b601007387 */ /* 0x0001e20000100800 */
[----:B------:R-:W-:-:S03]  /*30d60*/  IMAD.X R180, R180, 0x1, R4, P4 ;  /* 0x00000001b4b47824 */ /* 0x000fc600020e0604 */
[----:B------:R-:W4:Y:S04]  /*30d70*/  LDL.LU R227, [R1+0x324] ;  /* 0x0003240001e37983 */ /* 0x000f280000300800 */
[----:B------:R-:W4:Y:S04]  /*30d80*/  LDL.LU R229, [R1+0x2f8] ;  /* 0x0002f80001e57983 */ /* 0x000f280000300800 */
[----:B------:R1:W-:Y:S04]  /*30d90*/  STL [R1+0x330], R181 ;  /* 0x000330b501007387 */ /* 0x0003e80000100800 */
[----:B------:R-:W4:Y:S04]  /*30da0*/  LDL.LU R239, [R1+0x31c] ;  /* 0x00031c0001ef7983 */ /* 0x000f280000300800 */
[----:B------:R1:W-:Y:S04]  /*30db0*/  STL [R1+0x354], R180 ;  /* 0x000354b401007387 */ /* 0x0003e80000100800 */
[----:B------:R-:W4:Y:S04]  /*30dc0*/  LDL.LU R241, [R1+0x2f0] ;  /* 0x0002f00001f17983 */ /* 0x000f280000300800 */
[----:B------:R-:W4:Y:S04]  /*30dd0*/  LDL.LU R251, [R1+0x2e8] ;  /* 0x0002e80001fb7983 */ /* 0x000f280000300800 */
[----:B------:R-:W4:Y:S01]  /*30de0*/  LDL.LU R252, [R1+0x2e0] ;  /* 0x0002e00001fc7983 */ /* 0x000f220000300800 */
[----:B------:R-:W-:Y:S01]  /*30df0*/  UIADD3.64 UR52, UR4, 0xa80, URZ ;  /* 0x00000a8004347897 */ /* 0x000fe2000fffe03f */
[----:B------:R-:W-:Y:S01]  /*30e00*/  UMOV UR54, UR18 ;  /* 0x0000001200367c82 */ /* 0x000fe20008000000 */
[----:B------:R-:W-:-:S07]  /*30e10*/  UMOV UR55, UR19 ;  /* 0x0000001300377c82 */ /* 0x000fce0008000000 */
[----:B------:R-:W-:Y:S01]  /*30e20*/  HGMMA.64x128x16.F32.BF16 R24, gdesc[UR52].tnspA, R24 ;  /* 0x21e00000341879f0 */ /* 0x000fe20008701818 */
[----:B------:R-:W-:Y:S01]  /*30e30*/  UIADD3.64 UR48, UR4, 0xb00, URZ ;  /* 0x00000b0004307897 */ /* 0x000fe2000fffe03f */
[----:B------:R-:W-:Y:S01]  /*30e40*/  UMOV UR50, UR22 ;  /* 0x0000001600327c82 */ /* 0x000fe20008000000 */
[----:B------:R-:W-:Y:S01]  /*30e50*/  UMOV UR51, UR23 ;  /* 0x0000001700337c82 */ /* 0x000fe20008000000 */
[----:B------:R-:W-:-:S05]  /*30e60*/  IADD3 R179, P4, R179, R5, RZ ;  /* 0x00000005b3b37210 */ /* 0x000fca0007f9e0ff */
[----:B------:R1:W-:Y:S04]  /*30e70*/  STL [R1+0x328], R179 ;  /* 0x000328b301007387 */ /* 0x0003e80000100800 */
[----:B------:R-:W4:Y:S01]  /*30e80*/  LDL.LU R185, [R1+0x2d8] ;  /* 0x0002d80001b97983 */ /* 0x000f220000300800 */
[----:B------:R-:W-:-:S05]  /*30e90*/  IMAD.X R178, R178, 0x1, R4, P5 ;  /* 0x00000001b2b27824 */ /* 0x000fca00028e0604 */
[----:B------:R1:W-:Y:S04]  /*30ea0*/  STL [R1+0x34c], R178 ;  /* 0x00034cb201007387 */ /* 0x0003e80000100800 */
[----:B------:R-:W4:Y:S01]  /*30eb0*/  LDL.LU R184, [R1+0x2d0] ;  /* 0x0002d00001b87983 */ /* 0x000f220000300800 */
[----:B------:R-:W-:-:S05]  /*30ec0*/  IADD3 R177, P5, R177, R5, RZ ;  /* 0x00000005b1b17210 */ /* 0x000fca0007fbe0ff */
[----:B------:R1:W-:Y:S04]  /*30ed0*/  STL [R1+0x320], R177 ;  /* 0x000320b101007387 */ /* 0x0003e80000100800 */
[----:B------:R-:W4:Y:S04]  /*30ee0*/  LDL.LU R183, [R1+0x2f4] ;  /* 0x0002f40001b77983 */ /* 0x000f280000300800 */
[----:B0-----:R-:W4:Y:S01]  /*30ef0*/  LDL.LU R182, [R1+0x2c8] ;  /* 0x0002c80001b67983 */ /* 0x001f220000300800 */
[----:B------:R-:W-:-:S05]  /*30f00*/  IMAD.X R176, R176, 0x1, R4, P6 ;  /* 0x00000001b0b07824 */ /* 0x000fca00030e0604 */
[----:B------:R0:W-:Y:S04]  /*30f10*/  STL [R1+0x344], R176 ;  /* 0x000344b001007387 */ /* 0x0001e80000100800 */
[----:B-1----:R-:W4:Y:S04]  /*30f20*/  LDL.LU R181, [R1+0x2ec] ;  /* 0x0002ec0001b57983 */ /* 0x002f280000300800 */
[----:B------:R-:W4:Y:S04]  /*30f30*/  LDL.LU R180, [R1+0x2c0] ;  /* 0x0002c00001b47983 */ /* 0x000f280000300800 */
[----:B------:R-:W4:Y:S04]  /*30f40*/  LDL.LU R179, [R1+0x2e4] ;  /* 0x0002e40001b37983 */ /* 0x000f280000300800 */
[----:B------:R-:W4:Y:S04]  /*30f50*/  LDL.LU R178, [R1+0x2b8] ;  /* 0x0002b80001b27983 */ /* 0x000f280000300800 */
[----:B------:R-:W4:Y:S04]  /*30f60*/  LDL.LU R177, [R1+0x2dc] ;  /* 0x0002dc0001b17983 */ /* 0x000f280000300800 */
[----:B0-----:R-:W4:Y:S01]  /*30f70*/  LDL.LU R176, [R1+0x2d4] ;  /* 0x0002d40001b07983 */ /* 0x001f220000300800 */
[----:B------:R-:W-:Y:S01]  /*30f80*/  HGMMA.64x128x16.F32.BF16 R24, gdesc[UR48].tnspA, R24 ;  /* 0x21e00000301879f0 */ /* 0x000fe20008701818 */
[----:B------:R-:W-:Y:S01]  /*30f90*/  UIADD3.64 UR52, UR4, 0xb80, URZ ;  /* 0x00000b8004347897 */ /* 0x000fe2000fffe03f */
[----:B------:R-:W-:Y:S01]  /*30fa0*/  UMOV UR54, UR26 ;  /* 0x0000001a00367c82 */ /* 0x000fe20008000000 */
[----:B------:R-:W-:Y:S01]  /*30fb0*/  UMOV UR55, UR27 ;  /* 0x0000001b00377c82 */ /* 0x000fe20008000000 */
[----:B--2---:R-:W-:-:S08]  /*30fc0*/  IADD3 R173, P6, R173, R5, RZ ;  /* 0x00000005adad7210 */ /* 0x004fd00007fde0ff */
[----:B------:R-:W-:Y:S01]  /*30fd0*/  HGMMA.64x128x16.F32.BF16 R24, gdesc[UR52].tnspA, R24 ;  /* 0x21e00000341879f0 */ /* 0x000fe20008701818 */
[----:B------:R0:W-:Y:S01]  /*30fe0*/  STL [R1+0x318], R173 ;  /* 0x000318ad01007387 */ /* 0x0001e20000100800 */
[--C-:B---3--:R-:W-:Y:S01]  /*30ff0*/  IMAD.X R172, R172, 0x1, R4.reuse, P1 ;  /* 0x00000001acac7824 */ /* 0x108fe200008e0604 */
[-C--:B------:R-:W-:Y:S02]  /*31000*/  IADD3 R17, P1, R17, R5.reuse, RZ ;  /* 0x0000000511117210 */ /* 0x080fe40007f3e0ff */
[----:B0-----:R-:W2:Y:S04]  /*31010*/  LDL.LU R173, [R1+0x2cc] ;  /* 0x0002cc0001ad7983 */ /* 0x001ea80000300800 */
[----:B------:R0:W-:Y:S04]  /*31020*/  STL [R1+0x310], R17 ;  /* 0x0003101101007387 */ /* 0x0001e80000100800 */
[----:B------:R1:W-:Y:S01]  /*31030*/  STL [R1+0x33c], R172 ;  /* 0x00033cac01007387 */ /* 0x0003e20000100800 */
[----:B----4-:R-:W-:Y:S01]  /*31040*/  IMAD.X R190, R190, 0x1, R4, P2 ;  /* 0x00000001bebe7824 */ /* 0x010fe200010e0604 */
[----:B------:R-:W-:-:S02]  /*31050*/  IADD3 R12, P2, R12, R5, RZ ;  /* 0x000000050c0c7210 */ /* 0x000fc40007f5e0ff */
[----:B0-----:R-:W3:Y:S04]  /*31060*/  LDL.LU R17, [R1+0x12f4] ;  /* 0x0012f40001117983 */ /* 0x001ee80000300800 */
[----:B-1----:R-:W4:Y:S04]  /*31070*/  LDL.LU R172, [R1+0x2c4] ;  /* 0x0002c40001ac7983 */ /* 0x002f280000300800 */
[----:B------:R0:W-:Y:S01]  /*31080*/  STL [R1+0x334], R190 ;  /* 0x000334be01007387 */ /* 0x0001e20000100800 */
[--C-:B------:R-:W-:Y:S02]  /*31090*/  IMAD.X R13, R13, 0x1, R4.reuse, P6 ;  /* 0x000000010d0d7824 */ /* 0x100fe400030e0604 */
[--C-:B------:R-:W-:Y:S01]  /*310a0*/  IMAD.X R191, R191, 0x1, R4.reuse, P3 ;  /* 0x00000001bfbf7824 */ /* 0x100fe200018e0604 */
[-C--:B------:R-:W-:Y:S01]  /*310b0*/  IADD3 R18, P3, R18, R5.reuse, RZ ;  /* 0x0000000512127210 */ /* 0x080fe20007f7e0ff */
[----:B0-----:R-:W4:Y:S04]  /*310c0*/  LDL.LU R190, [R1+0x2bc] ;  /* 0x0002bc0001be7983 */ /* 0x001f280000300800 */
[----:B------:R0:W-:Y:S01]  /*310d0*/  STL [R1+0x308], R12 ;  /* 0x0003080c01007387 */ /* 0x0001e20000100800 */
[--C-:B------:R-:W-:Y:S01]  /*310e0*/  IMAD.X R227, R227, 0x1, R4.reuse, P4 ;  /* 0x00000001e3e37824 */ /* 0x100fe200020e0604 */
[-C--:B------:R-:W-:Y:S01]  /*310f0*/  IADD3 R229, P4, R229, R5.reuse, RZ ;  /* 0x00000005e5e57210 */ /* 0x080fe20007f9e0ff */
[--C-:B------:R-:W-:Y:S01]  /*31100*/  IMAD.X R239, R239, 0x1, R4.reuse, P5 ;  /* 0x00000001efef7824 */ /* 0x100fe200028e0604 */
[----:B------:R-:W-:Y:S01]  /*31110*/  IADD3 R241, P5, R241, R5, RZ ;  /* 0x00000005f1f17210 */ /* 0x000fe20007fbe0ff */
[----:B0-----:R-:W4:Y:S04]  /*31120*/  LDL.LU R12, [R1+0x12f0] ;  /* 0x0012f000010c7983 */ /* 0x001f280000300800 */
[----:B------:R0:W-:Y:S01]  /*31130*/  STL [R1+0x32c], R191 ;  /* 0x00032cbf01007387 */ /* 0x0001e20000100800 */
[----:B------:R-:W-:-:S03]  /*31140*/  IMAD.X R19, R19, 0x1, R4, P1 ;  /* 0x0000000113137824 */ /* 0x000fc600008e0604 */
[----:B0-----:R-:W4:Y:S04]  /*31150*/  LDL.LU R191, [R1+0x288] ;  /* 0x0002880001bf7983 */ /* 0x001f280000300800 */
[----:B------:R0:W-:Y:S04]  /*31160*/  STL [R1+0x300], R18 ;  /* 0x0003001201007387 */ /* 0x0001e80000100800 */
[----:B0-----:R-:W4:Y:S04]  /*31170*/  LDL.LU R18, [R1+0x12ec] ;  /* 0x0012ec0001127983 */ /* 0x001f280000300800 */
[----:B------:R-:W-:Y:S04]  /*31180*/  STL [R1+0x324], R227 ;  /* 0x000324e301007387 */ /* 0x000fe80000100800 */
[----:B------:R-:W-:Y:S04]  /*31190*/  STL [R1+0x2f8], R229 ;  /* 0x0002f8e501007387 */ /* 0x000fe80000100800 */
[----:B------:R0:W-:Y:S04]  /*311a0*/  STL [R1+0x314], R13 ;  /* 0x0003140d01007387 */ /* 0x0001e80000100800 */
[----:B------:R-:W-:Y:S04]  /*311b0*/  STL [R1+0x31c], R239 ;  /* 0x00031cef01007387 */ /* 0x000fe80000100800 */
[----:B0-----:R-:W4:Y:S04]  /*311c0*/  LDL.LU R13, [R1+0x12e8] ;  /* 0x0012e800010d7983 */ /* 0x001f280000300800 */
[----:B------:R-:W-:Y:S04]  /*311d0*/  STL [R1+0x2f0], R241 ;  /* 0x0002f0f101007387 */ /* 0x000fe80000100800 */
[----:B------:R0:W-:Y:S01]  /*311e0*/  STL [R1+0x30c], R19 ;  /* 0x00030c1301007387 */ /* 0x0001e20000100800 */
[----:B------:R-:W-:Y:S01]  /*311f0*/  IADD3 R251, P6, R251, R5, RZ ;  /* 0x00000005fbfb7210 */ /* 0x000fe20007fde0ff */
[----:B------:R-:W-:-:S02]  /*31200*/  IMAD.X R8, R8, 0x1, R4, P2 ;  /* 0x0000000108087824 */ /* 0x000fc400010e0604 */
[----:B0-----:R-:W4:Y:S01]  /*31210*/  LDL.LU R19, [R1+0x12e4] ;  /* 0x0012e40001137983 */ /* 0x001f220000300800 */
[----:B------:R-:W-:Y:S01]  /*31220*/  IADD3 R252, P1, R252, R5, RZ ;  /* 0x00000005fcfc7210 */ /* 0x000fe20007f3e0ff */
[----:B------:R-:W-:Y:S02]  /*31230*/  IMAD.X R15, R15, 0x1, R4, P3 ;  /* 0x000000010f0f7824 */ /* 0x000fe400018e0604 */
[----:B------:R-:W-:Y:S04]  /*31240*/  STL [R1+0x2e8], R251 ;  /* 0x0002e8fb01007387 */ /* 0x000fe80000100800 */
[----:B------:R0:W-:Y:S04]  /*31250*/  STL [R1+0x304], R8 ;  /* 0x0003040801007387 */ /* 0x0001e80000100800 */
[----:B0-----:R-:W4:Y:S04]  /*31260*/  LDL.LU R8, [R1+0x12e0] ;  /* 0x0012e00001087983 */ /* 0x001f280000300800 */
[----:B------:R-:W-:Y:S04]  /*31270*/  STL [R1+0x2e0], R252 ;  /* 0x0002e0fc01007387 */ /* 0x000fe80000100800 */
[----:B------:R0:W-:Y:S04]  /*31280*/  STL [R1+0x2fc], R15 ;  /* 0x0002fc0f01007387 */ /* 0x0001e80000100800 */
[----:B0-----:R-:W4:Y:S01]  /*31290*/  LDL.LU R15, [R1+0x12dc] ;  /* 0x0012dc00010f7983 */ /* 0x001f220000300800 */
[----:B------:R-:W-:Y:S01]  /*312a0*/  UIADD3.64 UR48, UR4, 0xc00, URZ ;  /* 0x00000c0004307897 */ /* 0x000fe2000fffe03f */
[----:B------:R-:W-:Y:S01]  /*312b0*/  UMOV UR50, UR30 ;  /* 0x0000001e00327c82 */ /* 0x000fe20008000000 */
[----:B------:R-:W-:-:S07]  /*312c0*/  UMOV UR51, UR31 ;  /* 0x0000001f00337c82 */ /* 0x000fce0008000000 */
[----:B------:R-:W-:Y:S01]  /*312d0*/  HGMMA.64x128x16.F32.BF16 R24, gdesc[UR48].tnspA, R24 ;  /* 0x21e00000301879f0 */ /* 0x000fe20008701818 */
[----:B------:R-:W-:Y:S01]  /*312e0*/  UIADD3.64 UR52, UR4, 0xc80, URZ ;  /* 0x00000c8004347897 */ /* 0x000fe2000fffe03f */
[----:B------:R-:W-:Y:S01]  /*312f0*/  UMOV UR54, UR34 ;  /* 0x0000002200367c82 */ /* 0x000fe20008000000 */
[----:B------:R-:W-:Y:S01]  /*31300*/  UMOV UR55, UR35 ;  /* 0x0000002300377c82 */ /* 0x000fe20008000000 */
[-C--:B------:R-:W-:Y:S02]  /*31310*/  IADD3 R185, P2, R185, R5.reuse, RZ ;  /* 0x00000005b9b97210 */ /* 0x080fe40007f5e0ff */
[-C--:B------:R-:W-:Y:S01]  /*31320*/  IADD3 R184, P3, R184, R5.reuse, RZ ;  /* 0x00000005b8b87210 */ /* 0x080fe20007f7e0ff */
[--C-:B------:R-:W-:Y:S01]  /*31330*/  IMAD.X R183, R183, 0x1, R4.reuse, P4 ;  /* 0x00000001b7b77824 */ /* 0x100fe200020e0604 */
[-C--:B------:R-:W-:Y:S01]  /*31340*/  IADD3 R182, P4, R182, R5.reuse, RZ ;  /* 0x00000005b6b67210 */ /* 0x080fe20007f9e0ff */
[----:B------:R-:W-:Y:S01]  /*31350*/  IMAD.X R181, R181, 0x1, R4, P5 ;  /* 0x00000001b5b57824 */ /* 0x000fe200028e0604 */
[----:B------:R-:W-:Y:S01]  /*31360*/  STL [R1+0x2d8], R185 ;  /* 0x0002d8b901007387 */ /* 0x000fe20000100800 */
[----:B------:R-:W-:-:S03]  /*31370*/  IADD3 R180, P5, R180, R5, RZ ;  /* 0x00000005b4b47210 */ /* 0x000fc60007fbe0ff */
[----:B------:R-:W-:Y:S01]  /*31380*/  STL [R1+0x2d0], R184 ;  /* 0x0002d0b801007387 */ /* 0x000fe20000100800 */
[--C-:B------:R-:W-:Y:S02]  /*31390*/  IMAD.X R179, R179, 0x1, R4.reuse, P6 ;  /* 0x00000001b3b37824 */ /* 0x100fe400030e0604 */
[----:B------:R-:W-:Y:S01]  /*313a0*/  IMAD.X R177, R177, 0x1, R4, P1 ;  /* 0x00000001b1b17824 */ /* 0x000fe200008e0604 */
[----:B------:R-:W-:Y:S04]  /*313b0*/  STL [R1+0x2f4], R183 ;  /* 0x0002f4b701007387 */ /* 0x000fe80000100800 */
[----:B------:R-:W-:Y:S01]  /*313c0*/  STL [R1+0x2c8], R182 ;  /* 0x0002c8b601007387 */ /* 0x000fe20000100800 */
[----:B------:R-:W-:-:S03]  /*313d0*/  IADD3 R178, P6, R178, R5, RZ ;  /* 0x00000005b2b27210 */ /* 0x000fc60007fde0ff */
[----:B------:R-:W-:Y:S04]  /*313e0*/  STL [R1+0x2ec], R181 ;  /* 0x0002ecb501007387 */ /* 0x000fe80000100800 */
[----:B------:R-:W-:Y:S01]  /*313f0*/  STL [R1+0x2c0], R180 ;  /* 0x0002c0b401007387 */ /* 0x000fe20000100800 */
[----:B------:R-:W-:-:S03]  /*31400*/  IMAD.X R176, R176, 0x1, R4, P2 ;  /* 0x00000001b0b07824 */ /* 0x000fc600010e0604 */
[----:B------:R-:W-:Y:S01]  /*31410*/  STL [R1+0x2e4], R179 ;  /* 0x0002e4b301007387 */ /* 0x000fe20000100800 */
[----:B------:R-:W-:Y:S01]  /*31420*/  HGMMA.64x128x16.F32.BF16 R24, gdesc[UR52].tnspA, R24 ;  /* 0x21e00000341879f0 */ /* 0x000fe20008701818 */
[----:B------:R-:W-:Y:S01]  /*31430*/  UIADD3.64 UR48, UR4, 0xd00, URZ ;  /* 0x00000d0004307897 */ /* 0x000fe2000fffe03f */
[--C-:B--2---:R-:W-:Y:S01]  /*31440*/  IMAD.X R173, R173, 0x1, R4.reuse, P3 ;  /* 0x00000001adad7824 */ /* 0x104fe200018e0604 */
[-C--:B---3--:R-:W-:Y:S01]  /*31450*/  IADD3 R17, P3, R17, R5.reuse, RZ ;  /* 0x0000000511117210 */ /* 0x088fe20007f7e0ff */
[--C-:B----4-:R-:W-:Y:S01]  /*31460*/  IMAD.X R172, R172, 0x1, R4.reuse, P4 ;  /* 0x00000001acac7824 */ /* 0x110fe200020e0604 */
[-C--:B------:R-:W-:Y:S01]  /*31470*/  IADD3 R9, P4, R9, R5.reuse, RZ ;  /* 0x0000000509097210 */ /* 0x080fe20007f9e0ff */
[----:B------:R-:W-:Y:S01]  /*31480*/  IMAD.X R190, R190, 0x1, R4, P5 ;  /* 0x00000001bebe7824 */ /* 0x000fe200028e0604 */
[-C--:B------:R-:W-:Y:S02]  /*31490*/  IADD3 R16, P5, R16, R5.reuse, RZ ;  /* 0x0000000510107210 */ /* 0x080fe40007fbe0ff */
[----:B------:R-:W-:-:S02]  /*314a0*/  IADD3 R18, P2, R18, R5, RZ ;  /* 0x0000000512127210 */ /* 0x000fc40007f5e0ff */
[----:B------:R-:W-:-:S05]  /*314b0*/  IADD3 R19, P1, R19, R5, RZ ;  /* 0x0000000513137210 */ /* 0x000fca0007f3e0ff */
[----:B------:R0:W-:Y:S04]  /*314c0*/  STL [R1+0x2b0], R19 ;  /* 0x0002b01301007387 */ /* 0x0001e80000100800 */
[----:B------:R-:W-:Y:S04]  /*314d0*/  STL [R1+0x2b8], R178 ;  /* 0x0002b8b201007387 */ /* 0x000fe80000100800 */
[----:B0-----:R0:W5:Y:S04]  /*314e0*/  LDL.LU R19, [R1+0x12d8] ;  /* 0x0012d80001137983 */ /* 0x0011680000300800 */
[----:B------:R-:W-:Y:S04]  /*314f0*/  STL [R1+0x2dc], R177 ;  /* 0x0002dcb101007387 */ /* 0x000fe80000100800 */
[----:B------:R1:W-:Y:S01]  /*31500*/  STL [R1+0x2a8], R18 ;  /* 0x0002a81201007387 */ /* 0x0003e20000100800 */
[----:B------:R-:W-:-:S03]  /*31510*/  IMAD.X R8, R8, 0x1, R4, P1 ;  /* 0x0000000108087824 */ /* 0x000fc600008e0604 */
[----:B-1----:R0:W5:Y:S04]  /*31520*/  LDL.LU R18, [R1+0x12d4] ;  /* 0x0012d40001127983 */ /* 0x0021680000300800 */
[----:B------:R-:W-:Y:S04]  /*31530*/  STL [R1+0x2d4], R176 ;  /* 0x0002d4b001007387 */ /* 0x000fe80000100800 */
[----:B------:R1:W-:Y:S01]  /*31540*/  STL [R1+0x2a0], R17 ;  /* 0x0002a01101007387 */ /* 0x0003e20000100800 */
[----:B------:R-:W-:-:S03]  /*31550*/  IMAD.X R15, R15, 0x1, R4, P6 ;  /* 0x000000010f0f7824 */ /* 0x000fc600030e0604 */
[----:B-1----:R0:W5:Y:S04]  /*31560*/  LDL.LU R17, [R1+0x12d0] ;  /* 0x0012d00001117983 */ /* 0x0021680000300800 */
[----:B------:R-:W-:Y:S04]  /*31570*/  STL [R1+0x2cc], R173 ;  /* 0x0002ccad01007387 */ /* 0x000fe80000100800 */
[----:B------:R1:W-:Y:S04]  /*31580*/  STL [R1+0x298], R9 ;  /* 0x0002980901007387 */ /* 0x0003e80000100800 */
[----:B-1----:R0:W5:Y:S04]  /*31590*/  LDL.LU R9, [R1+0x12cc] ;  /* 0x0012cc0001097983 */ /* 0x0021680000300800 */
[----:B------:R-:W-:Y:S04]  /*315a0*/  STL [R1+0x2c4], R172 ;  /* 0x0002c4ac01007387 */ /* 0x000fe80000100800 */
[----:B------:R1:W-:Y:S04]  /*315b0*/  STL [R1+0x290], R16 ;  /* 0x0002901001007387 */ /* 0x0003e80000100800 */
[----:B-1----:R0:W5:Y:S04]  /*315c0*/  LDL.LU R16, [R1+0x12c8] ;  /* 0x0012c80001107983 */ /* 0x0021680000300800 */
[----:B------:R-:W-:Y:S04]  /*315d0*/  STL [R1+0x2bc], R190 ;  /* 0x0002bcbe01007387 */ /* 0x000fe80000100800 */
[----:B------:R1:W-:Y:S04]  /*315e0*/  STL [R1+0x2b4], R15 ;  /* 0x0002b40f01007387 */ /* 0x0003e80000100800 */
[----:B-1----:R0:W5:Y:S04]  /*315f0*/  LDL.LU R15, [R1+0x12c4] ;  /* 0x0012c400010f7983 */ /* 0x0021680000300800 */
[----:B------:R1:W-:Y:S04]  /*31600*/  STL [R1+0x2ac], R8 ;  /* 0x0002ac0801007387 */ /* 0x0003e80000100800 */
[----:B-1----:R-:W2:Y:S01]  /*31610*/  LDL.LU R8, [R1+0x12c0] ;  /* 0x0012c00001087983 */ /* 0x002ea20000300800 */
[----:B------:R-:W-:Y:S01]  /*31620*/  UMOV UR50, UR38 ;  /* 0x0000002600327c82 */ /* 0x000fe20008000000 */
[----:B------:R-:W-:-:S02]  /*31630*/  UMOV UR51, UR39 ;  /* 0x0000002700337c82 */ /* 0x000fc40008000000 */
[----:B------:R-:W-:Y:S01]  /*31640*/  HGMMA.64x128x16.F32.BF16 R24, gdesc[UR48].tnspA, R24 ;  /* 0x21e00000301879f0 */ /* 0x000fe20008701818 */
[----:B------:R-:W-:Y:S01]  /*31650*/  UIADD3.64 UR52, UR4, 0xd80, URZ ;  /* 0x00000d8004347897 */ /* 0x000fe2000fffe03f */
[----:B------:R-:W-:Y:S01]  /*31660*/  UMOV UR54, UR42 ;  /* 0x0000002a00367c82 */ /* 0x000fe20008000000 */
[----:B------:R-:W-:Y:S01]  /*31670*/  UMOV UR55, UR43 ;  /* 0x0000002b00377c82 */ /* 0x000fe20008000000 */
[----:B------:R-:W-:-:S08]  /*31680*/  UIADD3.64 UR48, UR4, 0xe00, URZ ;  /* 0x00000e0004307897 */ /* 0x000fd0000fffe03f */
[----:B------:R-:W-:Y:S01]  /*31690*/  HGMMA.64x128x16.F32.BF16 R24, gdesc[UR52].tnspA, R24 ;  /* 0x21e00000341879f0 */ /* 0x000fe20008701818 */
[----:B------:R-:W-:Y:S01]  /*316a0*/  UMOV UR50, UR46 ;  /* 0x0000002e00327c82 */ /* 0x000fe20008000000 */
[----:B------:R-:W-:Y:S01]  /*316b0*/  UMOV UR51, UR47 ;  /* 0x0000002f00337c82 */ /* 0x000fe20008000000 */
[-C--:B------:R-:W-:Y:S02]  /*316c0*/  IADD3 R191, P6, R191, R5.reuse, RZ ;  /* 0x00000005bfbf7210 */ /* 0x080fe40007fde0ff */
[----:B------:R-:W-:Y:S01]  /*316d0*/  IADD3 R14, P1, R14, R5, RZ ;  /* 0x000000050e0e7210 */ /* 0x000fe20007f3e0ff */
[--C-:B------:R-:W-:Y:S02]  /*316e0*/  IMAD.X R13, R13, 0x1, R4.reuse, P2 ;  /* 0x000000010d0d7824 */ /* 0x100fe400010e0604 */
[--C-:B------:R-:W-:Y:S01]  /*316f0*/  IMAD.X R12, R12, 0x1, R4.reuse, P3 ;  /* 0x000000010c0c7824 */ /* 0x100fe200018e0604 */
[----:B------:R-:W-:Y:S04]  /*31700*/  STL [R1+0x288], R191 ;  /* 0x000288bf01007387 */ /* 0x000fe80000100800 */
[----:B------:R1:W-:Y:S01]  /*31710*/  STL [R1+0x280], R14 ;  /* 0x0002800e01007387 */ /* 0x0003e20000100800 */
[----:B------:R-:W-:-:S02]  /*31720*/  IMAD.X R11, R11, 0x1, R4, P4 ;  /* 0x000000010b0b7824 */ /* 0x000fc400020e0604 */
[--C-:B------:R-:W-:Y:S02]  /*31730*/  IMAD.X R10, R10, 0x1, R4.reuse, P5 ;  /* 0x000000010a0a7824 */ /* 0x100fe400028e0604 */
[----:B------:R-:W-:Y:S01]  /*31740*/  IMAD.X R0, R0, 0x1, R4, P1 ;  /* 0x0000000100007824 */ /* 0x000fe200008e0604 */
[----:B-1----:R0:W5:Y:S04]  /*31750*/  LDL.LU R14, [R1+0x12bc] ;  /* 0x0012bc00010e7983 */ /* 0x0021680000300800 */
[----:B------:R1:W-:Y:S04]  /*31760*/  STL [R1+0x2a4], R13 ;  /* 0x0002a40d01007387 */ /* 0x0003e80000100800 */
[----:B-1----:R0:W5:Y:S04]  /*31770*/  LDL.LU R13, [R1+0x12b8] ;  /* 0x0012b800010d7983 */ /* 0x0021680000300800 */
[----:B------:R1:W-:Y:S04]  /*31780*/  STL [R1+0x29c], R12 ;  /* 0x00029c0c01007387 */ /* 0x0003e80000100800 */
[----:B-1----:R0:W5:Y:S04]  /*31790*/  LDL.LU R12, [R1+0x12b4] ;  /* 0x0012b400010c7983 */ /* 0x0021680000300800 */
[----:B------:R1:W-:Y:S04]  /*317a0*/  STL [R1+0x294], R11 ;  /* 0x0002940b01007387 */ /* 0x0003e80000100800 */
[----:B-1----:R0:W5:Y:S04]  /*317b0*/  LDL.LU R11, [R1+0x12b0] ;  /* 0x0012b000010b7983 */ /* 0x0021680000300800 */
[----:B------:R1:W-:Y:S04]  /*317c0*/  STL [R1+0x28c], R10 ;  /* 0x00028c0a01007387 */ /* 0x0003e80000100800 */
[----:B-1----:R0:W5:Y:S01]  /*317d0*/  LDL.LU R10, [R1+0x12ac] ;  /* 0x0012ac00010a7983 */ /* 0x0021620000300800 */
[----:B------:R-:W-:Y:S01]  /*317e0*/  HGMMA.64x128x16.F32.BF16 R24, gdesc[UR48].tnspA, R24 ;  /* 0x21e00000301879f0 */ /* 0x000fe20008701818 */
[----:B------:R-:W-:-:S02]  /*317f0*/  R2UR UR51, R156 ;  /* 0x000000009c3372ca */ /* 0x000fc400000e0000 */
[----:B------:R-:W-:Y:S01]  /*31800*/  R2UR UR50, R157 ;  /* 0x000000009d3272ca */ /* 0x000fe200000e0000 */
[----:B------:R-:W-:Y:S01]  /*31810*/  UIADD3.64 UR52, UR4, 0xe80, URZ ;  /* 0x00000e8004347897 */ /* 0x000fe2000fffe03f */
[----:B--2---:R-:W-:-:S05]  /*31820*/  IMAD.X R8, R8, 0x1, R4, P6 ;  /* 0x0000000108087824 */ /* 0x004fca00030e0604 */
[----:B------:R1:W-:Y:S04]  /*31830*/  STL [R1+0x284], R8 ;  /* 0x0002840801007387 */ /* 0x0003e80000100800 */
[----:B-1----:R0:W5:Y:S04]  /*31840*/  LDL.LU R8, [R1+0x12a8] ;  /* 0x0012a80001087983 */ /* 0x0021680000300800 */
[----:B------:R1:W-:Y:S04]  /*31850*/  STL [R1+0x27c], R0 ;  /* 0x00027c0001007387 */ /* 0x0003e80000100800 */
[----:B-1----:R0:W5:Y:S01]  /*31860*/  LDL.LU R0, [R1+0x12a4] ;  /* 0x0012a40001007983 */ /* 0x0021620000300800 */
[----:B------:R-:W-:Y:S01]  /*31870*/  UMOV UR54, UR50 ;  /* 0x0000003200367c82 */ /* 0x000fe20008000000 */
[----:B------:R-:W-:-:S02]  /*31880*/  UMOV UR55, UR51 ;  /* 0x0000003300377c82 */ /* 0x000fc40008000000 */
[----:B------:R-:W-:Y:S01]  /*31890*/  HGMMA.64x128x16.F32.BF16 R24, gdesc[UR52].tnspA, R24 ;  /* 0x21e00000341879f0 */ /* 0x000fe20008701818 */
[----:B------:R-:W-:Y:S02]  /*318a0*/  R2UR UR55, R160 ;  /* 0x00000000a03772ca */ /* 0x000fe400000e0000 */
[----:B------:R-:W-:Y:S01]  /*318b0*/  R2UR UR54, R161 ;  /* 0x00000000a13672ca */ /* 0x000fe200000e0000 */
[----:B------:R-:W-:Y:S01]  /*318c0*/  UIADD3.64 UR56, UR4, 0xf00, URZ ;  /* 0x00000f0004387897 */ /* 0x000fe2000fffe03f */
[----:B------:R-:W-:Y:S02]  /*318d0*/  MOV R164, UR59 ;  /* 0x0000003b00a47c02 */ /* 0x000fe40008000f00 */
[----:B------:R-:W-:-:S07]  /*318e0*/  MOV R165, UR58 ;  /* 0x0000003a00a57c02 */ /* 0x000fce0008000f00 */
[----:B------:R-:W-:Y:S02]  /*318f0*/  UMOV UR59, UR55 ;  /* 0x00000037003b7c82 */ /* 0x000fe40008000000 */
[----:B------:R-:W-:Y:S02]  /*31900*/  UMOV UR58, UR54 ;  /* 0x00000036003a7c82 */ /* 0x000fe40008000000 */
[----:B------:R-:W-:Y:S01]  /*31910*/  HGMMA.64x128x16.F32.BF16 R24, gdesc[UR56].tnspA, R24, gsb0 ;  /* 0x21e00000381879f0 */ /* 0x000fe20008001818 */
[----:B------:R-:W-:Y:S02]  /*31920*/  R2UR UR9, R154 ;  /* 0x000000009a0972ca */ /* 0x000fe400000e0000 */
[----:B------:R-:W-:Y:S02]  /*31930*/  R2UR UR8, R155 ;  /* 0x000000009b0872ca */ /* 0x000fe400000e0000 */
[----:B------:R-:W-:Y:S02]  /*31940*/  R2UR UR49, R158 ;  /* 0x000000009e3172ca */ /* 0x000fe400000e0000 */
[----:B------:R-:W-:-:S02]  /*31950*/  R2UR UR48, R159 ;  /* 0x000000009f3072ca */ /* 0x000fc400000e0000 */
[----:B------:R-:W-:Y:S02]  /*31960*/  R2UR UR53, R162 ;  /* 0x00000000a23572ca */ /* 0x000fe400000e0000 */
[----:B------:R-:W-:Y:S02]  /*31970*/  R2UR UR52, R163 ;  /* 0x00000000a33472ca */ /* 0x000fe400000e0000 */
[----:B------:R-:W-:Y:S02]  /*31980*/  R2UR UR59, R164 ;  /* 0x00000000a43b72ca */ /* 0x000fe400000e0000 */
[----:B------:R-:W-:Y:S01]  /*31990*/  R2UR UR58, R165 ;  /* 0x00000000a53a72ca */ /* 0x000fe200000e0000 */
[----:B------:R-:W-:Y:S02]  /*319a0*/  WARPGROUP.DEPBAR.LE gsb0, 0x0 ;  /* 0x00008000000079c5 */ /* 0x000fe40000010000 */
[----:B0-----:R-:W-:-:S12]  /*319b0*/  @P0 BRA `(.L_x_1) ;  /* 0xfffffe1800240947 */ /* 0x001fd8000383ffff */
[----:B------:R-:W-:Y:S02]  /*319c0*/  F2FP.BF16.F32.PACK_AB R59, R59, R58 ;  /* 0x0000003a3b3b723e */ /* 0x000fe400000010ff */
[----:B------:R-:W-:Y:S02]  /*319d0*/  F2FP.BF16.F32.PACK_AB R87, R87, R86 ;  /* 0x000000565757723e */ /* 0x000fe400000010ff */
[----:B------:R-:W-:Y:S02]  /*319e0*/  F2FP.BF16.F32.PACK_AB R83, R83, R82 ;  /* 0x000000525353723e */ /* 0x000fe400000010ff */
[----:B------:R-:W-:Y:S02]  /*319f0*/  F2FP.BF16.F32.PACK_AB R79, R79, R78 ;  /* 0x0000004e4f4f723e */ /* 0x000fe400000010ff */
[----:B------:R-:W-:Y:S02]  /*31a00*/  F2FP.BF16.F32.PACK_AB R75, R75, R74 ;  /* 0x0000004a4b4b723e */ /* 0x000fe400000010ff */
[----:B------:R-:W-:-:S02]  /*31a10*/  F2FP.BF16.F32.PACK_AB R71, R71, R70 ;  /* 0x000000464747723e */ /* 0x000fc400000010ff */
        /* <DEDUP_REMOVED lines=57> */
[----:B------:R-:W-:-:S07]  /*31db0*/  F2FP.BF16.F32.PACK_AB R24, R89, R88 ;  /* 0x000000585918723e */ /* 0x000fce00000010ff */
.L_x_0:
[----:B------:R-:W0:Y:S01]  /*31dc0*/  S2R R3, SR_TID.X ;  /* 0x0000000000037919 */ /* 0x000e220000002100 */
[----:B------:R-:W-:Y:S01]  /*31dd0*/  MOV R7, 0x400 ;  /* 0x0000040000077802 */ /* 0x000fe20000000f00 */
[----:B------:R-:W1:Y:S01]  /*31de0*/  LDC R101, c[0x0][0x244] ;  /* 0x00009100ff657b82 */ /* 0x000e620000000800 */
[----:B-----5:R-:W2:Y:S01]  /*31df0*/  S2R R8, SR_CgaCtaId ;  /* 0x0000000000087919 */ /* 0x020ea20000008800 */
[----:B------:R-:W3:Y:S06]  /*31e00*/  S2R R6, SR_TID.X ;  /* 0x0000000000067919 */ /* 0x000eec0000002100 */
[----:B------:R-:W4:Y:S01]  /*31e10*/  LDC.64 R102, c[0x0][0x220] ;  /* 0x00008800ff667b82 */ /* 0x000f220000000a00 */
[----:B------:R-:W1:Y:S01]  /*31e20*/  LDL.LU R152, [R1+0x12a0] ;  /* 0x0012a00001987983 */ /* 0x000e620000300800 */
[----:B0-----:R-:W-:-:S02]  /*31e30*/  IMAD.SHL.U32 R2, R3, 0x10, RZ ;  /* 0x0000001003027824 */ /* 0x001fc400078e00ff */
[C---:B------:R-:W-:Y:S02]  /*31e40*/  IMAD.SHL.U32 R4, R3.reuse, 0x40, RZ ;  /* 0x0000004003047824 */ /* 0x040fe400078e00ff */
[----:B------:R-:W-:Y:S01]  /*31e50*/  IMAD.SHL.U32 R3, R3, 0x8, RZ ;  /* 0x0000000803037824 */ /* 0x000fe200078e00ff */
[----:B------:R-:W-:Y:S02]  /*31e60*/  LOP3.LUT R2, R2, 0xf0, RZ, 0xc0, !PT ;  /* 0x000000f002027812 */ /* 0x000fe400078ec0ff */
[----:B------:R-:W-:Y:S02]  /*31e70*/  LOP3.LUT R5, R4, 0x400, RZ, 0xc0, !PT ;  /* 0x0000040004057812 */ /* 0x000fe400078ec0ff */
[----:B--2---:R-:W-:Y:S02]  /*31e80*/  LEA R7, R8, R7, 0x18 ;  /* 0x0000000708077211 */ /* 0x004fe400078ec0ff */
[----:B------:R-:W-:Y:S02]  /*31e90*/  LOP3.LUT R3, R3, 0x300, RZ, 0xc0, !PT ;  /* 0x0000030003037812 */ /* 0x000fe400078ec0ff */
[----:B------:R-:W-:-:S02]  /*31ea0*/  IADD3 R2, R5, R7, R2 ;  /* 0x0000000705027210 */ /* 0x000fc40007ffe002 */
[----:B---3--:R-:W-:-:S03]  /*31eb0*/  LOP3.LUT R6, R6, 0x7f, RZ, 0xc0, !PT ;  /* 0x0000007f06067812 */ /* 0x008fc600078ec0ff */
[----:B------:R-:W-:Y:S01]  /*31ec0*/  IMAD.IADD R100, R3, 0x1, R2 ;  /* 0x0000000103647824 */ /* 0x000fe200078e0202 */
[----:B------:R-:W-:Y:S01]  /*31ed0*/  BAR.SYNC.DEFER_BLOCKING 0x0 ;  /* 0x0000000000007b1d */ /* 0x000fe20000010000 */
[----:B------:R-:W-:-:S07]  /*31ee0*/  IMAD R2, R6, 0x10, R7 ;  /* 0x0000001006027824 */ /* 0x000fce00078e0207 */
[----:B------:R-:W0:Y:S01]  /*31ef0*/  LDC R3, c[0x0][0x248] ;  /* 0x00009200ff037b82 */ /* 0x000e220000000800 */
[----:B------:R-:W-:Y:S07]  /*31f00*/  STSM.16.M88.4 [R100], R24 ;  /* 0x0000001864007844 */ /* 0x000fee0000000200 */
[----:B------:R-:W-:Y:S06]  /*31f10*/  BAR.SYNC.DEFER_BLOCKING 0x0 ;  /* 0x0000000000007b1d */ /* 0x000fec0000010000 */
[----:B------:R-:W2:Y:S02]  /*31f20*/  LDS.128 R96, [R2] ;  /* 0x0000000002607984 */ /* 0x000ea40000000c00 */
[----:B------:R-:W-:Y:S06]  /*31f30*/  BAR.SYNC.DEFER_BLOCKING 0x0 ;  /* 0x0000000000007b1d */ /* 0x000fec0000010000 */
[----:B------:R-:W-:Y:S02]  /*31f40*/  STSM.16.M88.4 [R100], R28 ;  /* 0x0000001c64007844 */ /* 0x000fe40000000200 */
[----:B------:R-:W-:Y:S06]  /*31f50*/  BAR.SYNC.DEFER_BLOCKING 0x0 ;  /* 0x0000000000007b1d */ /* 0x000fec0000010000 */
[----:B------:R-:W3:Y:S02]  /*31f60*/  LDS.128 R92, [R2] ;  /* 0x00000000025c7984 */ /* 0x000ee40000000c00 */
        /* <DEDUP_REMOVED lines=17> */
[----:B------:R4:W-:Y:S02]  /*32080*/  STSM.16.M88.4 [R100], R48 ;  /* 0x0000003064007844 */ /* 0x0009e40000000200 */
[----:B------:R-:W-:Y:S08]  /*32090*/  BAR.SYNC.DEFER_BLOCKING 0x0 ;  /* 0x0000000000007b1d */ /* 0x000ff00000010000 */
[----:B----4-:R-:W4:Y:S01]  /*320a0*/  LDC.64 R50, c[0x0][0x228] ;  /* 0x00008a00ff327b82 */ /* 0x010f220000000a00 */
[----:B------:R-:W3:Y:S07]  /*320b0*/  LDS.128 R12, [R2] ;  /* 0x00000000020c7984 */ /* 0x000eee0000000c00 */
[----:B------:R-:W-:Y:S06]  /*320c0*/  BAR.SYNC.DEFER_BLOCKING 0x0 ;  /* 0x0000000000007b1d */ /* 0x000fec0000010000 */
[----:B------:R-:W-:Y:S02]  /*320d0*/  STSM.16.M88.4 [R100], R120 ;  /* 0x0000007864007844 */ /* 0x000fe40000000200 */
[----:B------:R-:W-:Y:S06]  /*320e0*/  BAR.SYNC.DEFER_BLOCKING 0x0 ;  /* 0x0000000000007b1d */ /* 0x000fec0000010000 */
[----:B------:R-:W3:Y:S02]  /*320f0*/  LDS.128 R16, [R2] ;  /* 0x0000000002107984 */ /* 0x000ee40000000c00 */
[----:B------:R-:W-:Y:S06]  /*32100*/  BAR.SYNC.DEFER_BLOCKING 0x0 ;  /* 0x0000000000007b1d */ /* 0x000fec0000010000 */
[----:B------:R0:W-:Y:S02]  /*32110*/  STSM.16.M88.4 [R100], R56 ;  /* 0x0000003864007844 */ /* 0x0001e40000000200 */
[----:B------:R-:W-:Y:S08]  /*32120*/  BAR.SYNC.DEFER_BLOCKING 0x0 ;  /* 0x0000000000007b1d */ /* 0x000ff00000010000 */
[----:B0-----:R-:W0:Y:S08]  /*32130*/  LDC R59, c[0x0][0x22c] ;  /* 0x00008b00ff3b7b82 */ /* 0x001e300000000800 */
[----:B------:R-:W2:Y:S01]  /*32140*/  LDC R57, c[0x0][0x22c] ;  /* 0x00008b00ff397b82 */ /* 0x000ea20000000800 */
[----:B------:R-:W3:Y:S07]  /*32150*/  LDS.128 R20, [R2] ;  /* 0x0000000002147984 */ /* 0x000eee0000000c00 */
[----:B------:R-:W-:Y:S08]  /*32160*/  BAR.SYNC.DEFER_BLOCKING 0x0 ;  /* 0x0000000000007b1d */ /* 0x000ff00000010000 */
[----:B------:R-:W3:Y:S01]  /*32170*/  LDC R56, c[0x0][0x22c] ;  /* 0x00008b00ff387b82 */ /* 0x000ee20000000800 */
[----:B------:R4:W-:Y:S07]  /*32180*/  STSM.16.M88.4 [R100], R60 ;  /* 0x0000003c64007844 */ /* 0x0009ee0000000200 */
[----:B------:R-:W-:Y:S01]  /*32190*/  BAR.SYNC.DEFER_BLOCKING 0x0 ;  /* 0x0000000000007b1d */ /* 0x000fe20000010000 */
[C---:B-1----:R-:W-:Y:S01]  /*321a0*/  IMAD R49, R152.reuse, R101, RZ ;  /* 0x0000006598317224 */ /* 0x042fe200078e02ff */
[----:B----4-:R-:W-:Y:S01]  /*321b0*/  ISETP.GE.AND P0, PT, R152, R50, PT ;  /* 0x000000329800720c */ /* 0x010fe20003f06270 */
[----:B------:R-:W-:-:S02]  /*321c0*/  IMAD R58, R0, R3, RZ ;  /* 0x00000003003a7224 */ /* 0x000fc400078e02ff */
[----:B------:R-:W-:-:S03]  /*321d0*/  VIADD R60, R0, 0x3 ;  /* 0x00000003003c7836 */ /* 0x000fc60000000000 */
[----:B------:R-:W1:Y:S01]  /*321e0*/  LDC R63, c[0x0][0x22c] ;  /* 0x00008b00ff3f7b82 */ /* 0x000e620000000800 */
[----:B------:R-:W4:Y:S07]  /*321f0*/  LDS.128 R24, [R2] ;  /* 0x0000000002187984 */ /* 0x000f2e0000000c00 */
[----:B------:R-:W-:Y:S06]  /*32200*/  BAR.SYNC.DEFER_BLOCKING 0x0 ;  /* 0x0000000000007b1d */ /* 0x000fec0000010000 */
[----:B------:R0:W-:Y:S02]  /*32210*/  STSM.16.M88.4 [R100], R64 ;  /* 0x0000004064007844 */ /* 0x0001e40000000200 */
[----:B------:R-:W-:Y:S01]  /*32220*/  BAR.SYNC.DEFER_BLOCKING 0x0 ;  /* 0x0000000000007b1d */ /* 0x000fe20000010000 */
[----:B------:R-:W-:Y:S01]  /*32230*/  LEA R48, P1, R49, R102, 0x1 ;  /* 0x0000006631307211 */ /* 0x000fe200078208ff */
[C---:B------:R-:W-:Y:S01]  /*32240*/  VIADD R50, R0.reuse, 0x2 ;  /* 0x0000000200327836 */ /* 0x040fe20000000000 */
[----:B------:R-:W-:-:S05]  /*32250*/  ISETP.LT.AND P4, PT, R0, R51, !P0 ;  /* 0x000000330000720c */ /* 0x000fca0004781270 */
[----:B0-----:R-:W0:Y:S08]  /*32260*/  LDC R65, c[0x0][0x22c] ;  /* 0x00008b00ff417b82 */ /* 0x001e300000000800 */
[----:B------:R-:W4:Y:S01]  /*32270*/  LDC R67, c[0x0][0x22c] ;  /* 0x00008b00ff437b82 */ /* 0x000f220000000800 */
[----:B------:R-:W4:Y:S07]  /*32280*/  LDS.128 R28, [R2] ;  /* 0x00000000021c7984 */ /* 0x000f2e0000000c00 */
[----:B------:R-:W-:Y:S08]  /*32290*/  BAR.SYNC.DEFER_BLOCKING 0x0 ;  /* 0x0000000000007b1d */ /* 0x000ff00000010000 */
[----:B------:R-:W4:Y:S01]  /*322a0*/  LDC R66, c[0x0][0x22c] ;  /* 0x00008b00ff427b82 */ /* 0x000f220000000800 */
[----:B------:R3:W-:Y:S07]  /*322b0*/  STSM.16.M88.4 [R100], R68 ;  /* 0x0000004464007844 */ /* 0x0007ee0000000200 */
[----:B------:R-:W-:Y:S06]  /*322c0*/  BAR.SYNC.DEFER_BLOCKING 0x0 ;  /* 0x0000000000007b1d */ /* 0x000fec0000010000 */
[----:B------:R-:W4:Y:S02]  /*322d0*/  LDS.128 R32, [R2] ;  /* 0x0000000002207984 */ /* 0x000f240000000c00 */
[----:B------:R-:W-:Y:S06]  /*322e0*/  BAR.SYNC.DEFER_BLOCKING 0x0 ;  /* 0x0000000000007b1d */ /* 0x000fec0000010000 */
[----:B------:R1:W-:Y:S02]  /*322f0*/  STSM.16.M88.4 [R100], R72 ;  /* 0x0000004864007844 */ /* 0x0003e40000000200 */
        /* <DEDUP_REMOVED lines=8> */
[----:B------:R-:W-:Y:S01]  /*32380*/  BAR.SYNC.DEFER_BLOCKING 0x0 ;  /* 0x0000000000007b1d */ /* 0x000fe20000010000 */
[----:B------:R-:W-:Y:S01]  /*32390*/  LEA.HI.X.SX32 R49, R49, R103, 0x1, P1 ;  /* 0x0000006731317211 */ /* 0x000fe200008f0eff */
[----:B------:R-:W-:Y:S01]  /*323a0*/  VIADD R51, R0, 0x1 ;  /* 0x0000000100337836 */ /* 0x000fe20000000000 */
[----:B--2---:R-:W-:-:S02]  /*323b0*/  ISETP.LT.AND P2, PT, R50, R57, !P0 ;  /* 0x000000393200720c */ /* 0x004fc40004741270 */
[----:B------:R-:W-:Y:S01]  /*323c0*/  PRMT R61, R96, 0x7632, R61 ;  /* 0x00007632603d7816 */ /* 0x000fe2000000003d */
[C---:B---3--:R-:W-:Y:S02]  /*323d0*/  VIADD R68, R0.reuse, 0x5 ;  /* 0x0000000500447836 */ /* 0x048fe40000000000 */
[C---:B------:R-:W-:Y:S02]  /*323e0*/  VIADD R70, R0.reuse, 0x14 ;  /* 0x0000001400467836 */ /* 0x040fe40000000000 */
[C---:B-1----:R-:W-:Y:S02]  /*323f0*/  VIADD R72, R0.reuse, 0x15 ;  /* 0x0000001500487836 */ /* 0x042fe40000000000 */
[C---:B0-----:R-:W-:Y:S01]  /*32400*/  VIADD R78, R0.reuse, 0x16 ;  /* 0x00000016004e7836 */ /* 0x041fe20000000000 */
[----:B------:R-:W0:Y:S01]  /*32410*/  LDC R81, c[0x0][0x22c] ;  /* 0x00008b00ff517b82 */ /* 0x000e220000000800 */
[C---:B------:R-:W-:Y:S02]  /*32420*/  VIADD R80, R0.reuse, 0x17 ;  /* 0x0000001700507836 */ /* 0x040fe40000000000 */
[----:B------:R-:W-:-:S05]  /*32430*/  VIADD R82, R0, 0x18 ;  /* 0x0000001800527836 */ /* 0x000fca0000000000 */
[----:B------:R-:W1:Y:S01]  /*32440*/  LDC R83, c[0x0][0x22c] ;  /* 0x00008b00ff537b82 */ /* 0x000e620000000800 */
[----:B------:R-:W2:Y:S07]  /*32450*/  LDS.128 R44, [R2] ;  /* 0x00000000022c7984 */ /* 0x000eae0000000c00 */
[----:B------:R-:W-:Y:S01]  /*32460*/  BAR.SYNC.DEFER_BLOCKING 0x0 ;  /* 0x0000000000007b1d */ /* 0x000fe20000010000 */
[----:B------:R-:W-:Y:S01]  /*32470*/  ISETP.LT.AND P1, PT, R60, R59, !P0 ;  /* 0x0000003b3c00720c */ /* 0x000fe20004721270 */
[----:B------:R-:W-:Y:S01]  /*32480*/  IMAD.IADD R60, R58, 0x1, R3 ;  /* 0x000000013a3c7824 */ /* 0x000fe200078e0203 */
[----:B------:R-:W-:-:S02]  /*32490*/  ISETP.LT.AND P3, PT, R51, R56, !P0 ;  /* 0x000000383300720c */ /* 0x000fc40004761270 */
[-C--:B------:R-:W-:Y:S01]  /*324a0*/  LEA R50, P5, R58, R48.reuse, 0x1 ;  /* 0x000000303a327211 */ /* 0x080fe200078a08ff */
[C-C-:B------:R-:W-:Y:S01]  /*324b0*/  IMAD.IADD R62, R60.reuse, 0x1, R3.reuse ;  /* 0x000000013c3e7824 */ /* 0x140fe200078e0203 */
[----:B------:R3:W-:Y:S01]  /*324c0*/  STSM.16.M88.4 [R100], R84 ;  /* 0x0000005464007844 */ /* 0x0007e20000000200 */
[----:B------:R-:W-:Y:S01]  /*324d0*/  BAR.SYNC.DEFER_BLOCKING 0x0 ;  /* 0x0000000000007b1d */ /* 0x000fe20000010000 */
[-C--:B------:R-:W-:Y:S01]  /*324e0*/  LEA R56, P6, R60, R48.reuse, 0x1 ;  /* 0x000000303c387211 */ /* 0x080fe200078c08ff */
[----:B------:R-:W-:Y:S01]  /*324f0*/  IMAD.IADD R64, R62, 0x1, R3 ;  /* 0x000000013e407824 */ /* 0x000fe200078e0203 */
[-C--:B------:R-:W-:Y:S02]  /*32500*/  LEA.HI.X.SX32 R51, R58, R49.reuse, 0x1, P5 ;  /* 0x000000313a337211 */ /* 0x080fe400028f0eff */
[----:B------:R-:W-:Y:S02]  /*32510*/  LEA R58, P5, R62, R48, 0x1 ;  /* 0x000000303e3a7211 */ /* 0x000fe400078a08ff */
[----:B------:R-:W-:-:S02]  /*32520*/  LEA.HI.X.SX32 R57, R60, R49, 0x1, P6 ;  /* 0x000000313c397211 */ /* 0x000fc400030f0eff */
[----:B------:R-:W-:Y:S01]  /*32530*/  LEA.HI.X.SX32 R59, R62, R49, 0x1, P5 ;  /* 0x000000313e3b7211 */ /* 0x000fe200028f0eff */
[C---:B------:R-:W-:Y:S02]  /*32540*/  VIADD R62, R0.reuse, 0x4 ;  /* 0x00000004003e7836 */ /* 0x040fe40000000000 */
[----:B---3--:R-:W-:Y:S01]  /*32550*/  VIADD R84, R0, 0x19 ;  /* 0x0000001900547836 */ /* 0x008fe20000000000 */
[----:B------:R-:W3:Y:S01]  /*32560*/  LDC R85, c[0x0][0x22c] ;  /* 0x00008b00ff557b82 */ /* 0x000ee20000000800 */
[----:B------:R4:W-:Y:S01]  /*32570*/  @P4 STG.E.U16 desc[UR60][R50.64], R96 ;  /* 0x0000006032004986 */ /* 0x0009e2000c10153c */
[----:B------:R-:W-:-:S03]  /*32580*/  LEA R60, P4, R64, R48, 0x1 ;  /* 0x00000030403c7211 */ /* 0x000fc600078808ff */
[----:B------:R0:W-:Y:S01]  /*32590*/  @P3 STG.E.U16 desc[UR60][R56.64], R61 ;  /* 0x0000003d38003986 */ /* 0x0001e2000c10153c */
[----:B------:R-:W-:Y:S02]  /*325a0*/  ISETP.LT.AND P3, PT, R68, R65, !P0 ;  /* 0x000000414400720c */ /* 0x000fe40004761270 */
[----:B------:R-:W2:Y:S01]  /*325b0*/  LDC R65, c[0x0][0x22c] ;  /* 0x00008b00ff417b82 */ /* 0x000ea20000000800 */
[----:B------:R1:W-:Y:S01]  /*325c0*/  @P2 STG.E.U16 desc[UR60][R58.64], R97 ;  /* 0x000000613a002986 */ /* 0x0003e2000c10153c */
[----:B----4-:R-:W-:Y:S01]  /*325d0*/  VIADD R50, R0, 0x7 ;  /* 0x0000000700327836 */ /* 0x010fe20000000000 */
[C---:B0-----:R-:W-:Y:S01]  /*325e0*/  LEA.HI.X.SX32 R61, R64.reuse, R49, 0x1, P4 ;  /* 0x00000031403d7211 */ /* 0x041fe200020f0eff */
[----:B------:R-:W-:Y:S01]  /*325f0*/  IMAD.IADD R64, R64, 0x1, R3 ;  /* 0x0000000140407824 */ /* 0x000fe200078e0203 */
[----:B------:R-:W-:Y:S02]  /*32600*/  PRMT R57, R97, 0x7632, R57 ;  /* 0x0000763261397816 */ /* 0x000fe40000000039 */
[----:B------:R-:W-:-:S02]  /*32610*/  ISETP.LT.AND P4, PT, R62, R63, !P0 ;  /* 0x0000003f3e00720c */ /* 0x000fc40004781270 */
[----:B------:R-:W0:Y:S01]  /*32620*/  LDC R63, c[0x0][0x22c] ;  /* 0x00008b00ff3f7b82 */ /* 0x000e220000000800 */
[----:B------:R4:W-:Y:S01]  /*32630*/  @P1 STG.E.U16 desc[UR60][R60.64], R57 ;  /* 0x000000393c001986 */ /* 0x0009e2000c10153c */
[----:B------:R-:W-:Y:S01]  /*32640*/  VIADD R51, R0, 0x6 ;  /* 0x0000000600337836 */ /* 0x000fe20000000000 */
[----:B------:R-:W-:Y:S01]  /*32650*/  ISETP.LT.AND P1, PT, R50, R67, !P0 ;  /* 0x000000433200720c */ /* 0x000fe20004721270 */
[C---:B-1----:R-:W-:Y:S01]  /*32660*/  IMAD.IADD R58, R64.reuse, 0x1, R3 ;  /* 0x00000001403a7824 */ /* 0x042fe200078e0203 */
[----:B------:R-:W-:-:S03]  /*32670*/  LEA R50, P5, R64, R48, 0x1 ;  /* 0x0000003040327211 */ /* 0x000fc600078a08ff */
[----:B------:R-:W1:Y:S01]  /*32680*/  LDC R67, c[0x0][0x22c] ;  /* 0x00008b00ff437b82 */ /* 0x000e620000000800 */
[----:B------:R-:W-:Y:S01]  /*32690*/  ISETP.LT.AND P2, PT, R51, R66, !P0 ;  /* 0x000000423300720c */ /* 0x000fe20004741270 */
[C---:B------:R-:W-:Y:S01]  /*326a0*/  IMAD.IADD R62, R58.reuse, 0x1, R3 ;  /* 0x000000013a3e7824 */ /* 0x040fe200078e0203 */
[----:B------:R-:W-:Y:S02]  /*326b0*/  LEA R56, P6, R58, R48, 0x1 ;  /* 0x000000303a387211 */ /* 0x000fe400078c08ff */
[----:B------:R-:W-:-:S03]  /*326c0*/  LEA.HI.X.SX32 R51, R64, R49, 0x1, P5 ;  /* 0x0000003140337211 */ /* 0x000fc600028f0eff */
[----:B------:R-:W3:Y:S01]  /*326d0*/  LDC R66, c[0x0][0x22c] ;  /* 0x00008b00ff427b82 */ /* 0x000ee20000000800 */
[-C--:B----4-:R-:W-:Y:S01]  /*326e0*/  LEA.HI.X.SX32 R57, R58, R49.reuse, 0x1, P6 ;  /* 0x000000313a397211 */ /* 0x090fe200030f0eff */
[C---:B------:R-:W-:Y:S01]  /*326f0*/  IMAD.IADD R64, R62.reuse, 0x1, R3 ;  /* 0x000000013e407824 */ /* 0x040fe200078e0203 */
[-C--:B------:R-:W-:Y:S01]  /*32700*/  LEA R58, P5, R62, R48.reuse, 0x1 ;  /* 0x000000303e3a7211 */ /* 0x080fe200078a08ff */
[----:B------:R4:W-:Y:S01]  /*32710*/  @P4 STG.E.U16 desc[UR60][R50.64], R98 ;  /* 0x0000006232004986 */ /* 0x0009e2000c10153c */
[----:B------:R-:W-:Y:S02]  /*32720*/  PRMT R61, R98, 0x7632, R61 ;  /* 0x00007632623d7816 */ /* 0x000fe4000000003d */
[----:B------:R-:W-:Y:S01]  /*32730*/  LEA.HI.X.SX32 R59, R62, R49, 0x1, P5 ;  /* 0x000000313e3b7211 */ /* 0x000fe200028f0eff */
[----:B------:R-:W-:Y:S01]  /*32740*/  VIADD R62, R0, 0x8 ;  /* 0x00000008003e7836 */ /* 0x000fe20000000000 */
[----:B------:R-:W-:Y:S01]  /*32750*/  LEA R60, P4, R64, R48, 0x1 ;  /* 0x00000030403c7211 */ /* 0x000fe200078808ff */
[----:B------:R2:W-:Y:S01]  /*32760*/  @P3 STG.E.U16 desc[UR60][R56.64], R61 ;  /* 0x0000003d38003986 */ /* 0x0005e2000c10153c */
[----:B------:R-:W-:-:S02]  /*32770*/  VIADD R68, R0, 0x9 ;  /* 0x0000000900447836 */ /* 0x000fc40000000000 */
[----:B----4-:R-:W-:Y:S01]  /*32780*/  VIADD R50, R0, 0xb ;  /* 0x0000000b00327836 */ /* 0x010fe20000000000 */
[----:B------:R4:W-:Y:S01]  /*32790*/  @P2 STG.E.U16 desc[UR60][R58.64], R99 ;  /* 0x000000633a002986 */ /* 0x0009e2000c10153c */
[C---:B--2---:R-:W-:Y:S01]  /*327a0*/  LEA.HI.X.SX32 R61, R64.reuse, R49, 0x1, P4 ;  /* 0x00000031403d7211 */ /* 0x044fe200020f0eff */
[----:B------:R-:W-:Y:S01]  /*327b0*/  IMAD.IADD R64, R64, 0x1, R3 ;  /* 0x0000000140407824 */ /* 0x000fe200078e0203 */
[----:B------:R-:W-:Y:S02]  /*327c0*/  PRMT R57, R99, 0x7632, R57 ;  /* 0x0000763263397816 */ /* 0x000fe40000000039 */
[----:B0-----:R-:W-:Y:S02]  /*327d0*/  ISETP.LT.AND P4, PT, R62, R63, !P0 ;  /* 0x0000003f3e00720c */ /* 0x001fe40004781270 */
[----:B------:R-:W0:Y:S01]  /*327e0*/  LDC R63, c[0x0][0x22c] ;  /* 0x00008b00ff3f7b82 */ /* 0x000e220000000800 */
[----:B------:R2:W-:Y:S01]  /*327f0*/  @P1 STG.E.U16 desc[UR60][R60.64], R57 ;  /* 0x000000393c001986 */ /* 0x0005e2000c10153c */
[----:B------:R-:W-:Y:S01]  /*32800*/  VIADD R51, R0, 0xa ;  /* 0x0000000a00337836 */ /* 0x000fe20000000000 */
[----:B------:R-:W-:Y:S01]  /*32810*/  ISETP.LT.AND P3, PT, R68, R65, !P0 ;  /* 0x000000414400720c */ /* 0x000fe20004761270 */
[----:B----4-:R-:W-:Y:S01]  /*32820*/  IMAD.IADD R58, R64, 0x1, R3 ;  /* 0x00000001403a7824 */ /* 0x010fe200078e0203 */
[----:B-1----:R-:W-:-:S03]  /*32830*/  ISETP.LT.AND P1, PT, R50, R67, !P0 ;  /* 0x000000433200720c */ /* 0x002fc60004721270 */
[----:B------:R-:W1:Y:S01]  /*32840*/  LDC R65, c[0x0][0x22c] ;  /* 0x00008b00ff417b82 */ /* 0x000e620000000800 */
[----:B---3--:R-:W-:Y:S01]  /*32850*/  ISETP.LT.AND P2, PT, R51, R66, !P0 ;  /* 0x000000423300720c */ /* 0x008fe20004741270 */
[----:B------:R-:W-:Y:S01]  /*32860*/  IMAD.IADD R62, R58, 0x1, R3 ;  /* 0x000000013a3e7824 */ /* 0x000fe200078e0203 */
[-C--:B------:R-:W-:Y:S02]  /*32870*/  LEA R50, P5, R64, R48.reuse, 0x1 ;  /* 0x0000003040327211 */ /* 0x080fe400078a08ff */
[----:B------:R-:W-:-:S03]  /*32880*/  LEA R56, P6, R58, R48, 0x1 ;  /* 0x000000303a387211 */ /* 0x000fc600078c08ff */
[----:B------:R-:W3:Y:S01]  /*32890*/  LDC R67, c[0x0][0x22c] ;  /* 0x00008b00ff437b82 */ /* 0x000ee20000000800 */
[-C--:B------:R-:W-:Y:S01]  /*328a0*/  LEA.HI.X.SX32 R51, R64, R49.reuse, 0x1, P5 ;  /* 0x0000003140337211 */ /* 0x080fe200028f0eff */
[----:B------:R-:W-:Y:S01]  /*328b0*/  IMAD.IADD R64, R62, 0x1, R3 ;  /* 0x000000013e407824 */ /* 0x000fe200078e0203 */
[----:B--2---:R-:W-:-:S05]  /*328c0*/  LEA.HI.X.SX32 R57, R58, R49, 0x1, P6 ;  /* 0x000000313a397211 */ /* 0x004fca00030f0eff */
[----:B------:R-:W2:Y:S01]  /*328d0*/  LDC R66, c[0x0][0x22c] ;  /* 0x00008b00ff427b82 */ /* 0x000ea20000000800 */
[-C--:B------:R-:W-:Y:S01]  /*328e0*/  LEA R58, P5, R62, R48.reuse, 0x1 ;  /* 0x000000303e3a7211 */ /* 0x080fe200078a08ff */
[----:B------:R4:W-:Y:S01]  /*328f0*/  @P4 STG.E.U16 desc[UR60][R50.64], R92 ;  /* 0x0000005c32004986 */ /* 0x0009e2000c10153c */
[----:B------:R-:W-:Y:S02]  /*32900*/  PRMT R61, R92, 0x7632, R61 ;  /* 0x000076325c3d7816 */ /* 0x000fe4000000003d */
[----:B------:R-:W-:Y:S01]  /*32910*/  LEA.HI.X.SX32 R59, R62, R49, 0x1, P5 ;  /* 0x000000313e3b7211 */ /* 0x000fe200028f0eff */
[----:B------:R-:W-:Y:S01]  /*32920*/  VIADD R62, R0, 0xc ;  /* 0x0000000c003e7836 */ /* 0x000fe20000000000 */
[----:B------:R-:W-:Y:S01]  /*32930*/  LEA R60, P4, R64, R48, 0x1 ;  /* 0x00000030403c7211 */ /* 0x000fe200078808ff */
[----:B------:R0:W-:Y:S01]  /*32940*/  @P3 STG.E.U16 desc[UR60][R56.64], R61 ;  /* 0x0000003d38003986 */ /* 0x0001e2000c10153c */
[----:B------:R-:W-:-:S03]  /*32950*/  VIADD R68, R0, 0xd ;  /* 0x0000000d00447836 */ /* 0x000fc60000000000 */
[----:B------:R1:W-:Y:S01]  /*32960*/  @P2 STG.E.U16 desc[UR60][R58.64], R93 ;  /* 0x0000005d3a002986 */ /* 0x0003e2000c10153c */
[----:B----4-:R-:W-:Y:S01]  /*32970*/  VIADD R50, R0, 0xf ;  /* 0x0000000f00327836 */ /* 0x010fe20000000000 */
[C---:B0-----:R-:W-:Y:S01]  /*32980*/  LEA.HI.X.SX32 R61, R64.reuse, R49, 0x1, P4 ;  /* 0x00000031403d7211 */ /* 0x041fe200020f0eff */
[----:B------:R-:W-:Y:S01]  /*32990*/  IMAD.IADD R64, R64, 0x1, R3 ;  /* 0x0000000140407824 */ /* 0x000fe200078e0203 */
[----:B------:R-:W-:Y:S02]  /*329a0*/  PRMT R57, R93, 0x7632, R57 ;  /* 0x000076325d397816 */ /* 0x000fe40000000039 */
[----:B------:R-:W-:Y:S02]  /*329b0*/  ISETP.LT.AND P4, PT, R62, R63, !P0 ;  /* 0x0000003f3e00720c */ /* 0x000fe40004781270 */
[----:B------:R-:W0:Y:S01]  /*329c0*/  LDC R63, c[0x0][0x22c] ;  /* 0x00008b00ff3f7b82 */ /* 0x000e220000000800 */
[----:B-1----:R-:W-:Y:S01]  /*329d0*/  IMAD.IADD R58, R64, 0x1, R3 ;  /* 0x00000001403a7824 */ /* 0x002fe200078e0203 */
[----:B------:R1:W-:Y:S01]  /*329e0*/  @P1 STG.E.U16 desc[UR60][R60.64], R57 ;  /* 0x000000393c001986 */ /* 0x0003e2000c10153c */
[----:B------:R-:W-:Y:S01]  /*329f0*/  VIADD R51, R0, 0xe ;  /* 0x0000000e00337836 */ /* 0x000fe20000000000 */
[----:B------:R-:W-:-:S02]  /*32a00*/  ISETP.LT.AND P3, PT, R68, R65, !P0 ;  /* 0x000000414400720c */ /* 0x000fc40004761270 */
[----:B---3--:R-:W-:Y:S02]  /*32a10*/  ISETP.LT.AND P1, PT, R50, R67, !P0 ;  /* 0x000000433200720c */ /* 0x008fe40004721270 */
[----:B------:R-:W3:Y:S01]  /*32a20*/  LDC R65, c[0x0][0x22c] ;  /* 0x00008b00ff417b82 */ /* 0x000ee20000000800 */
[----:B------:R-:W-:Y:S01]  /*32a30*/  LEA R50, P5, R64, R48, 0x1 ;  /* 0x0000003040327211 */ /* 0x000fe200078a08ff */
[C-C-:B------:R-:W-:Y:S01]  /*32a40*/  IMAD.IADD R62, R58.reuse, 0x1, R3.reuse ;  /* 0x000000013a3e7824 */ /* 0x140fe200078e0203 */
[----:B--2---:R-:W-:Y:S02]  /*32a50*/  ISETP.LT.AND P2, PT, R51, R66, !P0 ;  /* 0x000000423300720c */ /* 0x004fe40004741270 */
[-C--:B------:R-:W-:Y:S02]  /*32a60*/  LEA R56, P6, R58, R48.reuse, 0x1 ;  /* 0x000000303a387211 */ /* 0x080fe400078c08ff */
[-C--:B------:R-:W-:Y:S01]  /*32a70*/  LEA.HI.X.SX32 R51, R64, R49.reuse, 0x1, P5 ;  /* 0x0000003140337211 */ /* 0x080fe200028f0eff */
[----:B------:R-:W-:Y:S01]  /*32a80*/  IMAD.IADD R64, R62, 0x1, R3 ;  /* 0x000000013e407824 */ /* 0x000fe200078e0203 */
[----:B-1----:R-:W-:Y:S01]  /*32a90*/  LEA.HI.X.SX32 R57, R58, R49, 0x1, P6 ;  /* 0x000000313a397211 */ /* 0x002fe200030f0eff */
[----:B------:R-:W1:Y:S01]  /*32aa0*/  LDC R66, c[0x0][0x22c] ;  /* 0x00008b00ff427b82 */ /* 0x000e620000000800 */
[----:B------:R-:W-:Y:S01]  /*32ab0*/  PRMT R61, R94, 0x7632, R61 ;  /* 0x000076325e3d7816 */ /* 0x000fe2000000003d */
[----:B------:R2:W-:Y:S01]  /*32ac0*/  @P4 STG.E.U16 desc[UR60][R50.64], R94 ;  /* 0x0000005e32004986 */ /* 0x0005e2000c10153c */
[----:B------:R-:W-:-:S02]  /*32ad0*/  LEA R58, P5, R62, R48, 0x1 ;  /* 0x000000303e3a7211 */ /* 0x000fc400078a08ff */
[----:B------:R-:W-:Y:S01]  /*32ae0*/  LEA R60, P4, R64, R48, 0x1 ;  /* 0x00000030403c7211 */ /* 0x000fe200078808ff */
[----:B------:R4:W-:Y:S01]  /*32af0*/  @P3 STG.E.U16 desc[UR60][R56.64], R61 ;  /* 0x0000003d38003986 */ /* 0x0009e2000c10153c */
[----:B------:R-:W-:Y:S01]  /*32b00*/  LEA.HI.X.SX32 R59, R62, R49, 0x1, P5 ;  /* 0x000000313e3b7211 */ /* 0x000fe200028f0eff */
[C---:B------:R-:W-:Y:S02]  /*32b10*/  VIADD R62, R0.reuse, 0x10 ;  /* 0x00000010003e7836 */ /* 0x040fe40000000000 */
[----:B------:R-:W-:-:S03]  /*32b20*/  VIADD R68, R0, 0x11 ;  /* 0x0000001100447836 */ /* 0x000fc60000000000 */
[----:B0-----:R-:W-:Y:S02]  /*32b30*/  ISETP.LT.AND P3, PT, R62, R63, !P0 ;  /* 0x0000003f3e00720c */ /* 0x001fe40004761270 */
[----:B--2---:R-:W-:Y:S01]  /*32b40*/  PRMT R51, R95, 0x7632, R51 ;  /* 0x000076325f337816 */ /* 0x004fe20000000033 */
[----:B------:R-:W0:Y:S01]  /*32b50*/  LDC R63, c[0x0][0x22c] ;  /* 0x00008b00ff3f7b82 */ /* 0x000e220000000800 */
[C---:B----4-:R-:W-:Y:S01]  /*32b60*/  LEA.HI.X.SX32 R61, R64.reuse, R49, 0x1, P4 ;  /* 0x00000031403d7211 */ /* 0x050fe200020f0eff */
[--C-:B------:R-:W-:Y:S01]  /*32b70*/  IMAD.IADD R64, R64, 0x1, R3.reuse ;  /* 0x0000000140407824 */ /* 0x100fe200078e0203 */
[----:B------:R-:W-:Y:S03]  /*32b80*/  @P2 STG.E.U16 desc[UR60][R58.64], R95 ;  /* 0x0000005f3a002986 */ /* 0x000fe6000c10153c */
[----:B------:R-:W-:Y:S01]  /*32b90*/  IMAD.IADD R62, R64, 0x1, R3 ;  /* 0x00000001403e7824 */ /* 0x000fe200078e0203 */
[----:B------:R2:W-:Y:S01]  /*32ba0*/  @P1 STG.E.U16 desc[UR60][R60.64], R51 ;  /* 0x000000333c001986 */ /* 0x0005e2000c10153c */
[----:B---3--:R-:W-:-:S02]  /*32bb0*/  ISETP.LT.AND P4, PT, R68, R65, !P0 ;  /* 0x000000414400720c */ /* 0x008fc40004781270 */
[----:B------:R-:W-:Y:S01]  /*32bc0*/  LEA R50, P1, R64, R48, 0x1 ;  /* 0x0000003040327211 */ /* 0x000fe200078208ff */
[----:B------:R-:W3:Y:S01]  /*32bd0*/  LDC R65, c[0x0][0x22c] ;  /* 0x00008b00ff417b82 */ /* 0x000ee20000000800 */
[----:B--2---:R-:W-:-:S07]  /*32be0*/  IMAD.IADD R60, R62, 0x1, R3 ;  /* 0x000000013e3c7824 */ /* 0x004fce00078e0203 */
[----:B------:R-:W2:Y:S01]  /*32bf0*/  LDC R61, c[0x0][0x22c] ;  /* 0x00008b00ff3d7b82 */ /* 0x000ea20000000800 */
[-C--:B------:R-:W-:Y:S01]  /*32c00*/  LEA.HI.X.SX32 R51, R64, R49.reuse, 0x1, P1 ;  /* 0x0000003140337211 */ /* 0x080fe200008f0eff */
[C-C-:B------:R-:W-:Y:S01]  /*32c10*/  IMAD.IADD R64, R60.reuse, 0x1, R3.reuse ;  /* 0x000000013c407824 */ /* 0x140fe200078e0203 */
[-C--:B------:R-:W-:Y:S01]  /*32c20*/  LEA R58, P2, R60, R48.reuse, 0x1 ;  /* 0x000000303c3a7211 */ /* 0x080fe200078408ff */
[----:B------:R-:W-:Y:S01]  /*32c30*/  VIADD R67, R0, 0x12 ;  /* 0x0000001200437836 */ /* 0x000fe20000000000 */
[----:B------:R-:W-:Y:S02]  /*32c40*/  LEA R56, P1, R62, R48, 0x1 ;  /* 0x000000303e387211 */ /* 0x000fe400078208ff */
[-C--:B------:R-:W-:Y:S01]  /*32c50*/  LEA.HI.X.SX32 R59, R60, R49.reuse, 0x1, P2 ;  /* 0x000000313c3b7211 */ /* 0x080fe200010f0eff */
[--C-:B------:R-:W-:Y:S01]  /*32c60*/  IMAD.IADD R60, R64, 0x1, R3.reuse ;  /* 0x00000001403c7824 */ /* 0x100fe200078e0203 */
[----:B------:R-:W-:Y:S02]  /*32c70*/  LEA.HI.X.SX32 R57, R62, R49, 0x1, P1 ;  /* 0x000000313e397211 */ /* 0x000fe400008f0eff */
[----:B-1----:R-:W-:Y:S01]  /*32c80*/  ISETP.LT.AND P5, PT, R67, R66, !P0 ;  /* 0x000000424300720c */ /* 0x002fe200047a1270 */
[----:B------:R-:W-:-:S02]  /*32c90*/  IMAD.IADD R62, R60, 0x1, R3 ;  /* 0x000000013c3e7824 */ /* 0x000fc400078e0203 */
[----:B------:R-:W-:Y:S01]  /*32ca0*/  VIADD R68, R0, 0x13 ;  /* 0x0000001300447836 */ /* 0x000fe20000000000 */
[----:B------:R-:W-:Y:S01]  /*32cb0*/  PRMT R67, R88, 0x7632, R67 ;  /* 0x0000763258437816 */ /* 0x000fe20000000043 */
[--C-:B------:R-:W-:Y:S01]  /*32cc0*/  IMAD.IADD R66, R62, 0x1, R3.reuse ;  /* 0x000000013e427824 */ /* 0x100fe200078e0203 */
[----:B------:R1:W-:Y:S02]  /*32cd0*/  @P3 STG.E.U16 desc[UR60][R50.64], R88 ;  /* 0x0000005832003986 */ /* 0x0003e4000c10153c */
[----:B0-----:R-:W-:Y:S01]  /*32ce0*/  ISETP.LT.AND P3, PT, R68, R63, !P0 ;  /* 0x0000003f4400720c */ /* 0x001fe20004761270 */
[--C-:B------:R-:W-:Y:S01]  /*32cf0*/  IMAD.IADD R68, R66, 0x1, R3.reuse ;  /* 0x0000000142447824 */ /* 0x100fe200078e0203 */
[----:B------:R0:W-:Y:S01]  /*32d00*/  @P4 STG.E.U16 desc[UR60][R56.64], R67 ;  /* 0x0000004338004986 */ /* 0x0001e2000c10153c */
[----:B---3--:R-:W-:Y:S01]  /*32d10*/  ISETP.LT.AND P4, PT, R70, R65, !P0 ;  /* 0x000000414600720c */ /* 0x008fe20004781270 */
[----:B------:R-:W3:Y:S01]  /*32d20*/  LDC R63, c[0x0][0x22c] ;  /* 0x00008b00ff3f7b82 */ /* 0x000ee20000000800 */
[----:B------:R-:W-:Y:S01]  /*32d30*/  IMAD.IADD R70, R68, 0x1, R3 ;  /* 0x0000000144467824 */ /* 0x000fe200078e0203 */
[----:B------:R4:W-:Y:S01]  /*32d40*/  @P5 STG.E.U16 desc[UR60][R58.64], R89 ;  /* 0x000000593a005986 */ /* 0x0009e2000c10153c */
[----:B--2---:R-:W-:-:S02]  /*32d50*/  ISETP.LT.AND P5, PT, R72, R61, !P0 ;  /* 0x0000003d4800720c */ /* 0x004fc400047a1270 */
[--C-:B------:R-:W-:Y:S01]  /*32d60*/  IMAD.IADD R72, R70, 0x1, R3.reuse ;  /* 0x0000000146487824 */ /* 0x100fe200078e0203 */
[-C--:B-1----:R-:W-:Y:S02]  /*32d70*/  LEA R50, P1, R64, R48.reuse, 0x1 ;  /* 0x0000003040327211 */ /* 0x082fe400078208ff */
[----:B------:R-:W1:Y:S01]  /*32d80*/  LDC R61, c[0x0][0x22c] ;  /* 0x00008b00ff3d7b82 */ /* 0x000e620000000800 */
[-C--:B0-----:R-:W-:Y:S02]  /*32d90*/  LEA R56, P2, R60, R48.reuse, 0x1 ;  /* 0x000000303c387211 */ /* 0x081fe400078408ff */
[-C--:B------:R-:W-:Y:S01]  /*32da0*/  LEA.HI.X.SX32 R51, R64, R49.reuse, 0x1, P1 ;  /* 0x0000003140337211 */ /* 0x080fe200008f0eff */
[--C-:B------:R-:W-:Y:S01]  /*32db0*/  IMAD.IADD R64, R72, 0x1, R3.reuse ;  /* 0x0000000148407824 */ /* 0x100fe200078e0203 */
[-C--:B------:R-:W-:Y:S02]  /*32dc0*/  LEA.HI.X.SX32 R57, R60, R49.reuse, 0x1, P2 ;  /* 0x000000313c397211 */ /* 0x080fe400010f0eff */
[----:B----4-:R-:W-:Y:S01]  /*32dd0*/  LEA R58, P1, R62, R48, 0x1 ;  /* 0x000000303e3a7211 */ /* 0x010fe200078208ff */
[--C-:B------:R-:W-:Y:S01]  /*32de0*/  IMAD.IADD R60, R64, 0x1, R3.reuse ;  /* 0x00000001403c7824 */ /* 0x100fe200078e0203 */
[----:B------:R-:W0:Y:S02]  /*32df0*/  LDC R65, c[0x0][0x22c] ;  /* 0x00008b00ff417b82 */ /* 0x000e240000000800 */
[----:B------:R-:W-:Y:S01]  /*32e00*/  LEA.HI.X.SX32 R59, R62, R49, 0x1, P1 ;  /* 0x000000313e3b7211 */ /* 0x000fe200008f0eff */
[----:B------:R-:W-:Y:S01]  /*32e10*/  IMAD.IADD R62, R60, 0x1, R3 ;  /* 0x000000013c3e7824 */ /* 0x000fe200078e0203 */
[----:B------:R-:W-:-:S03]  /*32e20*/  PRMT R89, R89, 0x7632, R89 ;  /* 0x0000763259597816 */ /* 0x000fc60000000059 */
[--C-:B------:R-:W-:Y:S02]  /*32e30*/  IMAD.IADD R74, R62, 0x1, R3.reuse ;  /* 0x000000013e4a7824 */ /* 0x100fe400078e0203 */
[----:B------:R2:W-:Y:S02]  /*32e40*/  @P3 STG.E.U16 desc[UR60][R50.64], R89 ;  /* 0x0000005932003986 */ /* 0x0005e4000c10153c */
[----:B------:R-:W-:Y:S01]  /*32e50*/  IMAD.IADD R76, R74, 0x1, R3 ;  /* 0x000000014a4c7824 */ /* 0x000fe200078e0203 */
[----:B-1----:R-:W-:-:S03]  /*32e60*/  ISETP.LT.AND P3, PT, R78, R61, !P0 ;  /* 0x0000003d4e00720c */ /* 0x002fc60004761270 */
[----:B------:R-:W-:Y:S01]  /*32e70*/  IMAD.IADD R78, R76, 0x1, R3 ;  /* 0x000000014c4e7824 */ /* 0x000fe200078e0203 */
[----:B------:R-:W-:Y:S01]  /*32e80*/  @P4 STG.E.U16 desc[UR60][R56.64], R90 ;  /* 0x0000005a38004986 */ /* 0x000fe2000c10153c */
[----:B---3--:R-:W-:Y:S01]  /*32e90*/  ISETP.LT.AND P4, PT, R80, R63, !P0 ;  /* 0x0000003f5000720c */ /* 0x008fe20004781270 */
[----:B------:R-:W-:Y:S01]  /*32ea0*/  VIADD R92, R0, 0x1b ;  /* 0x0000001b005c7836 */ /* 0x000fe20000000000 */
[----:B------:R-:W1:Y:S01]  /*32eb0*/  LDC R63, c[0x0][0x22c] ;  /* 0x00008b00ff3f7b82 */ /* 0x000e620000000800 */
[----:B--2---:R-:W-:Y:S01]  /*32ec0*/  PRMT R51, R90, 0x7632, R51 ;  /* 0x000076325a337816 */ /* 0x004fe20000000033 */
[----:B------:R-:W-:Y:S01]  /*32ed0*/  IMAD.IADD R80, R78, 0x1, R3 ;  /* 0x000000014e507824 */ /* 0x000fe200078e0203 */
[----:B------:R-:W-:-:S03]  /*32ee0*/  LEA R50, P1, R66, R48, 0x1 ;  /* 0x0000003042327211 */ /* 0x000fc600078208ff */
[----:B------:R2:W-:Y:S01]  /*32ef0*/  @P5 STG.E.U16 desc[UR60][R58.64], R51 ;  /* 0x000000333a005986 */ /* 0x0005e2000c10153c */
[----:B0-----:R-:W-:Y:S01]  /*32f00*/  ISETP.LT.AND P5, PT, R82, R65, !P0 ;  /* 0x000000415200720c */ /* 0x001fe200047a1270 */
[----:B------:R-:W0:Y:S08]  /*32f10*/  LDC R61, c[0x0][0x22c] ;  /* 0x00008b00ff3d7b82 */ /* 0x000e300000000800 */
[----:B------:R-:W3:Y:S01]  /*32f20*/  LDC R65, c[0x0][0x22c] ;  /* 0x00008b00ff417b82 */ /* 0x000ee20000000800 */
[----:B--2---:R-:W-:Y:S01]  /*32f30*/  LEA.HI.X.SX32 R51, R66, R49, 0x1, P1 ;  /* 0x0000003142337211 */ /* 0x004fe200008f0eff */
[----:B------:R-:W-:Y:S01]  /*32f40*/  IMAD.IADD R66, R80, 0x1, R3 ;  /* 0x0000000150427824 */ /* 0x000fe200078e0203 */
[----:B------:R-:W-:-:S03]  /*32f50*/  LEA R56, P1, R68, R48, 0x1 ;  /* 0x0000003044387211 */ /* 0x000fc600078208ff */
[--C-:B------:R-:W-:Y:S01]  /*32f60*/  IMAD.IADD R82, R66, 0x1, R3.reuse ;  /* 0x0000000142527824 */ /* 0x100fe200078e0203 */
[----:B------:R-:W-:Y:S02]  /*32f70*/  LEA R58, P2, R70, R48, 0x1 ;  /* 0x00000030463a7211 */ /* 0x000fe400078408ff */
[-C--:B------:R-:W-:Y:S01]  /*32f80*/  LEA.HI.X.SX32 R57, R68, R49.reuse, 0x1, P1 ;  /* 0x0000003144397211 */ /* 0x080fe200008f0eff */
[----:B------:R-:W-:Y:S01]  /*32f90*/  IMAD.IADD R68, R82, 0x1, R3 ;  /* 0x0000000152447824 */ /* 0x000fe200078e0203 */
[----:B------:R-:W-:-:S03]  /*32fa0*/  LEA.HI.X.SX32 R59, R70, R49, 0x1, P2 ;  /* 0x00000031463b7211 */ /* 0x000fc600010f0eff */
[----:B------:R-:W-:Y:S01]  /*32fb0*/  IMAD.IADD R70, R68, 0x1, R3 ;  /* 0x0000000144467824 */ /* 0x000fe200078e0203 */
[----:B------:R-:W-:Y:S01]  /*32fc0*/  PRMT R67, R91, 0x7632, R67 ;  /* 0x000076325b437816 */ /* 0x000fe20000000043 */
[----:B------:R-:W-:Y:S02]  /*32fd0*/  VIADD R90, R0, 0x1a ;  /* 0x0000001a005a7836 */ /* 0x000fe40000000000 */
[--C-:B------:R-:W-:Y:S01]  /*32fe0*/  IMAD.IADD R86, R70, 0x1, R3.reuse ;  /* 0x0000000146567824 */ /* 0x100fe200078e0203 */
[----:B------:R2:W-:Y:S03]  /*32ff0*/  @P3 STG.E.U16 desc[UR60][R50.64], R91 ;  /* 0x0000005b32003986 */ /* 0x0005e6000c10153c */
[----:B------:R-:W-:Y:S01]  /*33000*/  IMAD.IADD R88, R86, 0x1, R3 ;  /* 0x0000000156587824 */ /* 0x000fe200078e0203 */
[----:B------:R4:W-:Y:S01]  /*33010*/  @P4 STG.E.U16 desc[UR60][R56.64], R67 ;  /* 0x0000004338004986 */ /* 0x0009e2000c10153c */
[----:B-1----:R-:W-:-:S02]  /*33020*/  ISETP.LT.AND P4, PT, R90, R63, !P0 ;  /* 0x0000003f5a00720c */ /* 0x002fc40004781270 */
[--C-:B------:R-:W-:Y:S01]  /*33030*/  IMAD.IADD R90, R88, 0x1, R3.reuse ;  /* 0x00000001585a7824 */ /* 0x100fe200078e0203 */
[----:B------:R1:W-:Y:S01]  /*33040*/  @P5 STG.E.U16 desc[UR60][R58.64], R52 ;  /* 0x000000343a005986 */ /* 0x0003e2000c10153c */
[----:B---3--:R-:W-:Y:S01]  /*33050*/  ISETP.LT.AND P5, PT, R92, R65, !P0 ;  /* 0x000000415c00720c */ /* 0x008fe200047a1270 */
[----:B------:R-:W3:Y:S01]  /*33060*/  LDC R63, c[0x0][0x22c] ;  /* 0x00008b00ff3f7b82 */ /* 0x000ee20000000800 */
[--C-:B------:R-:W-:Y:S01]  /*33070*/  IMAD.IADD R92, R90, 0x1, R3.reuse ;  /* 0x000000015a5c7824 */ /* 0x100fe200078e0203 */
[-C--:B--2---:R-:W-:Y:S02]  /*33080*/  LEA R50, P1, R72, R48.reuse, 0x1 ;  /* 0x0000003048327211 */ /* 0x084fe400078208ff */
[----:B----4-:R-:W-:Y:S02]  /*33090*/  LEA R56, P2, R64, R48, 0x1 ;  /* 0x0000003040387211 */ /* 0x010fe400078408ff */
[-C--:B------:R-:W-:Y:S01]  /*330a0*/  LEA.HI.X.SX32 R51, R72, R49.reuse, 0x1, P1 ;  /* 0x0000003148337211 */ /* 0x080fe200008f0eff */
[--C-:B------:R-:W-:Y:S01]  /*330b0*/  IMAD.IADD R72, R92, 0x1, R3.reuse ;  /* 0x000000015c487824 */ /* 0x100fe200078e0203 */
[----:B------:R-:W-:Y:S01]  /*330c0*/  LEA.HI.X.SX32 R57, R64, R49, 0x1, P2 ;  /* 0x0000003140397211 */ /* 0x000fe200010f0eff */
[----:B------:R-:W2:Y:S02]  /*330d0*/  LDC R65, c[0x0][0x22c] ;  /* 0x00008b00ff417b82 */ /* 0x000ea40000000800 */
[----:B------:R-:W-:-:S04]  /*330e0*/  IMAD.IADD R64, R72, 0x1, R3 ;  /* 0x0000000148407824 */ /* 0x000fc800078e0203 */
[----:B------:R-:W-:-:S04]  /*330f0*/  IMAD.IADD R94, R64, 0x1, R3 ;  /* 0x00000001405e7824 */ /* 0x000fc800078e0203 */
[----:B------:R-:W-:-:S04]  /*33100*/  IMAD.IADD R96, R94, 0x1, R3 ;  /* 0x000000015e607824 */ /* 0x000fc800078e0203 */
[----:B------:R-:W-:-:S04]  /*33110*/  IMAD.IADD R98, R96, 0x1, R3 ;  /* 0x0000000160627824 */ /* 0x000fc800078e0203 */
[----:B------:R-:W-:-:S04]  /*33120*/  IMAD.IADD R100, R98, 0x1, R3 ;  /* 0x0000000162647824 */ /* 0x000fc800078e0203 */
[----:B------:R-:W-:-:S04]  /*33130*/  IMAD.IADD R102, R100, 0x1, R3 ;  /* 0x0000000164667824 */ /* 0x000fc800078e0203 */
[--C-:B------:R-:W-:Y:S01]  /*33140*/  IMAD.IADD R104, R102, 0x1, R3.reuse ;  /* 0x0000000166687824 */ /* 0x100fe200078e0203 */
[----:B0-----:R-:W-:Y:S02]  /*33150*/  ISETP.LT.AND P3, PT, R84, R61, !P0 ;  /* 0x0000003d5400720c */ /* 0x001fe40004761270 */
[----:B------:R-:W0:Y:S01]  /*33160*/  LDC R61, c[0x0][0x22c] ;  /* 0x00008b00ff3d7b82 */ /* 0x000e220000000800 */
[----:B------:R-:W-:-:S04]  /*33170*/  IMAD.IADD R106, R104, 0x1, R3 ;  /* 0x00000001686a7824 */ /* 0x000fc800078e0203 */
[----:B------:R-:W-:Y:S01]  /*33180*/  IMAD.IADD R108, R106, 0x1, R3 ;  /* 0x000000016a6c7824 */ /* 0x000fe200078e0203 */
[----:B-1----:R-:W-:-:S03]  /*33190*/  PRMT R59, R52, 0x7632, R59 ;  /* 0x00007632343b7816 */ /* 0x002fc6000000003b */
[----:B------:R-:W-:Y:S01]  /*331a0*/  IMAD.IADD R110, R108, 0x1, R3 ;  /* 0x000000016c6e7824 */ /* 0x000fe200078e0203 */
[----:B------:R-:W-:-:S03]  /*331b0*/  LEA R58, P1, R60, R48, 0x1 ;  /* 0x000000303c3a7211 */ /* 0x000fc600078208ff */
[--C-:B------:R-:W-:Y:S01]  /*331c0*/  IMAD.IADD R112, R110, 0x1, R3.reuse ;  /* 0x000000016e707824 */ /* 0x100fe200078e0203 */
[----:B------:R1:W-:Y:S03]  /*331d0*/  @P3 STG.E.U16 desc[UR60][R50.64], R59 ;  /* 0x0000003b32003986 */ /* 0x0003e6000c10153c */
[--C-:B------:R-:W-:Y:S01]  /*331e0*/  IMAD.IADD R114, R112, 0x1, R3.reuse ;  /* 0x0000000170727824 */ /* 0x100fe200078e0203 */
[----:B------:R-:W-:Y:S03]  /*331f0*/  @P4 STG.E.U16 desc[UR60][R56.64], R53 ;  /* 0x0000003538004986 */ /* 0x000fe6000c10153c */
[----:B------:R-:W-:Y:S01]  /*33200*/  IMAD.IADD R116, R114, 0x1, R3 ;  /* 0x0000000172747824 */ /* 0x000fe200078e0203 */
[----:B-1----:R-:W-:Y:S01]  /*33210*/  LEA.HI.X.SX32 R59, R60, R49, 0x1, P1 ;  /* 0x000000313c3b7211 */ /* 0x002fe200008f0eff */
[----:B------:R-:W-:-:S02]  /*33220*/  VIADD R60, R0, 0x1d ;  /* 0x0000001d003c7836 */ /* 0x000fc40000000000 */
[----:B------:R-:W-:-:S03]  /*33230*/  IMAD.IADD R118, R116, 0x1, R3 ;  /* 0x0000000174767824 */ /* 0x000fc600078e0203 */
[----:B---3--:R-:W-:Y:S01]  /*33240*/  ISETP.LT.AND P4, PT, R60, R63, !P0 ;  /* 0x0000003f3c00720c */ /* 0x008fe20004781270 */
[----:B------:R-:W-:Y:S01]  /*33250*/  VIADD R52, R0, 0x1c ;  /* 0x0000001c00347836 */ /* 0x000fe20000000000 */
[----:B------:R-:W1:Y:S01]  /*33260*/  LDC R60, c[0x0][0x22c] ;  /* 0x00008b00ff3c7b82 */ /* 0x000e620000000800 */
[----:B------:R-:W-:Y:S01]  /*33270*/  PRMT R51, R53, 0x7632, R51 ;  /* 0x0000763235337816 */ /* 0x000fe20000000033 */
[--C-:B------:R-:W-:Y:S02]  /*33280*/  IMAD.IADD R120, R118, 0x1, R3.reuse ;  /* 0x0000000176787824 */ /* 0x100fe400078e0203 */
[----:B0-----:R-:W-:Y:S01]  /*33290*/  ISETP.LT.AND P3, PT, R52, R61, !P0 ;  /* 0x0000003d3400720c */ /* 0x001fe20004761270 */
[----:B------:R-:W-:Y:S01]  /*332a0*/  VIADD R84, R0, 0x1e ;  /* 0x0000001e00547836 */ /* 0x000fe20000000000 */
[----:B------:R0:W-:Y:S01]  /*332b0*/  @P5 STG.E.U16 desc[UR60][R58.64], R51 ;  /* 0x000000333a005986 */ /* 0x0001e2000c10153c */
[----:B------:R-:W-:Y:S01]  /*332c0*/  IMAD.IADD R122, R120, 0x1, R3 ;  /* 0x00000001787a7824 */ /* 0x000fe200078e0203 */
[----:B------:R-:W3:Y:S01]  /*332d0*/  LDC R61, c[0x0][0x22c] ;  /* 0x00008b00ff3d7b82 */ /* 0x000ee20000000800 */
[----:B------:R-:W-:-:S02]  /*332e0*/  LEA R50, P1, R62, R48, 0x1 ;  /* 0x000000303e327211 */ /* 0x000fc400078208ff */
[----:B--2---:R-:W-:Y:S01]  /*332f0*/  ISETP.LT.AND P5, PT, R84, R65, !P0 ;  /* 0x000000415400720c */ /* 0x004fe200047a1270 */
[----:B------:R-:W-:-:S04]  /*33300*/  IMAD.IADD R124, R122, 0x1, R3 ;  /* 0x000000017a7c7824 */ /* 0x000fc800078e0203 */
[----:B0-----:R-:W0:Y:S01]  /*33310*/  LDC R58, c[0x0][0x22c] ;  /* 0x00008b00ff3a7b82 */ /* 0x001e220000000800 */
[-C--:B------:R-:W-:Y:S01]  /*33320*/  LEA R52, P2, R74, R48.reuse, 0x1 ;  /* 0x000000304a347211 */ /* 0x080fe200078408ff */
[--C-:B------:R-:W-:Y:S01]  /*33330*/  IMAD.IADD R126, R124, 0x1, R3.reuse ;  /* 0x000000017c7e7824 */ /* 0x100fe200078e0203 */
[-C--:B------:R-:W-:Y:S02]  /*33340*/  LEA.HI.X.SX32 R51, R62, R49.reuse, 0x1, P1 ;  /* 0x000000313e337211 */ /* 0x080fe400008f0eff */
[----:B------:R-:W-:Y:S01]  /*33350*/  LEA R56, P1, R76, R48, 0x1 ;  /* 0x000000304c387211 */ /* 0x000fe200078208ff */
[----:B------:R-:W-:Y:S01]  /*33360*/  VIADD R59, R0, 0x1f ;  /* 0x0000001f003b7836 */ /* 0x000fe20000000000 */
[----:B------:R-:W-:Y:S01]  /*33370*/  PRMT R62, R54, 0x7632, R62 ;  /* 0x00007632363e7816 */ /* 0x000fe2000000003e */
[--C-:B------:R-:W-:Y:S01]  /*33380*/  IMAD.IADD R128, R126, 0x1, R3.reuse ;  /* 0x000000017e807824 */ /* 0x100fe200078e0203 */
[-C--:B------:R-:W-:Y:S01]  /*33390*/  LEA.HI.X.SX32 R53, R74, R49.reuse, 0x1, P2 ;  /* 0x000000314a357211 */ /* 0x080fe200010f0eff */
[----:B------:R-:W2:Y:S01]  /*333a0*/  LDC R84, c[0x0][0x22c] ;  /* 0x00008b00ff547b82 */ /* 0x000ea20000000800 */
[----:B------:R-:W-:Y:S01]  /*333b0*/  LEA.HI.X.SX32 R57, R76, R49, 0x1, P1 ;  /* 0x000000314c397211 */ /* 0x000fe200008f0eff */
[----:B------:R4:W-:Y:S01]  /*333c0*/  @P3 STG.E.U16 desc[UR60][R50.64], R54 ;  /* 0x0000003632003986 */ /* 0x0009e2000c10153c */
[----:B-1----:R-:W-:Y:S01]  /*333d0*/  ISETP.LT.AND P3, PT, R59, R60, !P0 ;  /* 0x0000003c3b00720c */ /* 0x002fe20004761270 */
[----:B------:R-:W-:-:S02]  /*333e0*/  IMAD.IADD R130, R128, 0x1, R3 ;  /* 0x0000000180827824 */ /* 0x000fc400078e0203 */
[----:B------:R-:W-:Y:S01]  /*333f0*/  @P4 STG.E.U16 desc[UR60][R52.64], R62 ;  /* 0x0000003e34004986 */ /* 0x000fe2000c10153c */
[----:B------:R-:W-:Y:S01]  /*33400*/  VIADD R60, R0, 0x20 ;  /* 0x00000020003c7836 */ /* 0x000fe20000000000 */
[----:B------:R-:W1:Y:S02]  /*33410*/  LDC R59, c[0x0][0x22c] ;  /* 0x00008b00ff3b7b82 */ /* 0x000e640000000800 */
[----:B------:R3:W-:Y:S01]  /*33420*/  @P5 STG.E.U16 desc[UR60][R56.64], R55 ;  /* 0x0000003738005986 */ /* 0x0007e2000c10153c */
[--C-:B------:R-:W-:Y:S02]  /*33430*/  IMAD.IADD R132, R130, 0x1, R3.reuse ;  /* 0x0000000182847824 */ /* 0x100fe400078e0203 */
[----:B----4-:R-:W-:Y:S01]  /*33440*/  VIADD R51, R0, 0x21 ;  /* 0x0000002100337836 */ /* 0x010fe20000000000 */
[----:B------:R-:W-:Y:S01]  /*33450*/  LEA R50, P2, R78, R48, 0x1 ;  /* 0x000000304e327211 */ /* 0x000fe200078408ff */
[----:B------:R-:W-:Y:S01]  /*33460*/  IMAD.IADD R134, R132, 0x1, R3 ;  /* 0x0000000184867824 */ /* 0x000fe200078e0203 */
[----:B---3--:R-:W-:Y:S01]  /*33470*/  ISETP.LT.AND P4, PT, R60, R61, !P0 ;  /* 0x0000003d3c00720c */ /* 0x008fe20004781270 */
[----:B------:R-:W3:Y:S01]  /*33480*/  LDC R56, c[0x0][0x22c] ;  /* 0x00008b00ff387b82 */ /* 0x000ee20000000800 */
[----:B0-----:R-:W-:-:S02]  /*33490*/  ISETP.LT.AND P1, PT, R51, R58, !P0 ;  /* 0x0000003a3300720c */ /* 0x001fc40004721270 */
[----:B------:R-:W-:Y:S02]  /*334a0*/  LEA.HI.X.SX32 R51, R78, R49, 0x1, P2 ;  /* 0x000000314e337211 */ /* 0x000fe400010f0eff */
[----:B------:R-:W-:-:S03]  /*334b0*/  LEA R52, P2, R80, R48, 0x1 ;  /* 0x0000003050347211 */ /* 0x000fc600078408ff */
[----:B------:R-:W0:Y:S01]  /*334c0*/  LDC R57, c[0x0][0x22c] ;  /* 0x00008b00ff397b82 */ /* 0x000e220000000800 */
[----:B------:R-:W-:Y:S01]  /*334d0*/  IMAD.IADD R136, R134, 0x1, R3 ;  /* 0x0000000186887824 */ /* 0x000fe200078e0203 */
[----:B------:R-:W-:Y:S02]  /*334e0*/  PRMT R63, R55, 0x7632, R63 ;  /* 0x00007632373f7816 */ /* 0x000fe4000000003f */
[-C--:B------:R-:W-:Y:S01]  /*334f0*/  LEA.HI.X.SX32 R53, R80, R49.reuse, 0x1, P2 ;  /* 0x0000003150357211 */ /* 0x080fe200010f0eff */
[--C-:B------:R-:W-:Y:S01]  /*33500*/  IMAD.IADD R138, R136, 0x1, R3.reuse ;  /* 0x00000001888a7824 */ /* 0x100fe200078e0203 */
[----:B------:R-:W-:Y:S01]  /*33510*/  LEA R54, P2, R66, R48, 0x1 ;  /* 0x0000003042367211 */ /* 0x000fe200078408ff */
[----:B------:R4:W-:Y:S01]  /*33520*/  @P3 STG.E.U16 desc[UR60][R50.64], R63 ;  /* 0x0000003f32003986 */ /* 0x0009e2000c10153c */
[----:B------:R-:W-:Y:S02]  /*33530*/  VIADD R58, R0, 0x22 ;  /* 0x00000022003a7836 */ /* 0x000fe40000000000 */
[----:B------:R-:W-:Y:S01]  /*33540*/  LEA.HI.X.SX32 R55, R66, R49, 0x1, P2 ;  /* 0x0000003142377211 */ /* 0x000fe200010f0eff */
[----:B------:R2:W-:Y:S01]  /*33550*/  @P4 STG.E.U16 desc[UR60][R52.64], R4 ;  /* 0x0000000434004986 */ /* 0x0005e2000c10153c */
[----:B------:R-:W-:Y:S01]  /*33560*/  IMAD.IADD R140, R138, 0x1, R3 ;  /* 0x000000018a8c7824 */ /* 0x000fe200078e0203 */
[----:B-1----:R-:W-:-:S02]  /*33570*/  ISETP.LT.AND P2, PT, R58, R59, !P0 ;  /* 0x0000003b3a00720c */ /* 0x002fc40004741270 */
[----:B------:R-:W1:Y:S01]  /*33580*/  LDC R58, c[0x0][0x22c] ;  /* 0x00008b00ff3a7b82 */ /* 0x000e620000000800 */
[----:B----4-:R-:W-:Y:S01]  /*33590*/  PRMT R51, R4, 0x7632, R51 ;  /* 0x0000763204337816 */ /* 0x010fe20000000033 */
[--C-:B------:R-:W-:Y:S02]  /*335a0*/  IMAD.IADD R142, R140, 0x1, R3.reuse ;  /* 0x000000018c8e7824 */ /* 0x100fe400078e0203 */
[----:B--2---:R-:W-:Y:S02]  /*335b0*/  VIADD R53, R0, 0x23 ;  /* 0x0000002300357836 */ /* 0x004fe40000000000 */
[----:B------:R2:W-:Y:S01]  /*335c0*/  @P1 STG.E.U16 desc[UR60][R54.64], R51 ;  /* 0x0000003336001986 */ /* 0x0005e2000c10153c */
[----:B------:R-:W-:Y:S01]  /*335d0*/  LEA R50, P1, R82, R48, 0x1 ;  /* 0x0000003052327211 */ /* 0x000fe200078208ff */
[----:B------:R-:W-:Y:S01]  /*335e0*/  VIADD R4, R0, 0x24 ;  /* 0x0000002400047836 */ /* 0x000fe20000000000 */
[----:B---3--:R-:W-:Y:S01]  /*335f0*/  ISETP.LT.AND P3, PT, R53, R56, !P0 ;  /* 0x000000383500720c */ /* 0x008fe20004761270 */
[----:B------:R-:W-:-:S03]  /*33600*/  IMAD.IADD R144, R142, 0x1, R3 ;  /* 0x000000018e907824 */ /* 0x000fc600078e0203 */
[----:B0-----:R-:W-:Y:S01]  /*33610*/  ISETP.LT.AND P4, PT, R4, R57, !P0 ;  /* 0x000000390400720c */ /* 0x001fe20004781270 */
[--C-:B------:R-:W-:Y:S01]  /*33620*/  IMAD.IADD R146, R144, 0x1, R3.reuse ;  /* 0x0000000190927824 */ /* 0x100fe200078e0203 */
[-C--:B--2---:R-:W-:Y:S02]  /*33630*/  LEA.HI.X.SX32 R51, R82, R49.reuse, 0x1, P1 ;  /* 0x0000003152337211 */ /* 0x084fe400008f0eff */
[-C--:B------:R-:W-:Y:S02]  /*33640*/  LEA R52, P1, R68, R48.reuse, 0x1 ;  /* 0x0000003044347211 */ /* 0x080fe400078208ff */
[----:B------:R-:W-:Y:S01]  /*33650*/  PRMT R4, R5, 0x7632, R4 ;  /* 0x0000763205047816 */ /* 0x000fe20000000004 */
[--C-:B------:R-:W-:Y:S01]  /*33660*/  IMAD.IADD R148, R146, 0x1, R3.reuse ;  /* 0x0000000192947824 */ /* 0x100fe200078e0203 */
[-C--:B------:R-:W-:Y:S01]  /*33670*/  LEA.HI.X.SX32 R53, R68, R49.reuse, 0x1, P1 ;  /* 0x0000003144357211 */ /* 0x080fe200008f0eff */
[----:B------:R0:W-:Y:S01]  /*33680*/  @P2 STG.E.U16 desc[UR60][R50.64], R5 ;  /* 0x0000000532002986 */ /* 0x0001e2000c10153c */
[----:B------:R-:W-:Y:S01]  /*33690*/  LEA R54, P1, R70, R48, 0x1 ;  /* 0x0000003046367211 */ /* 0x000fe200078208ff */
[--C-:B------:R-:W-:Y:S01]  /*336a0*/  IMAD.IADD R150, R148, 0x1, R3.reuse ;  /* 0x0000000194967824 */ /* 0x100fe200078e0203 */
[----:B------:R-:W2:Y:S01]  /*336b0*/  LDC R82, c[0x0][0x22c] ;  /* 0x00008b00ff527b82 */ /* 0x000ea20000000800 */
[----:B------:R3:W-:Y:S01]  /*336c0*/  @P3 STG.E.U16 desc[UR60][R52.64], R4 ;  /* 0x0000000434003986 */ /* 0x0007e2000c10153c */
[----:B------:R-:W-:Y:S01]  /*336d0*/  LEA.HI.X.SX32 R55, R70, R49, 0x1, P1 ;  /* 0x0000003146377211 */ /* 0x000fe200008f0eff */
[----:B------:R-:W-:-:S02]  /*336e0*/  IMAD.IADD R152, R150, 0x1, R3 ;  /* 0x0000000196987824 */ /* 0x000fc400078e0203 */
[----:B------:R-:W-:Y:S01]  /*336f0*/  VIADD R57, R0, 0x25 ;  /* 0x0000002500397836 */ /* 0x000fe20000000000 */
[-C--:B0-----:R-:W-:Y:S02]  /*33700*/  LEA R50, P3, R88, R48.reuse, 0x1 ;  /* 0x0000003058327211 */ /* 0x081fe400078608ff */
[----:B---3--:R-:W-:-:S04]  /*33710*/  LEA R4, P2, R86, R48, 0x1 ;  /* 0x0000003056047211 */ /* 0x008fc800078408ff */
[-C--:B------:R-:W-:Y:S02]  /*33720*/  LEA.HI.X.SX32 R5, R86, R49.reuse, 0x1, P2 ;  /* 0x0000003156057211 */ /* 0x080fe400010f0eff */
[-C--:B------:R-:W-:Y:S01]  /*33730*/  LEA R52, P2, R90, R48.reuse, 0x1 ;  /* 0x000000305a347211 */ /* 0x080fe200078408ff */
[----:B------:R0:W-:Y:S01]  /*33740*/  @P4 STG.E.U16 desc[UR60][R54.64], R6 ;  /* 0x0000000636004986 */ /* 0x0001e2000c10153c */
[-C--:B------:R-:W-:Y:S01]  /*33750*/  LEA.HI.X.SX32 R51, R88, R49.reuse, 0x1, P3 ;  /* 0x0000003158337211 */ /* 0x080fe200018f0eff */
[--C-:B------:R-:W-:Y:S01]  /*33760*/  IMAD.IADD R154, R152, 0x1, R3.reuse ;  /* 0x00000001989a7824 */ /* 0x100fe200078e0203 */
[----:B------:R-:W-:Y:S02]  /*33770*/  LEA.HI.X.SX32 R53, R90, R49, 0x1, P2 ;  /* 0x000000315a357211 */ /* 0x000fe400010f0eff */
[----:B------:R-:W-:Y:S01]  /*33780*/  LEA R56, P2, R72, R48, 0x1 ;  /* 0x0000003048387211 */ /* 0x000fe200078408ff */
[----:B------:R-:W-:Y:S01]  /*33790*/  IMAD.IADD R156, R154, 0x1, R3 ;  /* 0x000000019a9c7824 */ /* 0x000fe200078e0203 */
[----:B-1----:R-:W-:-:S02]  /*337a0*/  ISETP.LT.AND P1, PT, R57, R58, !P0 ;  /* 0x0000003a3900720c */ /* 0x002fc40004721270 */
[-C--:B0-----:R-:W-:Y:S02]  /*337b0*/  LEA R54, P3, R92, R48.reuse, 0x1 ;  /* 0x000000305c367211 */ /* 0x081fe400078608ff */
[-C--:B------:R-:W-:Y:S02]  /*337c0*/  LEA.HI.X.SX32 R57, R72, R49.reuse, 0x1, P2 ;  /* 0x0000003148397211 */ /* 0x080fe400010f0eff */
[-C--:B------:R-:W-:Y:S02]  /*337d0*/  LEA.HI.X.SX32 R55, R92, R49.reuse, 0x1, P3 ;  /* 0x000000315c377211 */ /* 0x080fe400018f0eff */
[-C--:B------:R-:W-:Y:S01]  /*337e0*/  LEA R58, P3, R64, R48.reuse, 0x1 ;  /* 0x00000030403a7211 */ /* 0x080fe200078608ff */
[--C-:B------:R-:W-:Y:S01]  /*337f0*/  IMAD.IADD R158, R156, 0x1, R3.reuse ;  /* 0x000000019c9e7824 */ /* 0x100fe200078e0203 */
[-C--:B------:R-:W-:Y:S02]  /*33800*/  LEA R60, P2, R94, R48.reuse, 0x1 ;  /* 0x000000305e3c7211 */ /* 0x080fe400078408ff */
[----:B------:R-:W-:Y:S01]  /*33810*/  LEA.HI.X.SX32 R59, R64, R49, 0x1, P3 ;  /* 0x00000031403b7211 */ /* 0x000fe200018f0eff */
[----:B------:R-:W-:Y:S01]  /*33820*/  IMAD.IADD R160, R158, 0x1, R3 ;  /* 0x000000019ea07824 */ /* 0x000fe200078e0203 */
[----:B------:R-:W-:-:S02]  /*33830*/  LEA R62, P3, R96, R48, 0x1 ;  /* 0x00000030603e7211 */ /* 0x000fc400078608ff */
[-C--:B------:R-:W-:Y:S02]  /*33840*/  LEA.HI.X.SX32 R61, R94, R49.reuse, 0x1, P2 ;  /* 0x000000315e3d7211 */ /* 0x080fe400010f0eff */
[-C--:B------:R-:W-:Y:S01]  /*33850*/  LEA R64, P2, R98, R48.reuse, 0x1 ;  /* 0x0000003062407211 */ /* 0x080fe200078408ff */
[--C-:B------:R-:W-:Y:S01]  /*33860*/  IMAD.IADD R162, R160, 0x1, R3.reuse ;  /* 0x00000001a0a27824 */ /* 0x100fe200078e0203 */
[-C--:B------:R-:W-:Y:S02]  /*33870*/  LEA.HI.X.SX32 R63, R96, R49.reuse, 0x1, P3 ;  /* 0x00000031603f7211 */ /* 0x080fe400018f0eff */
[-C--:B------:R-:W-:Y:S02]  /*33880*/  LEA R66, P3, R100, R48.reuse, 0x1 ;  /* 0x0000003064427211 */ /* 0x080fe400078608ff */
[-C--:B------:R-:W-:Y:S02]  /*33890*/  LEA.HI.X.SX32 R65, R98, R49.reuse, 0x1, P2 ;  /* 0x0000003162417211 */ /* 0x080fe400010f0eff */
[----:B------:R-:W-:Y:S01]  /*338a0*/  LEA R68, P2, R102, R48, 0x1 ;  /* 0x0000003066447211 */ /* 0x000fe200078408ff */
[----:B------:R-:W-:Y:S01]  /*338b0*/  IMAD.IADD R164, R162, 0x1, R3 ;  /* 0x00000001a2a47824 */ /* 0x000fe200078e0203 */
[----:B------:R-:W-:-:S02]  /*338c0*/  LEA.HI.X.SX32 R67, R100, R49, 0x1, P3 ;  /* 0x0000003164437211 */ /* 0x000fc400018f0eff */
[-C--:B------:R-:W-:Y:S02]  /*338d0*/  LEA R70, P3, R104, R48.reuse, 0x1 ;  /* 0x0000003068467211 */ /* 0x080fe400078608ff */
[-C--:B------:R-:W-:Y:S02]  /*338e0*/  LEA.HI.X.SX32 R69, R102, R49.reuse, 0x1, P2 ;  /* 0x0000003166457211 */ /* 0x080fe400010f0eff */
[-C--:B------:R-:W-:Y:S01]  /*338f0*/  LEA R72, P2, R106, R48.reuse, 0x1 ;  /* 0x000000306a487211 */ /* 0x080fe200078408ff */
[--C-:B------:R-:W-:Y:S01]  /*33900*/  IMAD.IADD R166, R164, 0x1, R3.reuse ;  /* 0x00000001a4a67824 */ /* 0x100fe200078e0203 */
[-C--:B------:R-:W-:Y:S02]  /*33910*/  LEA.HI.X.SX32 R71, R104, R49.reuse, 0x1, P3 ;  /* 0x0000003168477211 */ /* 0x080fe400018f0eff */
[-C--:B------:R-:W-:Y:S02]  /*33920*/  LEA R74, P3, R108, R48.reuse, 0x1 ;  /* 0x000000306c4a7211 */ /* 0x080fe400078608ff */
[----:B------:R-:W-:Y:S01]  /*33930*/  LEA.HI.X.SX32 R73, R106, R49, 0x1, P2 ;  /* 0x000000316a497211 */ /* 0x000fe200010f0eff */
[----:B------:R-:W-:Y:S01]  /*33940*/  IMAD.IADD R168, R166, 0x1, R3 ;  /* 0x00000001a6a87824 */ /* 0x000fe200078e0203 */
[----:B------:R-:W-:-:S02]  /*33950*/  LEA R76, P2, R110, R48, 0x1 ;  /* 0x000000306e4c7211 */ /* 0x000fc400078408ff */
[-C--:B------:R-:W-:Y:S01]  /*33960*/  LEA.HI.X.SX32 R75, R108, R49.reuse, 0x1, P3 ;  /* 0x000000316c4b7211 */ /* 0x080fe200018f0eff */
[--C-:B------:R-:W-:Y:S01]  /*33970*/  IMAD.IADD R170, R168, 0x1, R3.reuse ;  /* 0x00000001a8aa7824 */ /* 0x100fe200078e0203 */
[-C--:B------:R-:W-:Y:S02]  /*33980*/  LEA R78, P3, R112, R48.reuse, 0x1 ;  /* 0x00000030704e7211 */ /* 0x080fe400078608ff */
[-C--:B------:R-:W-:Y:S02]  /*33990*/  LEA.HI.X.SX32 R77, R110, R49.reuse, 0x1, P2 ;  /* 0x000000316e4d7211 */ /* 0x080fe400010f0eff */
[-C--:B------:R-:W-:Y:S01]  /*339a0*/  LEA R86, P2, R114, R48.reuse, 0x1 ;  /* 0x0000003072567211 */ /* 0x080fe200078408ff */
[----:B------:R-:W-:Y:S01]  /*339b0*/  IMAD.IADD R172, R170, 0x1, R3 ;  /* 0x00000001aaac7824 */ /* 0x000fe200078e0203 */
[----:B------:R-:W-:Y:S02]  /*339c0*/  LEA.HI.X.SX32 R79, R112, R49, 0x1, P3 ;  /* 0x00000031704f7211 */ /* 0x000fe400018f0eff */
        /* <DEDUP_REMOVED lines=11> */
[-C--:B------:R-:W-:Y:S01]  /*33a80*/  LEA.HI.X.SX32 R95, R122, R49.reuse, 0x1, P2 ;  /* 0x000000317a5f7211 */ /* 0x080fe200010f0eff */
[--C-:B------:R-:W-:Y:S01]  /*33a90*/  IMAD.IADD R178, R176, 0x1, R3.reuse ;  /* 0x00000001b0b27824 */ /* 0x100fe200078e0203 */
[-C--:B------:R-:W-:Y:S02]  /*33aa0*/  LEA R98, P2, R126, R48.reuse, 0x1 ;  /* 0x000000307e627211 */ /* 0x080fe400078408ff */
[-C--:B------:R-:W-:Y:S01]  /*33ab0*/  LEA.HI.X.SX32 R97, R124, R49.reuse, 0x1, P3 ;  /* 0x000000317c617211 */ /* 0x080fe200018f0eff */
[----:B------:R-:W-:Y:S01]  /*33ac0*/  IMAD.IADD R180, R178, 0x1, R3 ;  /* 0x00000001b2b47824 */ /* 0x000fe200078e0203 */
[----:B------:R-:W-:Y:S02]  /*33ad0*/  LEA R100, P3, R128, R48, 0x1 ;  /* 0x0000003080647211 */ /* 0x000fe400078608ff */
[----:B------:R-:W-:-:S02]  /*33ae0*/  LEA.HI.X.SX32 R99, R126, R49, 0x1, P2 ;  /* 0x000000317e637211 */ /* 0x000fc400010f0eff */
        /* <DEDUP_REMOVED lines=101> */
[-C--:B------:R-:W-:Y:S02]  /*34140*/  LEA.HI.X.SX32 R177, R204, R49.reuse, 0x1, P3 ;  /* 0x00000031ccb17211 */ /* 0x080fe400018f0eff */
[-C--:B------:R-:W-:Y:S02]  /*34150*/  LEA R180, P3, R208, R48.reuse, 0x1 ;  /* 0x00000030d0b47211 */ /* 0x080fe400078608ff */
[-C--:B------:R-:W-:Y:S01]  /*34160*/  LEA.HI.X.SX32 R179, R206, R49.reuse, 0x1, P2 ;  /* 0x00000031ceb37211 */ /* 0x080fe200010f0eff */
[--C-:B------:R-:W-:Y:S01]  /*34170*/  IMAD.IADD R206, R228, 0x1, R3.reuse ;  /* 0x00000001e4ce7824 */ /* 0x100fe200078e0203 */
[-C--:B------:R-:W-:Y:S02]  /*34180*/  LEA R182, P2, R210, R48.reuse, 0x1 ;  /* 0x00000030d2b67211 */ /* 0x080fe400078408ff */
[----:B------:R-:W-:Y:S01]  /*34190*/  LEA.HI.X.SX32 R181, R208, R49, 0x1, P3 ;  /* 0x00000031d0b57211 */ /* 0x000fe200018f0eff */
[----:B------:R-:W-:Y:S01]  /*341a0*/  IMAD.IADD R208, R206, 0x1, R3 ;  /* 0x00000001ced07824 */ /* 0x000fe200078e0203 */
[----:B------:R-:W-:-:S02]  /*341b0*/  LEA R184, P3, R212, R48, 0x1 ;  /* 0x00000030d4b87211 */ /* 0x000fc400078608ff */
[-C--:B------:R-:W-:Y:S01]  /*341c0*/  LEA.HI.X.SX32 R183, R210, R49.reuse, 0x1, P2 ;  /* 0x00000031d2b77211 */ /* 0x080fe200010f0eff */
[--C-:B------:R-:W-:Y:S01]  /*341d0*/  IMAD.IADD R210, R208, 0x1, R3.reuse ;  /* 0x00000001d0d27824 */ /* 0x100fe200078e0203 */
[-C--:B------:R-:W-:Y:S02]  /*341e0*/  LEA R186, P2, R214, R48.reuse, 0x1 ;  /* 0x00000030d6ba7211 */ /* 0x080fe400078408ff */
[-C--:B------:R-:W-:Y:S01]  /*341f0*/  LEA.HI.X.SX32 R185, R212, R49.reuse, 0x1, P3 ;  /* 0x00000031d4b97211 */ /* 0x080fe200018f0eff */
[--C-:B------:R-:W-:Y:S01]  /*34200*/  IMAD.IADD R212, R210, 0x1, R3.reuse ;  /* 0x00000001d2d47824 */ /* 0x100fe200078e0203 */
[----:B------:R-:W-:Y:S02]  /*34210*/  LEA R188, P3, R216, R48, 0x1 ;  /* 0x00000030d8bc7211 */ /* 0x000fe400078608ff */
[-C--:B------:R-:W-:Y:S01]  /*34220*/  LEA.HI.X.SX32 R187, R214, R49.reuse, 0x1, P2 ;  /* 0x00000031d6bb7211 */ /* 0x080fe200010f0eff */
[----:B------:R-:W-:Y:S01]  /*34230*/  IMAD.IADD R214, R212, 0x1, R3 ;  /* 0x00000001d4d67824 */ /* 0x000fe200078e0203 */
[----:B------:R-:W-:-:S02]  /*34240*/  LEA.HI.X.SX32 R189, R216, R49, 0x1, P3 ;  /* 0x00000031d8bd7211 */ /* 0x000fc400018f0eff */
[-C--:B------:R-:W-:Y:S02]  /*34250*/  LEA R190, P2, R218, R48.reuse, 0x1 ;  /* 0x00000030dabe7211 */ /* 0x080fe400078408ff */
[-C--:B------:R-:W-:Y:S01]  /*34260*/  LEA R192, P3, R220, R48.reuse, 0x1 ;  /* 0x00000030dcc07211 */ /* 0x080fe200078608ff */
[--C-:B------:R-:W-:Y:S01]  /*34270*/  IMAD.IADD R216, R214, 0x1, R3.reuse ;  /* 0x00000001d6d87824 */ /* 0x100fe200078e0203 */
[-C--:B------:R-:W-:Y:S02]  /*34280*/  LEA.HI.X.SX32 R191, R218, R49.reuse, 0x1, P2 ;  /* 0x00000031dabf7211 */ /* 0x080fe400010f0eff */
[-C--:B------:R-:W-:Y:S01]  /*34290*/  LEA.HI.X.SX32 R193, R220, R49.reuse, 0x1, P3 ;  /* 0x00000031dcc17211 */ /* 0x080fe200018f0eff */
[--C-:B------:R-:W-:Y:S01]  /*342a0*/  IMAD.IADD R218, R216, 0x1, R3.reuse ;  /* 0x00000001d8da7824 */ /* 0x100fe200078e0203 */
[-C--:B------:R-:W-:Y:S02]  /*342b0*/  LEA R194, P2, R222, R48.reuse, 0x1 ;  /* 0x00000030dec27211 */ /* 0x080fe400078408ff */
[----:B------:R-:W-:Y:S01]  /*342c0*/  LEA R196, P3, R224, R48, 0x1 ;  /* 0x00000030e0c47211 */ /* 0x000fe200078608ff */
[----:B------:R-:W-:Y:S01]  /*342d0*/  IMAD.IADD R220, R218, 0x1, R3 ;  /* 0x00000001dadc7824 */ /* 0x000fe200078e0203 */
[----:B------:R-:W-:-:S02]  /*342e0*/  LEA.HI.X.SX32 R195, R222, R49, 0x1, P2 ;  /* 0x00000031dec37211 */ /* 0x000fc400010f0eff */
[-C--:B------:R-:W-:Y:S02]  /*342f0*/  LEA.HI.X.SX32 R197, R224, R49.reuse, 0x1, P3 ;  /* 0x00000031e0c57211 */ /* 0x080fe400018f0eff */
[-C--:B------:R-:W-:Y:S02]  /*34300*/  LEA R198, P2, R226, R48.reuse, 0x1 ;  /* 0x00000030e2c67211 */ /* 0x080fe400078408ff */
[-C--:B------:R-:W-:Y:S01]  /*34310*/  LEA R200, P3, R228, R48.reuse, 0x1 ;  /* 0x00000030e4c87211 */ /* 0x080fe200078608ff */
[----:B------:R-:W-:Y:S01]  /*34320*/  IMAD.IADD R222, R220, 0x1, R3 ;  /* 0x00000001dcde7824 */ /* 0x000fe200078e0203 */
[-C--:B------:R-:W-:Y:S02]  /*34330*/  LEA.HI.X.SX32 R199, R226, R49.reuse, 0x1, P2 ;  /* 0x00000031e2c77211 */ /* 0x080fe400010f0eff */
[----:B------:R-:W-:Y:S02]  /*34340*/  LEA.HI.X.SX32 R201, R228, R49, 0x1, P3 ;  /* 0x00000031e4c97211 */ /* 0x000fe400018f0eff */
[----:B------:R-:W-:-:S02]  /*34350*/  LEA R202, P2, R206, R48, 0x1 ;  /* 0x00000030ceca7211 */ /* 0x000fc400078408ff */
[-C--:B------:R-:W-:Y:S01]  /*34360*/  LEA R204, P3, R208, R48.reuse, 0x1 ;  /* 0x00000030d0cc7211 */ /* 0x080fe200078608ff */
[--C-:B------:R-:W-:Y:S01]  /*34370*/  IMAD.IADD R224, R222, 0x1, R3.reuse ;  /* 0x00000001dee07824 */ /* 0x100fe200078e0203 */
[-C--:B------:R-:W-:Y:S02]  /*34380*/  LEA.HI.X.SX32 R203, R206, R49.reuse, 0x1, P2 ;  /* 0x00000031cecb7211 */ /* 0x080fe400010f0eff */
[-C--:B------:R-:W-:Y:S02]  /*34390*/  LEA.HI.X.SX32 R205, R208, R49.reuse, 0x1, P3 ;  /* 0x00000031d0cd7211 */ /* 0x080fe400018f0eff */
[-C--:B------:R-:W-:Y:S02]  /*343a0*/  LEA R206, P2, R210, R48.reuse, 0x1 ;  /* 0x00000030d2ce7211 */ /* 0x080fe400078408ff */
[----:B------:R-:W-:Y:S01]  /*343b0*/  LEA R208, P3, R212, R48, 0x1 ;  /* 0x00000030d4d07211 */ /* 0x000fe200078608ff */
[----:B------:R-:W-:Y:S01]  /*343c0*/  IMAD.IADD R226, R224, 0x1, R3 ;  /* 0x00000001e0e27824 */ /* 0x000fe200078e0203 */
[----:B------:R-:W-:-:S02]  /*343d0*/  LEA.HI.X.SX32 R207, R210, R49, 0x1, P2 ;  /* 0x00000031d2cf7211 */ /* 0x000fc400010f0eff */
[-C--:B------:R-:W-:Y:S01]  /*343e0*/  LEA.HI.X.SX32 R209, R212, R49.reuse, 0x1, P3 ;  /* 0x00000031d4d17211 */ /* 0x080fe200018f0eff */
[--C-:B------:R-:W-:Y:S01]  /*343f0*/  IMAD.IADD R228, R226, 0x1, R3.reuse ;  /* 0x00000001e2e47824 */ /* 0x100fe200078e0203 */
        /* <DEDUP_REMOVED lines=14> */
[-C--:B------:R-:W-:Y:S02]  /*344e0*/  LEA.HI.X.SX32 R221, R224, R49.reuse, 0x1, P3 ;  /* 0x00000031e0dd7211 */ /* 0x080fe400018f0eff */
[-C--:B------:R-:W-:Y:S02]  /*344f0*/  LEA R222, P2, R226, R48.reuse, 0x1 ;  /* 0x00000030e2de7211 */ /* 0x080fe400078408ff */
[-C--:B------:R-:W-:Y:S01]  /*34500*/  LEA R224, P3, R228, R48.reuse, 0x1 ;  /* 0x00000030e4e07211 */ /* 0x080fe200078608ff */
[--C-:B------:R-:W-:Y:S01]  /*34510*/  IMAD.IADD R236, R234, 0x1, R3.reuse ;  /* 0x00000001eaec7824 */ /* 0x100fe200078e0203 */
[-C--:B------:R-:W-:Y:S02]  /*34520*/  LEA.HI.X.SX32 R223, R226, R49.reuse, 0x1, P2 ;  /* 0x00000031e2df7211 */ /* 0x080fe400010f0eff */
[----:B------:R-:W-:Y:S01]  /*34530*/  LEA.HI.X.SX32 R225, R228, R49, 0x1, P3 ;  /* 0x00000031e4e17211 */ /* 0x000fe200018f0eff */
[----:B------:R-:W-:Y:S01]  /*34540*/  IMAD.IADD R3, R236, 0x1, R3 ;  /* 0x00000001ec037824 */ /* 0x000fe200078e0203 */
[----:B------:R-:W-:-:S02]  /*34550*/  LEA R226, P2, R230, R48, 0x1 ;  /* 0x00000030e6e27211 */ /* 0x000fc400078408ff */
[-C--:B------:R-:W-:Y:S02]  /*34560*/  LEA R228, P3, R232, R48.reuse, 0x1 ;  /* 0x00000030e8e47211 */ /* 0x080fe400078608ff */
[-C--:B------:R-:W-:Y:S02]  /*34570*/  LEA.HI.X.SX32 R227, R230, R49.reuse, 0x1, P2 ;  /* 0x00000031e6e37211 */ /* 0x080fe400010f0eff */
[-C--:B------:R-:W-:Y:S02]  /*34580*/  LEA.HI.X.SX32 R229, R232, R49.reuse, 0x1, P3 ;  /* 0x00000031e8e57211 */ /* 0x080fe400018f0eff */
[-C--:B------:R-:W-:Y:S02]  /*34590*/  LEA R230, P2, R234, R48.reuse, 0x1 ;  /* 0x00000030eae67211 */ /* 0x080fe400078408ff */
[-C--:B------:R-:W-:Y:S02]  /*345a0*/  LEA R232, P3, R236, R48.reuse, 0x1 ;  /* 0x00000030ece87211 */ /* 0x080fe400078608ff */
[----:B------:R-:W-:Y:S01]  /*345b0*/  LEA R48, P4, R3, R48, 0x1 ;  /* 0x0000003003307211 */ /* 0x000fe200078808ff */
[----:B------:R-:W-:Y:S01]  /*345c0*/  VIADD R80, R0, 0x26 ;  /* 0x0000002600507836 */ /* 0x000fe20000000000 */
[----:B------:R-:W-:-:S02]  /*345d0*/  LEA.HI.X.SX32 R231, R234, R49, 0x1, P2 ;  /* 0x00000031eae77211 */ /* 0x000fc400010f0eff */
[-C--:B------:R-:W-:Y:S02]  /*345e0*/  LEA.HI.X.SX32 R233, R236, R49.reuse, 0x1, P3 ;  /* 0x00000031ece97211 */ /* 0x080fe400018f0eff */
[----:B------:R-:W-:Y:S02]  /*345f0*/  LEA.HI.X.SX32 R49, R3, R49, 0x1, P4 ;  /* 0x0000003103317211 */ /* 0x000fe400020f0eff */
[----:B------:R-:W-:Y:S01]  /*34600*/  PRMT R234, R6, 0x7632, R234 ;  /* 0x0000763206ea7816 */ /* 0x000fe200000000ea */
[----:B------:R-:W0:Y:S01]  /*34610*/  LDC R3, c[0x0][0x22c] ;  /* 0x00008b00ff037b82 */ /* 0x000e220000000800 */
[----:B------:R-:W-:Y:S01]  /*34620*/  VIADD R6, R0, 0x28 ;  /* 0x0000002800067836 */ /* 0x000fe20000000000 */
[----:B------:R-:W-:Y:S01]  /*34630*/  ISETP.LT.AND P2, PT, R80, R81, !P0 ;  /* 0x000000515000720c */ /* 0x000fe20004741270 */
[C---:B------:R-:W-:Y:S01]  /*34640*/  VIADD R235, R0.reuse, 0x27 ;  /* 0x0000002700eb7836 */ /* 0x040fe20000000000 */
[----:B------:R1:W-:Y:S01]  /*34650*/  @P1 STG.E.U16 desc[UR60][R4.64], R234 ;  /* 0x000000ea04001986 */ /* 0x0003e2000c10153c */
[----:B------:R-:W-:Y:S01]  /*34660*/  VIADD R81, R0, 0x29 ;  /* 0x0000002900517836 */ /* 0x000fe20000000000 */
[----:B------:R-:W-:-:S02]  /*34670*/  ISETP.LT.AND P1, PT, R6, R83, !P0 ;  /* 0x000000530600720c */ /* 0x000fc40004721270 */
[----:B------:R-:W3:Y:S01]  /*34680*/  LDC R6, c[0x0][0x22c] ;  /* 0x00008b00ff067b82 */ /* 0x000ee20000000800 */
[----:B--2---:R-:W-:Y:S02]  /*34690*/  ISETP.LT.AND P3, PT, R235, R82, !P0 ;  /* 0x00000052eb00720c */ /* 0x004fe40004761270 */
[----:B------:R-:W-:Y:S01]  /*346a0*/  ISETP.LT.AND P4, PT, R81, R84, !P0 ;  /* 0x000000545100720c */ /* 0x000fe20004781270 */
[----:B------:R-:W-:-:S04]  /*346b0*/  VIADD R82, R0, 0x2a ;  /* 0x0000002a00527836 */ /* 0x000fc80000000000 */
[----:B------:R-:W2:Y:S01]  /*346c0*/  LDC R81, c[0x0][0x22c] ;  /* 0x00008b00ff517b82 */ /* 0x000ea20000000800 */
[----:B------:R4:W-:Y:S01]  /*346d0*/  @P2 STG.E.U16 desc[UR60][R50.64], R7 ;  /* 0x0000000732002986 */ /* 0x0009e2000c10153c */
[----:B------:R-:W-:Y:S02]  /*346e0*/  ISETP.LT.AND P2, PT, R82, R85, !P0 ;  /* 0x000000555200720c */ /* 0x000fe40004741270 */
[----:B------:R-:W-:-:S04]  /*346f0*/  PRMT R84, R7, 0x7632, R84 ;  /* 0x0000763207547816 */ /* 0x000fc80000000054 */
[----:B------:R-:W2:Y:S01]  /*34700*/  LDC R80, c[0x0][0x22c] ;  /* 0x00008b00ff507b82 */ /* 0x000ea20000000800 */
[----:B------:R-:W-:Y:S01]  /*34710*/  VIADD R82, R0, 0x2b ;  /* 0x0000002b00527836 */ /* 0x000fe20000000000 */
[----:B------:R-:W-:Y:S06]  /*34720*/  @P3 STG.E.U16 desc[UR60][R52.64], R84 ;  /* 0x0000005434003986 */ /* 0x000fec000c10153c */
[----:B-1----:R-:W1:Y:S01]  /*34730*/  LDC R4, c[0x0][0x22c] ;  /* 0x00008b00ff047b82 */ /* 0x002e620000000800 */
[----:B----4-:R-:W-:Y:S01]  /*34740*/  PRMT R51, R8, 0x7632, R51 ;  /* 0x0000763208337816 */ /* 0x010fe20000000033 */
[----:B------:R-:W-:Y:S01]  /*34750*/  @P1 STG.E.U16 desc[UR60][R54.64], R8 ;  /* 0x0000000836001986 */ /* 0x000fe2000c10153c */
[----:B0-----:R-:W-:Y:S01]  /*34760*/  ISETP.LT.AND P1, PT, R82, R3, !P0 ;  /* 0x000000035200720c */ /* 0x001fe20004721270 */
[----:B------:R-:W-:-:S04]  /*34770*/  VIADD R5, R0, 0x2c ;  /* 0x0000002c00057836 */ /* 0x000fc80000000000 */
[----:B------:R-:W0:Y:S01]  /*34780*/  LDC R3, c[0x0][0x22c] ;  /* 0x00008b00ff037b82 */ /* 0x000e220000000800 */
[----:B------:R4:W-:Y:S01]  /*34790*/  @P4 STG.E.U16 desc[UR60][R56.64], R51 ;  /* 0x0000003338004986 */ /* 0x0009e2000c10153c */
[----:B------:R-:W-:-:S03]  /*347a0*/  VIADD R50, R0, 0x2e ;  /* 0x0000002e00327836 */ /* 0x000fc60000000000 */
[----:B------:R0:W-:Y:S01]  /*347b0*/  @P2 STG.E.U16 desc[UR60][R58.64], R9 ;  /* 0x000000093a002986 */ /* 0x0001e2000c10153c */
[----:B---3--:R-:W-:Y:S02]  /*347c0*/  ISETP.LT.AND P2, PT, R5, R6, !P0 ;  /* 0x000000060500720c */ /* 0x008fe40004741270 */
[----:B------:R-:W3:Y:S01]  /*347d0*/  LDC R5, c[0x0][0x22c] ;  /* 0x00008b00ff057b82 */ /* 0x000ee20000000800 */
[----:B------:R-:W-:Y:S01]  /*347e0*/  VIADD R83, R0, 0x2d ;  /* 0x0000002d00537836 */ /* 0x000fe20000000000 */
[----:B--2---:R-:W-:Y:S02]  /*347f0*/  ISETP.LT.AND P4, PT, R50, R81, !P0 ;  /* 0x000000513200720c */ /* 0x004fe40004781270 */
[----:B------:R-:W-:Y:S01]  /*34800*/  PRMT R50, R9, 0x7632, R50 ;  /* 0x0000763209327816 */ /* 0x000fe20000000032 */
[----:B----4-:R-:W-:Y:S01]  /*34810*/  VIADD R51, R0, 0x2f ;  /* 0x0000002f00337836 */ /* 0x010fe20000000000 */
[----:B------:R-:W-:Y:S02]  /*34820*/  ISETP.LT.AND P3, PT, R83, R80, !P0 ;  /* 0x000000505300720c */ /* 0x000fe40004761270 */
[----:B------:R-:W2:Y:S01]  /*34830*/  LDC R6, c[0x0][0x22c] ;  /* 0x00008b00ff067b82 */ /* 0x000ea20000000800 */
[----:B------:R-:W-:Y:S01]  /*34840*/  @P1 STG.E.U16 desc[UR60][R60.64], R50 ;  /* 0x000000323c001986 */ /* 0x000fe2000c10153c */
[----:B-1----:R-:W-:-:S06]  /*34850*/  ISETP.LT.AND P1, PT, R51, R4, !P0 ;  /* 0x000000043300720c */ /* 0x002fcc0004721270 */
[----:B------:R-:W1:Y:S01]  /*34860*/  LDC R7, c[0x0][0x22c] ;  /* 0x00008b00ff077b82 */ /* 0x000e620000000800 */
[----:B------:R-:W-:Y:S01]  /*34870*/  VIADD R8, R0, 0x30 ;  /* 0x0000003000087836 */ /* 0x000fe20000000000 */
[----:B------:R-:W-:Y:S01]  /*34880*/  PRMT R51, R10, 0x7632, R51 ;  /* 0x000076320a337816 */ /* 0x000fe20000000033 */
[----:B------:R4:W-:Y:S05]  /*34890*/  @P2 STG.E.U16 desc[UR60][R62.64], R10 ;  /* 0x0000000a3e002986 */ /* 0x0009ea000c10153c */
[----:B------:R-:W4:Y:S01]  /*348a0*/  LDC R4, c[0x0][0x22c] ;  /* 0x00008b00ff047b82 */ /* 0x000f220000000800 */
[----:B------:R-:W-:Y:S02]  /*348b0*/  PRMT R52, R11, 0x7632, R52 ;  /* 0x000076320b347816 */ /* 0x000fe40000000034 */
[----:B0-----:R-:W-:Y:S01]  /*348c0*/  ISETP.LT.AND P2, PT, R8, R3, !P0 ;  /* 0x000000030800720c */ /* 0x001fe20004741270 */
[C---:B------:R-:W-:Y:S01]  /*348d0*/  VIADD R8, R0.reuse, 0x31 ;  /* 0x0000003100087836 */ /* 0x040fe20000000000 */
[----:B------:R-:W-:Y:S03]  /*348e0*/  @P3 STG.E.U16 desc[UR60][R64.64], R51 ;  /* 0x0000003340003986 */ /* 0x000fe6000c10153c */
[----:B------:R-:W0:Y:S01]  /*348f0*/  LDC R3, c[0x0][0x22c] ;  /* 0x00008b00ff037b82 */ /* 0x000e220000000800 */
[----:B------:R0:W-:Y:S01]  /*34900*/  @P4 STG.E.U16 desc[UR60][R66.64], R11 ;  /* 0x0000000b42004986 */ /* 0x0001e2000c10153c */
[----:B------:R-:W-:-:S03]  /*34910*/  VIADD R9, R0, 0x32 ;  /* 0x0000003200097836 */ /* 0x000fc60000000000 */
[----:B------:R-:W-:Y:S01]  /*34920*/  @P1 STG.E.U16 desc[UR60][R68.64], R52 ;  /* 0x0000003444001986 */ /* 0x000fe2000c10153c */
[----:B---3--:R-:W-:Y:S01]  /*34930*/  ISETP.LT.AND P1, PT, R8, R5, !P0 ;  /* 0x000000050800720c */ /* 0x008fe20004721270 */
[----:B------:R-:W-:Y:S01]  /*34940*/  VIADD R8, R0, 0x33 ;  /* 0x0000003300087836 */ /* 0x000fe20000000000 */
[----:B--2---:R-:W-:Y:S01]  /*34950*/  ISETP.LT.AND P3, PT, R9, R6, !P0 ;  /* 0x000000060900720c */ /* 0x004fe20004761270 */
[----:B------:R-:W2:Y:S03]  /*34960*/  LDC R5, c[0x0][0x22c] ;  /* 0x00008b00ff057b82 */ /* 0x000ea60000000800 */
[----:B-1----:R-:W-:Y:S01]  /*34970*/  ISETP.LT.AND P4, PT, R8, R7, !P0 ;  /* 0x000000070800720c */ /* 0x002fe20004781270 */
[----:B------:R-:W-:-:S04]  /*34980*/  VIADD R7, R0, 0x34 ;  /* 0x0000003400077836 */ /* 0x000fc80000000000 */
[----:B------:R-:W1:Y:S01]  /*34990*/  LDC R6, c[0x0][0x22c] ;  /* 0x00008b00ff067b82 */ /* 0x000e620000000800 */
[----:B------:R-:W-:Y:S01]  /*349a0*/  @P2 STG.E.U16 desc[UR60][R70.64], R12 ;  /* 0x0000000c46002986 */ /* 0x000fe2000c10153c */
[----:B----4-:R-:W-:Y:S01]  /*349b0*/  ISETP.LT.AND P2, PT, R7, R4, !P0 ;  /* 0x000000040700720c */ /* 0x010fe20004741270 */
[----:B------:R-:W-:Y:S01]  /*349c0*/  VIADD R8, R0, 0x35 ;  /* 0x0000003500087836 */ /* 0x000fe20000000000 */
[----:B------:R-:W-:-:S04]  /*349d0*/  PRMT R10, R12, 0x7632, R10 ;  /* 0x000076320c0a7816 */ /* 0x000fc8000000000a */
[----:B------:R-:W3:Y:S01]  /*349e0*/  LDC R4, c[0x0][0x22c] ;  /* 0x00008b00ff047b82 */ /* 0x000ee20000000800 */
[----:B------:R4:W-:Y:S01]  /*349f0*/  @P1 STG.E.U16 desc[UR60][R72.64], R10 ;  /* 0x0000000a48001986 */ /* 0x0009e2000c10153c */
[----:B0-----:R-:W-:-:S06]  /*34a00*/  ISETP.LT.AND P1, PT, R8, R3, !P0 ;  /* 0x000000030800720c */ /* 0x001fcc0004721270 */
[----:B------:R-:W0:Y:S01]  /*34a10*/  LDC R7, c[0x0][0x22c] ;  /* 0x00008b00ff077b82 */ /* 0x000e220000000800 */
[----:B------:R-:W-:Y:S01]  /*34a20*/  PRMT R11, R13, 0x7632, R11 ;  /* 0x000076320d0b7816 */ /* 0x000fe2000000000b */
[----:B------:R-:W-:-:S06]  /*34a30*/  VIADD R8, R0, 0x36 ;  /* 0x0000003600087836 */ /* 0x000fcc0000000000 */
[----:B------:R-:W0:Y:S01]  /*34a40*/  LDC R3, c[0x0][0x22c] ;  /* 0x00008b00ff037b82 */ /* 0x000e220000000800 */
[----:B------:R-:W-:Y:S01]  /*34a50*/  VIADD R9, R0, 0x37 ;  /* 0x0000003700097836 */ /* 0x000fe20000000000 */
[----:B------:R-:W-:Y:S01]  /*34a60*/  @P3 STG.E.U16 desc[UR60][R74.64], R13 ;  /* 0x0000000d4a003986 */ /* 0x000fe2000c10153c */
[----:B----4-:R-:W-:-:S03]  /*34a70*/  PRMT R10, R14, 0x7632, R10 ;  /* 0x000076320e0a7816 */ /* 0x010fc6000000000a */
[----:B------:R-:W-:Y:S01]  /*34a80*/  @P4 STG.E.U16 desc[UR60][R76.64], R11 ;  /* 0x0000000b4c004986 */ /* 0x000fe2000c10153c */
[----:B-1----:R-:W-:-:S03]  /*34a90*/  ISETP.LT.AND P3, PT, R9, R6, !P0 ;  /* 0x000000060900720c */ /* 0x002fc60004761270 */
[----:B------:R-:W-:Y:S01]  /*34aa0*/  @P2 STG.E.U16 desc[UR60][R78.64], R14 ;  /* 0x0000000e4e002986 */ /* 0x000fe2000c10153c */
[----:B--2---:R-:W-:Y:S01]  /*34ab0*/  ISETP.LT.AND P2, PT, R8, R5, !P0 ;  /* 0x000000050800720c */ /* 0x004fe20004741270 */
[C---:B------:R-:W-:Y:S01]  /*34ac0*/  VIADD R9, R0.reuse, 0x38 ;  /* 0x0000003800097836 */ /* 0x040fe20000000000 */
[----:B------:R-:W1:Y:S01]  /*34ad0*/  LDC R5, c[0x0][0x22c] ;  /* 0x00008b00ff057b82 */ /* 0x000e620000000800 */
[C---:B------:R-:W-:Y:S01]  /*34ae0*/  VIADD R6, R0.reuse, 0x39 ;  /* 0x0000003900067836 */ /* 0x040fe20000000000 */
[----:B------:R2:W-:Y:S02]  /*34af0*/  @P1 STG.E.U16 desc[UR60][R86.64], R10 ;  /* 0x0000000a56001986 */ /* 0x0005e4000c10153c */
[----:B---3--:R-:W-:Y:S01]  /*34b00*/  ISETP.LT.AND P1, PT, R9, R4, !P0 ;  /* 0x000000040900720c */ /* 0x008fe20004721270 */
[----:B------:R-:W-:Y:S01]  /*34b10*/  VIADD R8, R0, 0x3a ;  /* 0x0000003a00087836 */ /* 0x000fe20000000000 */
[----:B0-----:R-:W-:Y:S02]  /*34b20*/  ISETP.LT.AND P4, PT, R6, R7, !P0 ;  /* 0x000000070600720c */ /* 0x001fe40004781270 */
[----:B------:R-:W0:Y:S03]  /*34b30*/  LDC R4, c[0x0][0x22c] ;  /* 0x00008b00ff047b82 */ /* 0x000e260000000800 */
[----:B------:R-:W-:Y:S05]  /*34b40*/  @P2 STG.E.U16 desc[UR60][R88.64], R15 ;  /* 0x0000000f58002986 */ /* 0x000fea000c10153c */
[----:B------:R-:W3:Y:S01]  /*34b50*/  LDC R6, c[0x0][0x22c] ;  /* 0x00008b00ff067b82 */ /* 0x000ee20000000800 */
[----:B------:R-:W-:-:S07]  /*34b60*/  ISETP.LT.AND P2, PT, R8, R3, !P0 ;  /* 0x000000030800720c */ /* 0x000fce0004741270 */
[----:B------:R-:W4:Y:S01]  /*34b70*/  LDC R7, c[0x0][0x22c] ;  /* 0x00008b00ff077b82 */ /* 0x000f220000000800 */
[----:B------:R-:W-:Y:S01]  /*34b80*/  PRMT R12, R15, 0x7632, R12 ;  /* 0x000076320f0c7816 */ /* 0x000fe2000000000c */
[----:B------:R-:W-:-:S06]  /*34b90*/  VIADD R8, R0, 0x3b ;  /* 0x0000003b00087836 */ /* 0x000fcc0000000000 */
[----:B------:R-:W4:Y:S01]  /*34ba0*/  LDC R3, c[0x0][0x22c] ;  /* 0x00008b00ff037b82 */ /* 0x000f220000000800 */
[----:B------:R-:W-:Y:S01]  /*34bb0*/  @P3 STG.E.U16 desc[UR60][R90.64], R12 ;  /* 0x0000000c5a003986 */ /* 0x000fe2000c10153c */
[----:B--2---:R-:W-:-:S03]  /*34bc0*/  PRMT R10, R16, 0x7632, R10 ;  /* 0x00007632100a7816 */ /* 0x004fc6000000000a */
[----:B------:R-:W-:Y:S01]  /*34bd0*/  @P1 STG.E.U16 desc[UR60][R92.64], R16 ;  /* 0x000000105c001986 */ /* 0x000fe2000c10153c */
[----:B-1----:R-:W-:Y:S01]  /*34be0*/  ISETP.LT.AND P1, PT, R8, R5, !P0 ;  /* 0x000000050800720c */ /* 0x002fe20004721270 */
[C---:B------:R-:W-:Y:S01]  /*34bf0*/  VIADD R9, R0.reuse, 0x3c ;  /* 0x0000003c00097836 */ /* 0x040fe20000000000 */
[----:B------:R-:W1:Y:S01]  /*34c00*/  LDC R5, c[0x0][0x22c] ;  /* 0x00008b00ff057b82 */ /* 0x000e620000000800 */
[C---:B------:R-:W-:Y:S02]  /*34c10*/  VIADD R11, R0.reuse, 0x3d ;  /* 0x0000003d000b7836 */ /* 0x040fe40000000000 */
[----:B------:R-:W-:Y:S01]  /*34c20*/  VIADD R8, R0, 0x3e ;  /* 0x0000003e00087836 */ /* 0x000fe20000000000 */
[----:B------:R-:W-:Y:S02]  /*34c30*/  @P4 STG.E.U16 desc[UR60][R94.64], R10 ;  /* 0x0000000a5e004986 */ /* 0x000fe4000c10153c */
[----:B---3--:R-:W-:Y:S02]  /*34c40*/  ISETP.LT.AND P3, PT, R11, R6, !P0 ;  /* 0x000000060b00720c */ /* 0x008fe40004761270 */
[----:B------:R-:W-:Y:S01]  /*34c50*/  @P2 STG.E.U16 desc[UR60][R96.64], R17 ;  /* 0x0000001160002986 */ /* 0x000fe2000c10153c */
[----:B0-----:R-:W-:Y:S01]  /*34c60*/  ISETP.LT.AND P2, PT, R9, R4, !P0 ;  /* 0x000000040900720c */ /* 0x001fe20004741270 */
[----:B------:R-:W0:Y:S01]  /*34c70*/  LDC R6, c[0x0][0x22c] ;  /* 0x00008b00ff067b82 */ /* 0x000e220000000800 */
[----:B----4-:R-:W-:Y:S01]  /*34c80*/  ISETP.LT.AND P4, PT, R8, R7, !P0 ;  /* 0x000000070800720c */ /* 0x010fe20004781270 */
[----:B------:R-:W-:Y:S01]  /*34c90*/  VIADD R8, R0, 0x3f ;  /* 0x0000003f00087836 */ /* 0x000fe20000000000 */
[----:B------:R-:W-:-:S05]  /*34ca0*/  PRMT R9, R17, 0x7632, R9 ;  /* 0x0000763211097816 */ /* 0x000fca0000000009 */
[----:B------:R-:W2:Y:S01]  /*34cb0*/  LDC R7, c[0x0][0x22c] ;  /* 0x00008b00ff077b82 */ /* 0x000ea20000000800 */
[----:B------:R3:W-:Y:S01]  /*34cc0*/  @P1 STG.E.U16 desc[UR60][R98.64], R9 ;  /* 0x0000000962001986 */ /* 0x0007e2000c10153c */
[----:B------:R-:W-:-:S06]  /*34cd0*/  ISETP.LT.AND P1, PT, R8, R3, !P0 ;  /* 0x000000030800720c */ /* 0x000fcc0004721270 */
[----:B------:R-:W4:Y:S01]  /*34ce0*/  LDC R4, c[0x0][0x22c] ;  /* 0x00008b00ff047b82 */ /* 0x000f220000000800 */
[----:B------:R-:W-:-:S07]  /*34cf0*/  VIADD R8, R0, 0x40 ;  /* 0x0000004000087836 */ /* 0x000fce0000000000 */
[----:B------:R-:W4:Y:S01]  /*34d00*/  LDC R3, c[0x0][0x22c] ;  /* 0x00008b00ff037b82 */ /* 0x000f220000000800 */
[----:B------:R4:W-:Y:S01]  /*34d10*/  @P2 STG.E.U16 desc[UR60][R100.64], R18 ;  /* 0x0000001264002986 */ /* 0x0009e2000c10153c */
[----:B-1----:R-:W-:Y:S02]  /*34d20*/  ISETP.LT.AND P2, PT, R8, R5, !P0 ;  /* 0x000000050800720c */ /* 0x002fe40004741270 */
[----:B------:R-:W-:Y:S01]  /*34d30*/  PRMT R51, R18, 0x7632, R51 ;  /* 0x0000763212337816 */ /* 0x000fe20000000033 */
[----:B------:R-:W-:-:S03]  /*34d40*/  VIADD R11, R0, 0x42 ;  /* 0x00000042000b7836 */ /* 0x000fc60000000000 */
[----:B------:R-:W1:Y:S01]  /*34d50*/  LDC R5, c[0x0][0x22c] ;  /* 0x00008b00ff057b82 */ /* 0x000e620000000800 */
[C---:B------:R-:W-:Y:S01]  /*34d60*/  VIADD R8, R0.reuse, 0x43 ;  /* 0x0000004300087836 */ /* 0x040fe20000000000 */
[----:B------:R-:W-:Y:S01]  /*34d70*/  PRMT R53, R19, 0x7632, R53 ;  /* 0x0000763213357816 */ /* 0x000fe20000000035 */
[----:B------:R1:W-:Y:S01]  /*34d80*/  @P3 STG.E.U16 desc[UR60][R102.64], R51 ;  /* 0x0000003366003986 */ /* 0x0003e2000c10153c */
[----:B---3--:R-:W-:Y:S01]  /*34d90*/  VIADD R9, R0, 0x41 ;  /* 0x0000004100097836 */ /* 0x008fe20000000000 */
[----:B0-----:R-:W-:Y:S02]  /*34da0*/  ISETP.LT.AND P3, PT, R11, R6, !P0 ;  /* 0x000000060b00720c */ /* 0x001fe40004761270 */
[----:B------:R0:W-:Y:S01]  /*34db0*/  @P4 STG.E.U16 desc[UR60][R104.64], R19 ;  /* 0x0000001368004986 */ /* 0x0001e2000c10153c */
[----:B--2---:R-:W-:Y:S01]  /*34dc0*/  ISETP.LT.AND P4, PT, R8, R7, !P0 ;  /* 0x000000070800720c */ /* 0x004fe20004781270 */
[----:B------:R-:W2:Y:S01]  /*34dd0*/  LDC R6, c[0x0][0x22c] ;  /* 0x00008b00ff067b82 */ /* 0x000ea20000000800 */
[----:B------:R-:W-:Y:S01]  /*34de0*/  VIADD R8, R0, 0x44 ;  /* 0x0000004400087836 */ /* 0x000fe20000000000 */
[----:B------:R-:W-:Y:S01]  /*34df0*/  @P1 STG.E.U16 desc[UR60][R106.64], R53 ;  /* 0x000000356a001986 */ /* 0x000fe2000c10153c */
[----:B----4-:R-:W-:-:S03]  /*34e00*/  ISETP.LT.AND P1, PT, R9, R4, !P0 ;  /* 0x000000040900720c */ /* 0x010fc60004721270 */
[----:B------:R-:W-:Y:S02]  /*34e10*/  @P2 STG.E.U16 desc[UR60][R108.64], R20 ;  /* 0x000000146c002986 */ /* 0x000fe4000c10153c */
[----:B------:R-:W3:Y:S01]  /*34e20*/  LDC R4, c[0x0][0x22c] ;  /* 0x00008b00ff047b82 */ /* 0x000ee20000000800 */
[----:B------:R-:W-:Y:S01]  /*34e30*/  ISETP.LT.AND P2, PT, R8, R3, !P0 ;  /* 0x000000030800720c */ /* 0x000fe20004741270 */
[----:B------:R-:W-:Y:S01]  /*34e40*/  VIADD R8, R0, 0x45 ;  /* 0x0000004500087836 */ /* 0x000fe20000000000 */
[----:B------:R-:W-:-:S05]  /*34e50*/  PRMT R55, R20, 0x7632, R55 ;  /* 0x0000763214377816 */ /* 0x000fca0000000037 */
[----:B------:R-:W4:Y:S01]  /*34e60*/  LDC R3, c[0x0][0x22c] ;  /* 0x00008b00ff037b82 */ /* 0x000f220000000800 */
[----:B------:R-:W-:Y:S01]  /*34e70*/  @P1 STG.E.U16 desc[UR60][R110.64], R55 ;  /* 0x000000376e001986 */ /* 0x000fe2000c10153c */
[----:B-1----:R-:W-:-:S06]  /*34e80*/  ISETP.LT.AND P1, PT, R8, R5, !P0 ;  /* 0x000000050800720c */ /* 0x002fcc0004721270 */
[----:B------:R-:W1:Y:S01]  /*34e90*/  LDC R7, c[0x0][0x22c] ;  /* 0x00008b00ff077b82 */ /* 0x000e620000000800 */
[C---:B------:R-:W-:Y:S01]  /*34ea0*/  VIADD R11, R0.reuse, 0x47 ;  /* 0x00000047000b7836 */ /* 0x040fe20000000000 */
[----:B------:R-:W-:Y:S01]  /*34eb0*/  PRMT R57, R21, 0x7632, R57 ;  /* 0x0000763215397816 */ /* 0x000fe20000000039 */
[----:B------:R-:W-:-:S05]  /*34ec0*/  VIADD R9, R0, 0x46 ;  /* 0x0000004600097836 */ /* 0x000fca0000000000 */
[----:B------:R-:W0:Y:S01]  /*34ed0*/  LDC R5, c[0x0][0x22c] ;  /* 0x00008b00ff057b82 */ /* 0x000e220000000800 */
[----:B------:R-:W-:Y:S01]  /*34ee0*/  @P3 STG.E.U16 desc[UR60][R112.64], R21 ;  /* 0x0000001570003986 */ /* 0x000fe2000c10153c */
[----:B--2---:R-:W-:Y:S01]  /*34ef0*/  ISETP.LT.AND P3, PT, R11, R6, !P0 ;  /* 0x000000060b00720c */ /* 0x004fe20004761270 */
[----:B------:R-:W-:Y:S01]  /*34f00*/  VIADD R6, R0, 0x48 ;  /* 0x0000004800067836 */ /* 0x000fe20000000000 */
[----:B------:R-:W-:Y:S01]  /*34f10*/  PRMT R59, R22, 0x7632, R59 ;  /* 0x00007632163b7816 */ /* 0x000fe2000000003b */
[----:B------:R-:W-:Y:S04]  /*34f20*/  @P4 STG.E.U16 desc[UR60][R114.64], R57 ;  /* 0x0000003972004986 */ /* 0x000fe8000c10153c */
[----:B------:R-:W-:Y:S01]  /*34f30*/  @P2 STG.E.U16 desc[UR60][R116.64], R22 ;  /* 0x0000001674002986 */ /* 0x000fe2000c10153c */
[----:B---3--:R-:W-:-:S02]  /*34f40*/  ISETP.LT.AND P2, PT, R9, R4, !P0 ;  /* 0x000000040900720c */ /* 0x008fc40004741270 */
[----:B------:R-:W2:Y:S01]  /*34f50*/  LDC R4, c[0x0][0x22c] ;  /* 0x00008b00ff047b82 */ /* 0x000ea20000000800 */
[----:B------:R-:W-:Y:S01]  /*34f60*/  @P1 STG.E.U16 desc[UR60][R118.64], R59 ;  /* 0x0000003b76001986 */ /* 0x000fe2000c10153c */
[----:B------:R-:W-:Y:S01]  /*34f70*/  VIADD R8, R0, 0x49 ;  /* 0x0000004900087836 */ /* 0x000fe20000000000 */
[----:B----4-:R-:W-:-:S05]  /*34f80*/  ISETP.LT.AND P1, PT, R6, R3, !P0 ;  /* 0x000000030600720c */ /* 0x010fca0004721270 */
[----:B------:R-:W3:Y:S01]  /*34f90*/  LDC R3, c[0x0][0x22c] ;  /* 0x00008b00ff037b82 */ /* 0x000ee20000000800 */
[----:B-1----:R-:W-:Y:S01]  /*34fa0*/  ISETP.LT.AND P4, PT, R8, R7, !P0 ;  /* 0x000000070800720c */ /* 0x002fe20004781270 */
[----:B------:R-:W-:Y:S01]  /*34fb0*/  VIADD R8, R0, 0x4a ;  /* 0x0000004a00087836 */ /* 0x000fe20000000000 */
[----:B------:R-:W-:Y:S05]  /*34fc0*/  @P2 STG.E.U16 desc[UR60][R120.64], R23 ;  /* 0x0000001778002986 */ /* 0x000fea000c10153c */
[----:B------:R-:W1:Y:S01]  /*34fd0*/  LDC R6, c[0x0][0x22c] ;  /* 0x00008b00ff067b82 */ /* 0x000e620000000800 */
[----:B0-----:R-:W-:-:S07]  /*34fe0*/  ISETP.LT.AND P2, PT, R8, R5, !P0 ;  /* 0x000000050800720c */ /* 0x001fce0004741270 */
[----:B------:R-:W0:Y:S01]  /*34ff0*/  LDC R7, c[0x0][0x22c] ;  /* 0x00008b00ff077b82 */ /* 0x000e220000000800 */
[----:B------:R-:W-:Y:S01]  /*35000*/  PRMT R61, R23, 0x7632, R61 ;  /* 0x00007632173d7816 */ /* 0x000fe2000000003d */
[----:B------:R-:W-:-:S06]  /*35010*/  VIADD R9, R0, 0x4b ;  /* 0x0000004b00097836 */ /* 0x000fcc0000000000 */
[----:B------:R-:W4:Y:S01]  /*35020*/  LDC R5, c[0x0][0x22c] ;  /* 0x00008b00ff057b82 */ /* 0x000f220000000800 */
[----:B------:R-:W-:Y:S01]  /*35030*/  PRMT R63, R24, 0x7632, R63 ;  /* 0x00007632183f7816 */ /* 0x000fe2000000003f */
[----:B------:R-:W-:Y:S01]  /*35040*/  @P3 STG.E.U16 desc[UR60][R122.64], R61 ;  /* 0x0000003d7a003986 */ /* 0x000fe2000c10153c */
[----:B------:R-:W-:-:S03]  /*35050*/  VIADD R8, R0, 0x4c ;  /* 0x0000004c00087836 */ /* 0x000fc60000000000 */
[----:B------:R-:W-:Y:S01]  /*35060*/  @P1 STG.E.U16 desc[UR60][R124.64], R24 ;  /* 0x000000187c001986 */ /* 0x000fe2000c10153c */
[----:B--2---:R-:W-:Y:S02]  /*35070*/  ISETP.LT.AND P1, PT, R9, R4, !P0 ;  /* 0x000000040900720c */ /* 0x004fe40004721270 */
[----:B------:R-:W2:Y:S01]  /*35080*/  LDC R4, c[0x0][0x22c] ;  /* 0x00008b00ff047b82 */ /* 0x000ea20000000800 */
[----:B------:R-:W-:Y:S01]  /*35090*/  @P4 STG.E.U16 desc[UR60][R126.64], R63 ;  /* 0x0000003f7e004986 */ /* 0x000fe2000c10153c */
[----:B------:R-:W-:-:S03]  /*350a0*/  VIADD R9, R0, 0x4d ;  /* 0x0000004d00097836 */ /* 0x000fc60000000000 */
[----:B------:R-:W-:Y:S01]  /*350b0*/  @P2 STG.E.U16 desc[UR60][R128.64], R25 ;  /* 0x0000001980002986 */ /* 0x000fe2000c10153c */
[----:B---3--:R-:W-:Y:S01]  /*350c0*/  ISETP.LT.AND P2, PT, R8, R3, !P0 ;  /* 0x000000030800720c */ /* 0x008fe20004741270 */
[C---:B------:R-:W-:Y:S01]  /*350d0*/  VIADD R10, R0.reuse, 0x4e ;  /* 0x0000004e000a7836 */ /* 0x040fe20000000000 */
[----:B------:R-:W3:Y:S01]  /*350e0*/  LDC R3, c[0x0][0x22c] ;  /* 0x00008b00ff037b82 */ /* 0x000ee20000000800 */
[----:B------:R-:W-:Y:S01]  /*350f0*/  PRMT R65, R25, 0x7632, R65 ;  /* 0x0000763219417816 */ /* 0x000fe20000000041 */
[----:B------:R-:W-:Y:S01]  /*35100*/  VIADD R8, R0, 0x4f ;  /* 0x0000004f00087836 */ /* 0x000fe20000000000 */
[----:B-1----:R-:W-:Y:S02]  /*35110*/  ISETP.LT.AND P3, PT, R9, R6, !P0 ;  /* 0x000000060900720c */ /* 0x002fe40004761270 */
[----:B0-----:R-:W-:-:S03]  /*35120*/  ISETP.LT.AND P4, PT, R10, R7, !P0 ;  /* 0x000000070a00720c */ /* 0x001fc60004781270 */
[----:B------:R-:W0:Y:S01]  /*35130*/  LDC R6, c[0x0][0x22c] ;  /* 0x00008b00ff067b82 */ /* 0x000e220000000800 */
[----:B------:R-:W-:Y:S01]  /*35140*/  @P1 STG.E.U16 desc[UR60][R130.64], R65 ;  /* 0x0000004182001986 */ /* 0x000fe2000c10153c */
[----:B----4-:R-:W-:-:S06]  /*35150*/  ISETP.LT.AND P1, PT, R8, R5, !P0 ;  /* 0x000000050800720c */ /* 0x010fcc0004721270 */
[----:B------:R-:W1:Y:S01]  /*35160*/  LDC R7, c[0x0][0x22c] ;  /* 0x00008b00ff077b82 */ /* 0x000e620000000800 */
[----:B------:R-:W-:Y:S01]  /*35170*/  PRMT R67, R26, 0x7632, R67 ;  /* 0x000076321a437816 */ /* 0x000fe20000000043 */
[----:B------:R-:W-:-:S06]  /*35180*/  VIADD R9, R0, 0x50 ;  /* 0x0000005000097836 */ /* 0x000fcc0000000000 */
[----:B------:R-:W4:Y:S01]  /*35190*/  LDC R5, c[0x0][0x22c] ;  /* 0x00008b00ff057b82 */ /* 0x000f220000000800 */
[----:B------:R-:W-:Y:S01]  /*351a0*/  PRMT R69, R27, 0x7632, R69 ;  /* 0x000076321b457816 */ /* 0x000fe20000000045 */
[----:B------:R-:W-:Y:S01]  /*351b0*/  VIADD R8, R0, 0x51 ;  /* 0x0000005100087836 */ /* 0x000fe20000000000 */
[----:B------:R-:W-:Y:S01]  /*351c0*/  @P2 STG.E.U16 desc[UR60][R132.64], R26 ;  /* 0x0000001a84002986 */ /* 0x000fe2000c10153c */
[----:B--2---:R-:W-:-:S03]  /*351d0*/  ISETP.LT.AND P2, PT, R9, R4, !P0 ;  /* 0x000000040900720c */ /* 0x004fc60004741270 */
[----:B------:R-:W-:Y:S01]  /*351e0*/  @P3 STG.E.U16 desc[UR60][R134.64], R67 ;  /* 0x0000004386003986 */ /* 0x000fe2000c10153c */
[----:B------:R-:W2:Y:S03]  /*351f0*/  LDC R4, c[0x0][0x22c] ;  /* 0x00008b00ff047b82 */ /* 0x000ea60000000800 */
[----:B------:R-:W-:Y:S01]  /*35200*/  @P4 STG.E.U16 desc[UR60][R136.64], R27 ;  /* 0x0000001b88004986 */ /* 0x000fe2000c10153c */
[----:B------:R-:W-:-:S03]  /*35210*/  VIADD R9, R0, 0x52 ;  /* 0x0000005200097836 */ /* 0x000fc60000000000 */
[----:B------:R-:W-:Y:S01]  /*35220*/  @P1 STG.E.U16 desc[UR60][R138.64], R69 ;  /* 0x000000458a001986 */ /* 0x000fe2000c10153c */
[----:B---3--:R-:W-:Y:S01]  /*35230*/  ISETP.LT.AND P1, PT, R8, R3, !P0 ;  /* 0x000000030800720c */ /* 0x008fe20004721270 */
[----:B------:R-:W-:Y:S01]  /*35240*/  VIADD R8, R0, 0x53 ;  /* 0x0000005300087836 */ /* 0x000fe20000000000 */
[----:B0-----:R-:W-:Y:S01]  /*35250*/  ISETP.LT.AND P3, PT, R9, R6, !P0 ;  /* 0x000000060900720c */ /* 0x001fe20004761270 */
[----:B------:R-:W0:Y:S03]  /*35260*/  LDC R3, c[0x0][0x22c] ;  /* 0x00008b00ff037b82 */ /* 0x000e260000000800 */
        /* <DEDUP_REMOVED lines=8> */
[----:B------:R-:W-:Y:S01]  /*352f0*/  @P1 STG.E.U16 desc[UR60][R142.64], R71 ;  /* 0x000000478e001986 */ /* 0x000fe2000c10153c */
[----:B--2---:R-:W-:-:S06]  /*35300*/  ISETP.LT.AND P1, PT, R9, R4, !P0 ;  /* 0x000000040900720c */ /* 0x004fcc0004721270 */
[----:B------:R-:W2:Y:S01]  /*35310*/  LDC R7, c[0x0][0x22c] ;  /* 0x00008b00ff077b82 */ /* 0x000ea20000000800 */
[----:B------:R-:W-:Y:S01]  /*35320*/  PRMT R73, R29, 0x7632, R73 ;  /* 0x000076321d497816 */ /* 0x000fe20000000049 */
[C---:B------:R-:W-:Y:S02]  /*35330*/  VIADD R8, R0.reuse, 0x56 ;  /* 0x0000005600087836 */ /* 0x040fe40000000000 */
[----:B------:R-:W-:-:S04]  /*35340*/  VIADD R9, R0, 0x57 ;  /* 0x0000005700097836 */ /* 0x000fc80000000000 */
[----:B------:R-:W4:Y:S01]  /*35350*/  LDC R4, c[0x0][0x22c] ;  /* 0x00008b00ff047b82 */ /* 0x000f220000000800 */
[----:B------:R-:W-:Y:S01]  /*35360*/  @P3 STG.E.U16 desc[UR60][R144.64], R29 ;  /* 0x0000001d90003986 */ /* 0x000fe2000c10153c */
[----:B-1----:R-:W-:-:S03]  /*35370*/  ISETP.LT.AND P3, PT, R9, R6, !P0 ;  /* 0x000000060900720c */ /* 0x002fc60004761270 */
[----:B------:R-:W-:Y:S01]  /*35380*/  @P4 STG.E.U16 desc[UR60][R146.64], R73 ;  /* 0x0000004992004986 */ /* 0x000fe2000c10153c */
[----:B------:R-:W-:Y:S01]  /*35390*/  PRMT R75, R30, 0x7632, R75 ;  /* 0x000076321e4b7816 */ /* 0x000fe2000000004b */
[----:B------:R-:W-:Y:S02]  /*353a0*/  VIADD R6, R0, 0x58 ;  /* 0x0000005800067836 */ /* 0x000fe40000000000 */
[----:B------:R-:W-:Y:S01]  /*353b0*/  @P2 STG.E.U16 desc[UR60][R148.64], R30 ;  /* 0x0000001e94002986 */ /* 0x000fe2000c10153c */
[----:B0-----:R-:W-:Y:S02]  /*353c0*/  ISETP.LT.AND P2, PT, R8, R3, !P0 ;  /* 0x000000030800720c */ /* 0x001fe40004741270 */
[----:B------:R-:W0:Y:S01]  /*353d0*/  LDC R3, c[0x0][0x22c] ;  /* 0x00008b00ff037b82 */ /* 0x000e220000000800 */
[----:B------:R-:W-:Y:S01]  /*353e0*/  @P1 STG.E.U16 desc[UR60][R150.64], R75 ;  /* 0x0000004b96001986 */ /* 0x000fe2000c10153c */
[----:B---3--:R-:W-:Y:S01]  /*353f0*/  ISETP.LT.AND P1, PT, R6, R5, !P0 ;  /* 0x000000050600720c */ /* 0x008fe20004721270 */
[----:B------:R-:W-:-:S05]  /*35400*/  VIADD R8, R0, 0x59 ;  /* 0x0000005900087836 */ /* 0x000fca0000000000 */
[----:B------:R-:W1:Y:S01]  /*35410*/  LDC R5, c[0x0][0x22c] ;  /* 0x00008b00ff057b82 */ /* 0x000e620000000800 */
[----:B--2---:R-:W-:Y:S01]  /*35420*/  ISETP.LT.AND P4, PT, R8, R7, !P0 ;  /* 0x000000070800720c */ /* 0x004fe20004781270 */
[----:B------:R-:W-:Y:S01]  /*35430*/  VIADD R9, R0, 0x5a ;  /* 0x0000005a00097836 */ /* 0x000fe20000000000 */
[----:B------:R-:W-:Y:S05]  /*35440*/  @P2 STG.E.U16 desc[UR60][R152.64], R31 ;  /* 0x0000001f98002986 */ /* 0x000fea000c10153c */
[----:B------:R-:W2:Y:S01]  /*35450*/  LDC R6, c[0x0][0x22c] ;  /* 0x00008b00ff067b82 */ /* 0x000ea20000000800 */
[----:B----4-:R-:W-:Y:S02]  /*35460*/  ISETP.LT.AND P2, PT, R9, R4, !P0 ;  /* 0x000000040900720c */ /* 0x010fe40004741270 */
[----:B------:R-:W-:-:S05]  /*35470*/  PRMT R77, R31, 0x7632, R77 ;  /* 0x000076321f4d7816 */ /* 0x000fca000000004d */
[----:B------:R-:W3:Y:S01]  /*35480*/  LDC R7, c[0x0][0x22c] ;  /* 0x00008b00ff077b82 */ /* 0x000ee20000000800 */
[----:B------:R-:W-:Y:S01]  /*35490*/  VIADD R8, R0, 0x5b ;  /* 0x0000005b00087836 */ /* 0x000fe20000000000 */
[----:B------:R-:W-:Y:S06]  /*354a0*/  @P3 STG.E.U16 desc[UR60][R154.64], R77 ;  /* 0x0000004d9a003986 */ /* 0x000fec000c10153c */
[----:B------:R-:W4:Y:S01]  /*354b0*/  LDC R4, c[0x0][0x22c] ;  /* 0x00008b00ff047b82 */ /* 0x000f220000000800 */
[----:B------:R-:W-:Y:S01]  /*354c0*/  PRMT R79, R32, 0x7632, R79 ;  /* 0x00007632204f7816 */ /* 0x000fe2000000004f */
[----:B------:R-:W-:Y:S01]  /*354d0*/  @P1 STG.E.U16 desc[UR60][R156.64], R32 ;  /* 0x000000209c001986 */ /* 0x000fe2000c10153c */
[----:B0-----:R-:W-:Y:S01]  /*354e0*/  ISETP.LT.AND P1, PT, R8, R3, !P0 ;  /* 0x000000030800720c */ /* 0x001fe20004721270 */
[----:B------:R-:W-:-:S04]  /*354f0*/  VIADD R8, R0, 0x5c ;  /* 0x0000005c00087836 */ /* 0x000fc80000000000 */
[----:B------:R-:W0:Y:S01]  /*35500*/  LDC R3, c[0x0][0x22c] ;  /* 0x00008b00ff037b82 */ /* 0x000e220000000800 */
[----:B------:R-:W-:Y:S01]  /*35510*/  @P4 STG.E.U16 desc[UR60][R158.64], R79 ;  /* 0x0000004f9e004986 */ /* 0x000fe2000c10153c */
[----:B------:R-:W-:-:S03]  /*35520*/  VIADD R9, R0, 0x5d ;  /* 0x0000005d00097836 */ /* 0x000fc60000000000 */
[----:B------:R-:W-:Y:S01]  /*35530*/  @P2 STG.E.U16 desc[UR60][R160.64], R33 ;  /* 0x00000021a0002986 */ /* 0x000fe2000c10153c */
[----:B-1----:R-:W-:Y:S01]  /*35540*/  ISETP.LT.AND P2, PT, R8, R5, !P0 ;  /* 0x000000050800720c */ /* 0x002fe20004741270 */
[C---:B------:R-:W-:Y:S01]  /*35550*/  VIADD R10, R0.reuse, 0x5e ;  /* 0x0000005e000a7836 */ /* 0x040fe20000000000 */
[----:B------:R-:W1:Y:S01]  /*35560*/  LDC R5, c[0x0][0x22c] ;  /* 0x00008b00ff057b82 */ /* 0x000e620000000800 */
[----:B--2---:R-:W-:Y:S01]  /*35570*/  ISETP.LT.AND P3, PT, R9, R6, !P0 ;  /* 0x000000060900720c */ /* 0x004fe20004761270 */
[----:B------:R-:W-:Y:S01]  /*35580*/  VIADD R9, R0, 0x5f ;  /* 0x0000005f00097836 */ /* 0x000fe20000000000 */
[----:B------:R-:W-:Y:S02]  /*35590*/  PRMT R81, R33, 0x7632, R81 ;  /* 0x0000763221517816 */ /* 0x000fe40000000051 */
[----:B---3--:R-:W-:-:S03]  /*355a0*/  ISETP.LT.AND P4, PT, R10, R7, !P0 ;  /* 0x000000070a00720c */ /* 0x008fc60004781270 */
[----:B------:R-:W2:Y:S01]  /*355b0*/  LDC R6, c[0x0][0x22c] ;  /* 0x00008b00ff067b82 */ /* 0x000ea20000000800 */
[----:B------:R-:W-:Y:S01]  /*355c0*/  @P1 STG.E.U16 desc[UR60][R162.64], R81 ;  /* 0x00000051a2001986 */ /* 0x000fe2000c10153c */
[----:B----4-:R-:W-:-:S06]  /*355d0*/  ISETP.LT.AND P1, PT, R9, R4, !P0 ;  /* 0x000000040900720c */ /* 0x010fcc0004721270 */
[----:B------:R-:W3:Y:S01]  /*355e0*/  LDC R7, c[0x0][0x22c] ;  /* 0x00008b00ff077b82 */ /* 0x000ee20000000800 */
[----:B------:R-:W-:Y:S01]  /*355f0*/  VIADD R8, R0, 0x60 ;  /* 0x0000006000087836 */ /* 0x000fe20000000000 */
[----:B------:R-:W-:Y:S01]  /*35600*/  PRMT R83, R34, 0x7632, R83 ;  /* 0x0000763222537816 */ /* 0x000fe20000000053 */
[----:B------:R-:W-:Y:S05]  /*35610*/  @P2 STG.E.U16 desc[UR60][R164.64], R34 ;  /* 0x00000022a4002986 */ /* 0x000fea000c10153c */
[----:B------:R-:W4:Y:S01]  /*35620*/  LDC R4, c[0x0][0x22c] ;  /* 0x00008b00ff047b82 */ /* 0x000f220000000800 */
[----:B------:R-:W-:Y:S02]  /*35630*/  PRMT R85, R35, 0x7632, R85 ;  /* 0x0000763223557816 */ /* 0x000fe40000000055 */
[----:B0-----:R-:W-:Y:S01]  /*35640*/  ISETP.LT.AND P2, PT, R8, R3, !P0 ;  /* 0x000000030800720c */ /* 0x001fe20004741270 */
[C---:B------:R-:W-:Y:S01]  /*35650*/  VIADD R8, R0.reuse, 0x61 ;  /* 0x0000006100087836 */ /* 0x040fe20000000000 */
[----:B------:R-:W-:Y:S01]  /*35660*/  @P3 STG.E.U16 desc[UR60][R166.64], R83 ;  /* 0x00000053a6003986 */ /* 0x000fe2000c10153c */
[----:B------:R-:W-:-:S02]  /*35670*/  VIADD R9, R0, 0x62 ;  /* 0x0000006200097836 */ /* 0x000fc40000000000 */
[----:B------:R-:W0:Y:S01]  /*35680*/  LDC R3, c[0x0][0x22c] ;  /* 0x00008b00ff037b82 */ /* 0x000e220000000800 */
[----:B------:R-:W-:Y:S04]  /*35690*/  @P4 STG.E.U16 desc[UR60][R168.64], R35 ;  /* 0x00000023a8004986 */ /* 0x000fe8000c10153c */
[----:B------:R-:W-:Y:S01]  /*356a0*/  @P1 STG.E.U16 desc[UR60][R170.64], R85 ;  /* 0x00000055aa001986 */ /* 0x000fe2000c10153c */
[----:B-1----:R-:W-:Y:S01]  /*356b0*/  ISETP.LT.AND P1, PT, R8, R5, !P0 ;  /* 0x000000050800720c */ /* 0x002fe20004721270 */
[----:B------:R-:W-:Y:S01]  /*356c0*/  VIADD R8, R0, 0x63 ;  /* 0x0000006300087836 */ /* 0x000fe20000000000 */
[----:B--2---:R-:W-:Y:S01]  /*356d0*/  ISETP.LT.AND P3, PT, R9, R6, !P0 ;  /* 0x000000060900720c */ /* 0x004fe20004761270 */
[----:B------:R-:W1:Y:S03]  /*356e0*/  LDC R5, c[0x0][0x22c] ;  /* 0x00008b00ff057b82 */ /* 0x000e660000000800 */
[----:B---3--:R-:W-:Y:S01]  /*356f0*/  ISETP.LT.AND P4, PT, R8, R7, !P0 ;  /* 0x000000070800720c */ /* 0x008fe20004781270 */
[----:B------:R-:W-:-:S04]  /*35700*/  VIADD R7, R0, 0x64 ;  /* 0x0000006400077836 */ /* 0x000fc80000000000 */
[----:B------:R-:W2:Y:S01]  /*35710*/  LDC R6, c[0x0][0x22c] ;  /* 0x00008b00ff067b82 */ /* 0x000ea20000000800 */
[----:B------:R-:W-:Y:S01]  /*35720*/  @P2 STG.E.U16 desc[UR60][R172.64], R36 ;  /* 0x00000024ac002986 */ /* 0x000fe2000c10153c */
[----:B----4-:R-:W-:Y:S01]  /*35730*/  ISETP.LT.AND P2, PT, R7, R4, !P0 ;  /* 0x000000040700720c */ /* 0x010fe20004741270 */
[----:B------:R-:W-:Y:S01]  /*35740*/  VIADD R8, R0, 0x65 ;  /* 0x0000006500087836 */ /* 0x000fe20000000000 */
[----:B------:R-:W-:-:S04]  /*35750*/  PRMT R87, R36, 0x7632, R87 ;  /* 0x0000763224577816 */ /* 0x000fc80000000057 */
[----:B------:R-:W3:Y:S01]  /*35760*/  LDC R4, c[0x0][0x22c] ;  /* 0x00008b00ff047b82 */ /* 0x000ee20000000800 */
[----:B------:R-:W-:Y:S01]  /*35770*/  @P1 STG.E.U16 desc[UR60][R174.64], R87 ;  /* 0x00000057ae001986 */ /* 0x000fe2000c10153c */
[----:B0-----:R-:W-:-:S06]  /*35780*/  ISETP.LT.AND P1, PT, R8, R3, !P0 ;  /* 0x000000030800720c */ /* 0x001fcc0004721270 */
[----:B------:R-:W0:Y:S01]  /*35790*/  LDC R7, c[0x0][0x22c] ;  /* 0x00008b00ff077b82 */ /* 0x000e220000000800 */
[----:B------:R-:W-:Y:S01]  /*357a0*/  PRMT R89, R37, 0x7632, R89 ;  /* 0x0000763225597816 */ /* 0x000fe20000000059 */
[C---:B------:R-:W-:Y:S02]  /*357b0*/  VIADD R8, R0.reuse, 0x66 ;  /* 0x0000006600087836 */ /* 0x040fe40000000000 */
[----:B------:R-:W-:-:S04]  /*357c0*/  VIADD R9, R0, 0x67 ;  /* 0x0000006700097836 */ /* 0x000fc80000000000 */
[----:B------:R-:W4:Y:S01]  /*357d0*/  LDC R3, c[0x0][0x22c] ;  /* 0x00008b00ff037b82 */ /* 0x000f220000000800 */
[----:B------:R-:W-:Y:S01]  /*357e0*/  @P3 STG.E.U16 desc[UR60][R176.64], R37 ;  /* 0x00000025b0003986 */ /* 0x000fe2000c10153c */
[----:B--2---:R-:W-:-:S03]  /*357f0*/  ISETP.LT.AND P3, PT, R9, R6, !P0 ;  /* 0x000000060900720c */ /* 0x004fc60004761270 */
[----:B------:R-:W-:Y:S01]  /*35800*/  @P4 STG.E.U16 desc[UR60][R178.64], R89 ;  /* 0x00000059b2004986 */ /* 0x000fe2000c10153c */
[----:B------:R-:W-:Y:S01]  /*35810*/  PRMT R91, R38, 0x7632, R91 ;  /* 0x00007632265b7816 */ /* 0x000fe2000000005b */
[----:B------:R-:W-:Y:S02]  /*35820*/  VIADD R9, R0, 0x68 ;  /* 0x0000006800097836 */ /* 0x000fe40000000000 */
[----:B------:R-:W-:Y:S01]  /*35830*/  @P2 STG.E.U16 desc[UR60][R180.64], R38 ;  /* 0x00000026b4002986 */ /* 0x000fe2000c10153c */
[----:B-1----:R-:W-:Y:S02]  /*35840*/  ISETP.LT.AND P2, PT, R8, R5, !P0 ;  /* 0x000000050800720c */ /* 0x002fe40004741270 */
[----:B------:R-:W1:Y:S01]  /*35850*/  LDC R5, c[0x0][0x22c] ;  /* 0x00008b00ff057b82 */ /* 0x000e620000000800 */
[----:B------:R-:W-:Y:S01]  /*35860*/  @P1 STG.E.U16 desc[UR60][R182.64], R91 ;  /* 0x0000005bb6001986 */ /* 0x000fe2000c10153c */
[----:B---3--:R-:W-:Y:S01]  /*35870*/  ISETP.LT.AND P1, PT, R9, R4, !P0 ;  /* 0x000000040900720c */ /* 0x008fe20004721270 */
[----:B------:R-:W-:-:S05]  /*35880*/  VIADD R6, R0, 0x69 ;  /* 0x0000006900067836 */ /* 0x000fca0000000000 */
[----:B------:R-:W2:Y:S01]  /*35890*/  LDC R4, c[0x0][0x22c] ;  /* 0x00008b00ff047b82 */ /* 0x000ea20000000800 */
[----:B0-----:R-:W-:Y:S01]  /*358a0*/  ISETP.LT.AND P4, PT, R6, R7, !P0 ;  /* 0x000000070600720c */ /* 0x001fe20004781270 */
[----:B------:R-:W-:Y:S01]  /*358b0*/  VIADD R8, R0, 0x6a ;  /* 0x0000006a00087836 */ /* 0x000fe20000000000 */
[----:B------:R-:W-:Y:S05]  /*358c0*/  @P2 STG.E.U16 desc[UR60][R184.64], R39 ;  /* 0x00000027b8002986 */ /* 0x000fea000c10153c */
[----:B------:R-:W0:Y:S01]  /*358d0*/  LDC R6, c[0x0][0x22c] ;  /* 0x00008b00ff067b82 */ /* 0x000e220000000800 */
        /* <DEDUP_REMOVED lines=8> */
[----:B-1----:R-:W-:Y:S01]  /*35960*/  ISETP.LT.AND P1, PT, R8, R5, !P0 ;  /* 0x000000050800720c */ /* 0x002fe20004721270 */
[----:B------:R-:W-:-:S04]  /*35970*/  VIADD R9, R0, 0x6c ;  /* 0x0000006c00097836 */ /* 0x000fc80000000000 */
[----:B------:R-:W1:Y:S01]  /*35980*/  LDC R5, c[0x0][0x22c] ;  /* 0x00008b00ff057b82 */ /* 0x000e620000000800 */
[----:B------:R-:W-:Y:S01]  /*35990*/  @P4 STG.E.U16 desc[UR60][R190.64], R95 ;  /* 0x0000005fbe004986 */ /* 0x000fe2000c10153c */
[----:B------:R-:W-:-:S03]  /*359a0*/  VIADD R11, R0, 0x6d ;  /* 0x0000006d000b7836 */ /* 0x000fc60000000000 */
[----:B------:R-:W-:Y:S01]  /*359b0*/  @P2 STG.E.U16 desc[UR60][R192.64], R41 ;  /* 0x00000029c0002986 */ /* 0x000fe2000c10153c */
[----:B--2---:R-:W-:Y:S01]  /*359c0*/  ISETP.LT.AND P2, PT, R9, R4, !P0 ;  /* 0x000000040900720c */ /* 0x004fe20004741270 */
[C---:B------:R-:W-:Y:S01]  /*359d0*/  VIADD R8, R0.reuse, 0x6e ;  /* 0x0000006e00087836 */ /* 0x040fe20000000000 */
[----:B------:R-:W2:Y:S01]  /*359e0*/  LDC R4, c[0x0][0x22c] ;  /* 0x00008b00ff047b82 */ /* 0x000ea20000000800 */
[----:B------:R-:W-:Y:S01]  /*359f0*/  PRMT R97, R41, 0x7632, R97 ;  /* 0x0000763229617816 */ /* 0x000fe20000000061 */
[----:B------:R-:W-:Y:S01]  /*35a00*/  VIADD R10, R0, 0x6f ;  /* 0x0000006f000a7836 */ /* 0x000fe20000000000 */
[----:B0-----:R-:W-:Y:S02]  /*35a10*/  ISETP.LT.AND P3, PT, R11, R6, !P0 ;  /* 0x000000060b00720c */ /* 0x001fe40004761270 */
[----:B---3--:R-:W-:-:S03]  /*35a20*/  ISETP.LT.AND P4, PT, R8, R7, !P0 ;  /* 0x000000070800720c */ /* 0x008fc60004781270 */
[----:B------:R-:W0:Y:S01]  /*35a30*/  LDC R6, c[0x0][0x22c] ;  /* 0x00008b00ff067b82 */ /* 0x000e220000000800 */
[----:B------:R-:W-:Y:S01]  /*35a40*/  @P1 STG.E.U16 desc[UR60][R194.64], R97 ;  /* 0x00000061c2001986 */ /* 0x000fe2000c10153c */
[----:B----4-:R-:W-:-:S06]  /*35a50*/  ISETP.LT.AND P1, PT, R10, R3, !P0 ;  /* 0x000000030a00720c */ /* 0x010fcc0004721270 */
[----:B------:R-:W3:Y:S01]  /*35a60*/  LDC R7, c[0x0][0x22c] ;  /* 0x00008b00ff077b82 */ /* 0x000ee20000000800 */
[----:B------:R-:W-:-:S07]  /*35a70*/  VIADD R10, R0, 0x70 ;  /* 0x00000070000a7836 */ /* 0x000fce0000000000 */
[----:B------:R-:W4:Y:S01]  /*35a80*/  LDC R8, c[0x0][0x22c] ;  /* 0x00008b00ff087b82 */ /* 0x000f220000000800 */
[----:B------:R-:W-:Y:S01]  /*35a90*/  PRMT R99, R42, 0x7632, R99 ;  /* 0x000076322a637816 */ /* 0x000fe20000000063 */
[----:B------:R-:W-:Y:S01]  /*35aa0*/  @P2 STG.E.U16 desc[UR60][R196.64], R42 ;  /* 0x0000002ac4002986 */ /* 0x000fe2000c10153c */
[----:B------:R-:W-:Y:S02]  /*35ab0*/  PRMT R101, R43, 0x7632, R101 ;  /* 0x000076322b657816 */ /* 0x000fe40000000065 */
[----:B-1----:R-:W-:Y:S01]  /*35ac0*/  ISETP.LT.AND P2, PT, R10, R5, !P0 ;  /* 0x000000050a00720c */ /* 0x002fe20004741270 */
[C---:B------:R-:W-:Y:S02]  /*35ad0*/  VIADD R5, R0.reuse, 0x71 ;  /* 0x0000007100057836 */ /* 0x040fe40000000000 */
[----:B------:R-:W1:Y:S01]  /*35ae0*/  LDC R3, c[0x0][0x22c] ;  /* 0x00008b00ff037b82 */ /* 0x000e620000000800 */
[----:B------:R-:W-:Y:S01]  /*35af0*/  @P3 STG.E.U16 desc[UR60][R198.64], R99 ;  /* 0x00000063c6003986 */ /* 0x000fe2000c10153c */
[----:B------:R-:W-:-:S03]  /*35b00*/  VIADD R9, R0, 0x72 ;  /* 0x0000007200097836 */ /* 0x000fc60000000000 */
[----:B------:R-:W-:Y:S03]  /*35b10*/  @P4 STG.E.U16 desc[UR60][R200.64], R43 ;  /* 0x0000002bc8004986 */ /* 0x000fe6000c10153c */
[----:B------:R-:W1:Y:S01]  /*35b20*/  LDC R10, c[0x0][0x22c] ;  /* 0x00008b00ff0a7b82 */ /* 0x000e620000000800 */
[----:B------:R-:W-:Y:S01]  /*35b30*/  @P1 STG.E.U16 desc[UR60][R202.64], R101 ;  /* 0x00000065ca001986 */ /* 0x000fe2000c10153c */
[----:B--2---:R-:W-:Y:S01]  /*35b40*/  ISETP.LT.AND P1, PT, R5, R4, !P0 ;  /* 0x000000040500720c */ /* 0x004fe20004721270 */
[C---:B------:R-:W-:Y:S02]  /*35b50*/  VIADD R4, R0.reuse, 0x73 ;  /* 0x0000007300047836 */ /* 0x040fe40000000000 */
[----:B------:R-:W-:Y:S01]  /*35b60*/  VIADD R5, R0, 0x74 ;  /* 0x0000007400057836 */ /* 0x000fe20000000000 */
[----:B0-----:R-:W-:Y:S02]  /*35b70*/  ISETP.LT.AND P3, PT, R9, R6, !P0 ;  /* 0x000000060900720c */ /* 0x001fe40004761270 */
[----:B---3--:R-:W-:Y:S01]  /*35b80*/  ISETP.LT.AND P4, PT, R4, R7, !P0 ;  /* 0x000000070400720c */ /* 0x008fe20004781270 */
[----:B------:R-:W0:Y:S01]  /*35b90*/  LDC R9, c[0x0][0x22c] ;  /* 0x00008b00ff097b82 */ /* 0x000e220000000800 */
[----:B----4-:R-:W-:-:S02]  /*35ba0*/  ISETP.LT.AND P5, PT, R5, R8, !P0 ;  /* 0x000000080500720c */ /* 0x010fc400047a1270 */
[----:B------:R2:W3:Y:S01]  /*35bb0*/  LDS.128 R4, [R2] ;  /* 0x0000000002047984 */ /* 0x0004e20000000c00 */
[----:B------:R-:W-:Y:S01]  /*35bc0*/  PRMT R103, R44, 0x7632, R103 ;  /* 0x000076322c677816 */ /* 0x000fe20000000067 */
[----:B------:R-:W-:-:S03]  /*35bd0*/  VIADD R12, R0, 0x75 ;  /* 0x00000075000c7836 */ /* 0x000fc60000000000 */
[----:B------:R-:W4:Y:S01]  /*35be0*/  LDC R8, c[0x0][0x22c] ;  /* 0x00008b00ff087b82 */ /* 0x000f220000000800 */
[----:B------:R0:W-:Y:S04]  /*35bf0*/  @P2 STG.E.U16 desc[UR60][R204.64], R44 ;  /* 0x0000002ccc002986 */ /* 0x0001e8000c10153c */
[----:B------:R0:W-:Y:S01]  /*35c00*/  @P1 STG.E.U16 desc[UR60][R206.64], R103 ;  /* 0x00000067ce001986 */ /* 0x0001e2000c10153c */
[----:B-1----:R-:W-:Y:S02]  /*35c10*/  ISETP.LT.AND P1, PT, R12, R3, !P0 ;  /* 0x000000030c00720c */ /* 0x002fe40004721270 */
[----:B------:R-:W1:Y:S01]  /*35c20*/  LDC R3, c[0x0][0x22c] ;  /* 0x00008b00ff037b82 */ /* 0x000e620000000800 */
[C---:B------:R-:W-:Y:S01]  /*35c30*/  VIADD R11, R0.reuse, 0x77 ;  /* 0x00000077000b7836 */ /* 0x040fe20000000000 */
[----:B------:R-:W-:Y:S01]  /*35c40*/  PRMT R105, R45, 0x7632, R105 ;  /* 0x000076322d697816 */ /* 0x000fe20000000069 */
[C---:B------:R-:W-:Y:S01]  /*35c50*/  VIADD R12, R0.reuse, 0x76 ;  /* 0x00000076000c7836 */ /* 0x040fe20000000000 */
[----:B------:R0:W-:Y:S04]  /*35c60*/  @P3 STG.E.U16 desc[UR60][R208.64], R45 ;  /* 0x0000002dd0003986 */ /* 0x0001e8000c10153c */
[----:B--2---:R-:W2:Y:S01]  /*35c70*/  LDC R2, c[0x0][0x22c] ;  /* 0x00008b00ff027b82 */ /* 0x004ea20000000800 */
[----:B------:R-:W-:Y:S01]  /*35c80*/  ISETP.LT.AND P3, PT, R11, R10, !P0 ;  /* 0x0000000a0b00720c */ /* 0x000fe20004761270 */
[----:B------:R-:W-:Y:S01]  /*35c90*/  VIADD R13, R0, 0x78 ;  /* 0x00000078000d7836 */ /* 0x000fe20000000000 */
[----:B0-----:R-:W-:Y:S01]  /*35ca0*/  ISETP.LT.AND P2, PT, R12, R9, !P0 ;  /* 0x000000090c00720c */ /* 0x001fe20004741270 */
[----:B------:R0:W-:Y:S04]  /*35cb0*/  @P4 STG.E.U16 desc[UR60][R210.64], R105 ;  /* 0x00000069d2004986 */ /* 0x0001e8000c10153c */
[----:B------:R-:W0:Y:S01]  /*35cc0*/  LDC R10, c[0x0][0x22c] ;  /* 0x00008b00ff0a7b82 */ /* 0x000e220000000800 */
[----:B----4-:R-:W-:Y:S01]  /*35cd0*/  ISETP.LT.AND P4, PT, R13, R8, !P0 ;  /* 0x000000080d00720c */ /* 0x010fe20004781270 */
[----:B------:R-:W-:Y:S01]  /*35ce0*/  VIADD R14, R0, 0x79 ;  /* 0x00000079000e7836 */ /* 0x000fe20000000000 */
[----:B------:R-:W-:-:S05]  /*35cf0*/  PRMT R107, R46, 0x7632, R107 ;  /* 0x000076322e6b7816 */ /* 0x000fca000000006b */
[----:B------:R-:W4:Y:S01]  /*35d00*/  LDC R8, c[0x0][0x22c] ;  /* 0x00008b00ff087b82 */ /* 0x000f220000000800 */
[----:B------:R0:W-:Y:S01]  /*35d10*/  @P5 STG.E.U16 desc[UR60][R212.64], R46 ;  /* 0x0000002ed4005986 */ /* 0x0001e2000c10153c */
[----:B------:R-:W-:Y:S02]  /*35d20*/  PRMT R109, R47, 0x7632, R109 ;  /* 0x000076322f6d7816 */ /* 0x000fe4000000006d */
[----:B-1----:R-:W-:-:S04]  /*35d30*/  ISETP.LT.AND P5, PT, R14, R3, !P0 ;  /* 0x000000030e00720c */ /* 0x002fc800047a1270 */
[----:B------:R-:W1:Y:S01]  /*35d40*/  LDC R9, c[0x0][0x22c] ;  /* 0x00008b00ff097b82 */ /* 0x000e620000000800 */
[C---:B------:R-:W-:Y:S01]  /*35d50*/  VIADD R3, R0.reuse, 0x7a ;  /* 0x0000007a00037836 */ /* 0x040fe20000000000 */
[----:B------:R0:W-:Y:S06]  /*35d60*/  @P1 STG.E.U16 desc[UR60][R214.64], R107 ;  /* 0x0000006bd6001986 */ /* 0x0001ec000c10153c */
[----:B------:R-:W4:Y:S01]  /*35d70*/  LDC R11, c[0x0][0x22c] ;  /* 0x00008b00ff0b7b82 */ /* 0x000f220000000800 */
[----:B------:R0:W-:Y:S07]  /*35d80*/  @P2 STG.E.U16 desc[UR60][R216.64], R47 ;  /* 0x0000002fd8002986 */ /* 0x0001ee000c10153c */
[----:B------:R-:W4:Y:S01]  /*35d90*/  LDC R12, c[0x0][0x22c] ;  /* 0x00008b00ff0c7b82 */ /* 0x000f220000000800 */
[----:B------:R1:W-:Y:S04]  /*35da0*/  @P3 STG.E.U16 desc[UR60][R218.64], R109 ;  /* 0x0000006dda003986 */ /* 0x0003e8000c10153c */
[----:B---3--:R3:W-:Y:S01]  /*35db0*/  @P4 STG.E.U16 desc[UR60][R220.64], R4 ;  /* 0x00000004dc004986 */ /* 0x0087e2000c10153c */
[----:B--2---:R-:W-:Y:S01]  /*35dc0*/  ISETP.LT.AND P4, PT, R3, R2, !P0 ;  /* 0x000000020300720c */ /* 0x004fe20004781270 */
[----:B------:R-:W-:Y:S01]  /*35dd0*/  VIADD R3, R0, 0x7c ;  /* 0x0000007c00037836 */ /* 0x000fe20000000000 */
[----:B------:R-:W-:Y:S01]  /*35de0*/  PRMT R111, R4, 0x7632, R111 ;  /* 0x00007632046f7816 */ /* 0x000fe2000000006f */
[----:B------:R-:W-:-:S03]  /*35df0*/  VIADD R14, R0, 0x7b ;  /* 0x0000007b000e7836 */ /* 0x000fc60000000000 */
[----:B0-----:R-:W-:Y:S01]  /*35e00*/  ISETP.LT.AND P3, PT, R3, R10, !P0 ;  /* 0x0000000a0300720c */ /* 0x001fe20004761270 */
[C---:B------:R-:W-:Y:S01]  /*35e10*/  VIADD R3, R0.reuse, 0x7e ;  /* 0x0000007e00037836 */ /* 0x040fe20000000000 */
[----:B------:R3:W-:Y:S01]  /*35e20*/  @P5 STG.E.U16 desc[UR60][R222.64], R111 ;  /* 0x0000006fde005986 */ /* 0x0007e2000c10153c */
[----:B------:R-:W-:Y:S01]  /*35e30*/  VIADD R2, R0, 0x7d ;  /* 0x0000007d00027836 */ /* 0x000fe20000000000 */
[----:B-1----:R-:W-:Y:S02]  /*35e40*/  ISETP.LT.AND P1, PT, R14, R9, !P0 ;  /* 0x000000090e00720c */ /* 0x002fe40004721270 */
[----:B----4-:R-:W-:Y:S01]  /*35e50*/  ISETP.LT.AND P5, PT, R3, R8, !P0 ;  /* 0x000000080300720c */ /* 0x010fe200047a1270 */
[----:B------:R-:W-:Y:S01]  /*35e60*/  VIADD R3, R0, 0x7f ;  /* 0x0000007f00037836 */ /* 0x000fe20000000000 */
[----:B------:R-:W-:-:S04]  /*35e70*/  ISETP.LT.AND P2, PT, R2, R11, !P0 ;  /* 0x0000000b0200720c */ /* 0x000fc80004741270 */
[----:B------:R-:W-:Y:S02]  /*35e80*/  ISETP.LT.AND P0, PT, R3, R12, !P0 ;  /* 0x0000000c0300720c */ /* 0x000fe40004701270 */
[----:B------:R-:W-:Y:S02]  /*35e90*/  PRMT R113, R5, 0x7632, R113 ;  /* 0x0000763205717816 */ /* 0x000fe40000000071 */
[----:B------:R-:W-:Y:S01]  /*35ea0*/  PRMT R115, R6, 0x7632, R115 ;  /* 0x0000763206737816 */ /* 0x000fe20000000073 */
[----:B------:R3:W-:Y:S04]  /*35eb0*/  @P4 STG.E.U16 desc[UR60][R224.64], R5 ;  /* 0x00000005e0004986 */ /* 0x0007e8000c10153c */
[----:B------:R3:W-:Y:S04]  /*35ec0*/  @P1 STG.E.U16 desc[UR60][R226.64], R113 ;  /* 0x00000071e2001986 */ /* 0x0007e8000c10153c */
[----:B------:R3:W-:Y:S04]  /*35ed0*/  @P3 STG.E.U16 desc[UR60][R228.64], R6 ;  /* 0x00000006e4003986 */ /* 0x0007e8000c10153c */
[----:B------:R3:W-:Y:S04]  /*35ee0*/  @P2 STG.E.U16 desc[UR60][R230.64], R115 ;  /* 0x00000073e6002986 */ /* 0x0007e8000c10153c */
[----:B------:R3:W-:Y:S01]  /*35ef0*/  @P5 STG.E.U16 desc[UR60][R232.64], R7 ;  /* 0x00000007e8005986 */ /* 0x0007e2000c10153c */
[----:B------:R-:W-:Y:S05]  /*35f00*/  @!P0 EXIT ;  /* 0x000000000000894d */ /* 0x000fea0003800000 */
[----:B------:R-:W-:-:S05]  /*35f10*/  PRMT R24, R7, 0x7632, R24 ;  /* 0x0000763207187816 */ /* 0x000fca0000000018 */
[----:B------:R-:W-:Y:S01]  /*35f20*/  STG.E.U16 desc[UR60][R48.64], R24 ;  /* 0x0000001830007986 */ /* 0x000fe2000c10153c */
[----:B------:R-:W-:Y:S05]  /*35f30*/  EXIT ;  /* 0x000000000000794d */ /* 0x000fea0003800000 */
.L_x_2:
[----:B------:R-:W-:-:S00]  /*35f40*/  BRA `(.L_x_2) ;  /* 0xfffffffc00fc7947 */ /* 0x000fc0000383ffff */
[----:B------:R-:W-:-:S00]  /*35f50*/  NOP ;  /* 0x0000000000007918 */ /* 0x000fc00000000000 */
        /* <DEDUP_REMOVED lines=10> */
.L_x_3:


//--------------------- .nv.shared.matmul_kernel  --------------------------
	.section	.nv.shared.matmul_kernel,"aw",@nobits
	.sectionflags	@""
	.align	16
	.zero		1024


//--------------------- .nv.shared.reserved.0     --------------------------
	.section	.nv.shared.reserved.0,"aw",@nobits
	.weak		__nv_reservedSMEM_offset_0_alias
	.size		__nv_reservedSMEM_offset_0_alias, 0, 0
	.other		__nv_reservedSMEM_offset_0_alias,@"STO_CUDA_RESERVED_SHARED STV_DEFAULT"
__nv_reservedSMEM_offset_0_alias:
	.zero		0


//--------------------- .nv.constant0.matmul_kernel --------------------------
	.section	.nv.constant0.matmul_kernel,"a",@progbits
	.sectionflags	@""
	.align	4
.nv.constant0.matmul_kernel:
	.zero		608


//--------------------- SYMBOLS --------------------------

	.type		.nv.reservedSmem.offset0,@object
	.size		.nv.reservedSmem.offset0,0x4
